def matmul_kernel(
    a_ptr,
    b_ptr,
    c_ptr,
    M,
    N,
    K,
    stride_am,
    stride_ak,
    stride_bk,
    stride_bn,
    stride_cm,
    stride_cn,
    BLOCK_M: tl.constexpr,
    BLOCK_N: tl.constexpr,
    BLOCK_K: tl.constexpr,
    GROUP_M: tl.constexpr,
):
    pid = tl.program_id(axis=0)
    num_pid_m = tl.cdiv(M, BLOCK_M)
    num_pid_n = tl.cdiv(N, BLOCK_N)
    num_pid_in_group = GROUP_M * num_pid_n
    group_id = pid // num_pid_in_group
    first_pid_m = group_id * GROUP_M
    group_size_m = min(num_pid_m - first_pid_m, GROUP_M)
    pid_m = first_pid_m + ((pid % num_pid_in_group) % group_size_m)
    pid_n = (pid % num_pid_in_group) // group_size_m

    offs_am = (pid_m * BLOCK_M + tl.arange(0, BLOCK_M)) % M
    offs_bn = (pid_n * BLOCK_N + tl.arange(0, BLOCK_N)) % N
    offs_k = tl.arange(0, BLOCK_K)
    a_ptrs = a_ptr + offs_am[:, None] * stride_am + offs_k[None, :] * stride_ak
    b_ptrs = b_ptr + offs_k[:, None] * stride_bk + offs_bn[None, :] * stride_bn

    acc = tl.zeros((BLOCK_M, BLOCK_N), dtype=tl.float32)
    for kk in range(0, tl.cdiv(K, BLOCK_K)):
        a = tl.load(a_ptrs, mask=offs_k[None, :] < K - kk * BLOCK_K, other=0.0)
        b = tl.load(b_ptrs, mask=offs_k[:, None] < K - kk * BLOCK_K, other=0.0)
        acc = tl.dot(a, b, acc)
        a_ptrs += BLOCK_K * stride_ak
        b_ptrs += BLOCK_K * stride_bk

    c = acc.to(c_ptr.dtype.element_ty)
    offs_cm = pid_m * BLOCK_M + tl.arange(0, BLOCK_M)
    offs_cn = pid_n * BLOCK_N + tl.arange(0, BLOCK_N)
    c_ptrs = c_ptr + offs_cm[:, None] * stride_cm + offs_cn[None, :] * stride_cn
    mask = (offs_cm[:, None] < M) & (offs_cn[None, :] < N)
    tl.store(c_ptrs, c, mask=mask)

# config = {"BLOCK_K": 32, "BLOCK_M": 64, "BLOCK_N": 256, "GROUP_M": 8, "arch": "sm_90", "dtype": "fp8e5m2", "num_ctas": 1, "num_stages": 3, "num_warps": 4}
# arch = sm_90


// ===== COMPILED SASS (sm_90a) =====

	.target	sm_90a

	.elftype	@"ET_EXEC"


//--------------------- .note.nv.tkinfo           --------------------------
	.section	.note.nv.tkinfo,"",@"SHT_NOTE"
	.sectionflags	@"SHF_NOTE_NV_TKINFO"
	.tkinfo
        /*0018*/ 	.word	0x00000002
        /*0030*/ 	.string	""
        /*0030*/ 	.string	"ptxas"
        /*0030*/ 	.string	"Cuda compilation tools, release 13.0, V13.0.88"
        /*0030*/ 	.string	"Build cuda_13.0.r13.0/compiler.36424714_0"
        /*0030*/ 	.string	"-v  -suppress-debug-info  -lineinfo  -arch sm_90a "



//--------------------- .note.nv.cuinfo           --------------------------
	.section	.note.nv.cuinfo,"",@"SHT_NOTE"
	.sectionflags	@"SHF_NOTE_NV_CUINFO"
        /*0018*/ 	.short	0x0002
        /*001a*/ 	.short	0x005a
        /*001c*/ 	.short	0x0082
	.zero		2


//--------------------- .nv.info                  --------------------------
	.section	.nv.info,"",@"SHT_CUDA_INFO"
	.align	4


	//----- nvinfo : EIATTR_REGCOUNT
	.align		4
        /*0000*/ 	.byte	0x04, 0x2f
        /*0002*/ 	.short	(.L_1 - .L_0)
	.align		4
.L_0:
        /*0004*/ 	.word	index@(matmul_kernel)
        /*0008*/ 	.word	0x000000ff


	//----- nvinfo : EIATTR_FRAME_SIZE
	.align		4
.L_1:
        /*000c*/ 	.byte	0x04, 0x11
        /*000e*/ 	.short	(.L_3 - .L_2)
	.align		4
.L_2:
        /*0010*/ 	.word	index@(matmul_kernel)
        /*0014*/ 	.word	0x00000118


	//----- nvinfo : EIATTR_MIN_STACK_SIZE
	.align		4
.L_3:
        /*0018*/ 	.byte	0x04, 0x12
        /*001a*/ 	.short	(.L_5 - .L_4)
	.align		4
.L_4:
        /*001c*/ 	.word	index@(matmul_kernel)
        /*0020*/ 	.word	0x00000118
.L_5:


//--------------------- .nv.compat                --------------------------
	.section	.nv.compat,"",@"SHT_CUDA_COMPAT_INFO"
	.align	4
        /*0000*/ 	.byte	0x02, 0x09, 0x01, 0x00, 0x02, 0x02, 0x04, 0x00, 0x02, 0x05, 0x05, 0x00, 0x03, 0x07, 0x01, 0x01
        /*0010*/ 	.byte	0x02, 0x03, 0x00, 0x00, 0x02, 0x06, 0x01, 0x00, 0x04, 0x0b, 0x08, 0x00, 0x00, 0x00, 0x00, 0x00
        /*0020*/ 	.byte	0x00, 0x00, 0x00, 0x00


//--------------------- .nv.info.matmul_kernel    --------------------------
	.section	.nv.info.matmul_kernel,"",@"SHT_CUDA_INFO"
	.sectionflags	@""
	.align	4


	//----- nvinfo : EIATTR_CUDA_API_VERSION
	.align		4
        /*0000*/ 	.byte	0x04, 0x37
        /*0002*/ 	.short	(.L_7 - .L_6)
.L_6:
        /*0004*/ 	.word	0x00000082


	//----- nvinfo : EIATTR_KPARAM_INFO
	.align		4
.L_7:
        /*0008*/ 	.byte	0x04, 0x17
        /*000a*/ 	.short	(.L_9 - .L_8)
.L_8:
        /*000c*/ 	.word	0x00000000
        /*0010*/ 	.short	0x000d
        /*0012*/ 	.short	0x0048
        /*0014*/ 	.byte	0x00, 0xf4, 0x21, 0x00


	//----- nvinfo : EIATTR_KPARAM_INFO
	.align		4
.L_9:
        /*0018*/ 	.byte	0x04, 0x17
        /*001a*/ 	.short	(.L_11 - .L_10)
.L_10:
        /*001c*/ 	.word	0x00000000
        /*0020*/ 	.short	0x000c
        /*0022*/ 	.short	0x0040
        /*0024*/ 	.byte	0x00, 0xf4, 0x21, 0x00


	//----- nvinfo : EIATTR_KPARAM_INFO
	.align		4
.L_11:
        /*0028*/ 	.byte	0x04, 0x17
        /*002a*/ 	.short	(.L_13 - .L_12)
.L_12:
        /*002c*/ 	.word	0x00000000
        /*0030*/ 	.short	0x000b
        /*0032*/ 	.short	0x0038
        /*0034*/ 	.byte	0x00, 0xf0, 0x11, 0x00


	//----- nvinfo : EIATTR_KPARAM_INFO
	.align		4
.L_13:
        /*0038*/ 	.byte	0x04, 0x17
        /*003a*/ 	.short	(.L_15 - .L_14)
.L_14:
        /*003c*/ 	.word	0x00000000
        /*0040*/ 	.short	0x000a
        /*0042*/ 	.short	0x0034
        /*0044*/ 	.byte	0x00, 0xf0, 0x11, 0x00


	//----- nvinfo : EIATTR_KPARAM_INFO
	.align		4
.L_15:
        /*0048*/ 	.byte	0x04, 0x17
        /*004a*/ 	.short	(.L_17 - .L_16)
.L_16:
        /*004c*/ 	.word	0x00000000
        /*0050*/ 	.short	0x0009
        /*0052*/ 	.short	0x0030
        /*0054*/ 	.byte	0x00, 0xf0, 0x11, 0x00


	//----- nvinfo : EIATTR_KPARAM_INFO
	.align		4
.L_17:
        /*0058*/ 	.byte	0x04, 0x17
        /*005a*/ 	.short	(.L_19 - .L_18)
.L_18:
        /*005c*/ 	.word	0x00000000
        /*0060*/ 	.short	0x0008
        /*0062*/ 	.short	0x002c
        /*0064*/ 	.byte	0x00, 0xf0, 0x11, 0x00


	//----- nvinfo : EIATTR_KPARAM_INFO
	.align		4
.L_19:
        /*0068*/ 	.byte	0x04, 0x17
        /*006a*/ 	.short	(.L_21 - .L_20)
.L_20:
        /*006c*/ 	.word	0x00000000
        /*0070*/ 	.short	0x0007
        /*0072*/ 	.short	0x0028
        /*0074*/ 	.byte	0x00, 0xf0, 0x11, 0x00


	//----- nvinfo : EIATTR_KPARAM_INFO
	.align		4
.L_21:
        /*0078*/ 	.byte	0x04, 0x17
        /*007a*/ 	.short	(.L_23 - .L_22)
.L_22:
        /*007c*/ 	.word	0x00000000
        /*0080*/ 	.short	0x0006
        /*0082*/ 	.short	0x0024
        /*0084*/ 	.byte	0x00, 0xf0, 0x11, 0x00


	//----- nvinfo : EIATTR_KPARAM_INFO
	.align		4
.L_23:
        /*0088*/ 	.byte	0x04, 0x17
        /*008a*/ 	.short	(.L_25 - .L_24)
.L_24:
        /*008c*/ 	.word	0x00000000
        /*0090*/ 	.short	0x0005
        /*0092*/ 	.short	0x0020
        /*0094*/ 	.byte	0x00, 0xf0, 0x11, 0x00


	//----- nvinfo : EIATTR_KPARAM_INFO
	.align		4
.L_25:
        /*0098*/ 	.byte	0x04, 0x17
        /*009a*/ 	.short	(.L_27 - .L_26)
.L_26:
        /*009c*/ 	.word	0x00000000
        /*00a0*/ 	.short	0x0004
        /*00a2*/ 	.short	0x001c
        /*00a4*/ 	.byte	0x00, 0xf0, 0x11, 0x00


	//----- nvinfo : EIATTR_KPARAM_INFO
	.align		4
.L_27:
        /*00a8*/ 	.byte	0x04, 0x17
        /*00aa*/ 	.short	(.L_29 - .L_28)
.L_28:
        /*00ac*/ 	.word	0x00000000
        /*00b0*/ 	.short	0x0003
        /*00b2*/ 	.short	0x0018
        /*00b4*/ 	.byte	0x00, 0xf0, 0x11, 0x00


	//----- nvinfo : EIATTR_KPARAM_INFO
	.align		4
.L_29:
        /*00b8*/ 	.byte	0x04, 0x17
        /*00ba*/ 	.short	(.L_31 - .L_30)
.L_30:
        /*00bc*/ 	.word	0x00000000
        /*00c0*/ 	.short	0x0002
        /*00c2*/ 	.short	0x0010
        /*00c4*/ 	.byte	0x00, 0xf4, 0x21, 0x00


	//----- nvinfo : EIATTR_KPARAM_INFO
	.align		4
.L_31:
        /*00c8*/ 	.byte	0x04, 0x17
        /*00ca*/ 	.short	(.L_33 - .L_32)
.L_32:
        /*00cc*/ 	.word	0x00000000
        /*00d0*/ 	.short	0x0001
        /*00d2*/ 	.short	0x0008
        /*00d4*/ 	.byte	0x00, 0xf4, 0x21, 0x00


	//----- nvinfo : EIATTR_KPARAM_INFO
	.align		4
.L_33:
        /*00d8*/ 	.byte	0x04, 0x17
        /*00da*/ 	.short	(.L_35 - .L_34)
.L_34:
        /*00dc*/ 	.word	0x00000000
        /*00e0*/ 	.short	0x0000
        /*00e2*/ 	.short	0x0000
        /*00e4*/ 	.byte	0x00, 0xf4, 0x21, 0x00


	//----- nvinfo : EIATTR_SPARSE_MMA_MASK
	.align		4
.L_35:
        /*00e8*/ 	.byte	0x03, 0x50
        /*00ea*/ 	.short	0x0000


	//----- nvinfo : EIATTR_MAXREG_COUNT
	.align		4
        /*00ec*/ 	.byte	0x03, 0x1b
        /*00ee*/ 	.short	0x00ff


	//----- nvinfo : EIATTR_NUM_BARRIERS
	.align		4
        /*00f0*/ 	.byte	0x02, 0x4c
        /*00f2*/ 	.byte	0x01
	.zero		1


	//----- nvinfo : EIATTR_ANNOTATIONS
	.align		4
        /*00f4*/ 	.byte	0x04, 0x55
        /*00f6*/ 	.short	(.L_37 - .L_36)


	//   ....[0]....
.L_36:
        /*00f8*/ 	.word	0x00000001
        /*00fc*/ 	.byte	0x40, 0x09, 0x00, 0x00, 0x01, 0x00, 0x00, 0x00, 0xe0, 0x49, 0x00, 0x00, 0x01, 0x00, 0x00, 0x00
        /* <DEDUP_REMOVED lines=97> */
        /*071c*/ 	.byte	0xa0, 0x90, 0x00, 0x00


	//----- nvinfo : EIATTR_MERCURY_ISA_VERSION
	.align		4
.L_37:
        /*0720*/ 	.byte	0x03, 0x5f
        /*0722*/ 	.short	0x0101


	//----- nvinfo : EIATTR_EXIT_INSTR_OFFSETS
	.align		4
        /*0724*/ 	.byte	0x04, 0x1c
        /*0726*/ 	.short	(.L_39 - .L_38)


	//   ....[0]....
.L_38:
        /*0728*/ 	.word	0x0000f140


	//   ....[1]....
        /*072c*/ 	.word	0x0000f160


	//----- nvinfo : EIATTR_REQNTID
	.align		4
.L_39:
        /*0730*/ 	.byte	0x04, 0x10
        /*0732*/ 	.short	(.L_41 - .L_40)
.L_40:
        /*0734*/ 	.word	0x00000080
        /*0738*/ 	.word	0x00000001
        /*073c*/ 	.word	0x00000001


	//----- nvinfo : EIATTR_CBANK_PARAM_SIZE
	.align		4
.L_41:
        /*0740*/ 	.byte	0x03, 0x19
        /*0742*/ 	.short	0x0050


	//----- nvinfo : EIATTR_PARAM_CBANK
	.align		4
        /*0744*/ 	.byte	0x04, 0x0a
        /*0746*/ 	.short	(.L_43 - .L_42)
	.align		4
.L_42:
        /*0748*/ 	.word	index@(.nv.constant0.matmul_kernel)
        /*074c*/ 	.short	0x0210
        /*074e*/ 	.short	0x0050


	//----- nvinfo : EIATTR_SW_WAR
	.align		4
.L_43:
        /*0750*/ 	.byte	0x04, 0x36
        /*0752*/ 	.short	(.L_45 - .L_44)
.L_44:
        /*0754*/ 	.word	0x00000008
.L_45:


//--------------------- .nv.callgraph             --------------------------
	.section	.nv.callgraph,"",@"SHT_CUDA_CALLGRAPH"
	.align	4
	.sectionentsize	8
	.align		4
        /*0000*/ 	.word	0x00000000
	.align		4
        /*0004*/ 	.word	0xffffffff
	.align		4
        /*0008*/ 	.word	0x00000000
	.align		4
        /*000c*/ 	.word	0xfffffffe
	.align		4
        /*0010*/ 	.word	0x00000000
	.align		4
        /*0014*/ 	.word	0xfffffffd
	.align		4
        /*0018*/ 	.word	0x00000000
	.align		4
        /*001c*/ 	.word	0xfffffffc


//--------------------- .text.matmul_kernel       --------------------------
	.section	.text.matmul_kernel,"ax",@progbits
	.align	128
        .global         matmul_kernel
        .type           matmul_kernel,@function
        .size           matmul_kernel,(.L_x_3 - matmul_kernel)
        .other          matmul_kernel,@"STO_CUDA_ENTRY STV_DEFAULT"
matmul_kernel:
.text.matmul_kernel:
[----:B------:R-:W0:Y:S08]  /*0000*/  LDC R1, c[0x0][0x28] ;  /* 0x00000a00ff017b82 */ /* 0x000e300000000800 */
[----:B------:R-:W1:Y:S01]  /*0010*/  LDC.64 R152, c[0x0][0x228] ;  /* 0x00008a00ff987b82 */ /* 0x000e620000000a00 */
[----:B------:R-:W2:Y:S01]  /*0020*/  S2R R5, SR_CTAID.X ;  /* 0x0000000000057919 */ /* 0x000ea20000002500 */
[----:B0-----:R-:W-:Y:S01]  /*0030*/  VIADD R1, R1, 0xfffffee8 ;  /* 0xfffffee801017836 */ /* 0x001fe20000000000 */
[----:B------:R-:W-:Y:S01]  /*0040*/  UMOV UR4, 0x400 ;  /* 0x0000040000047882 */ /* 0x000fe20000000000 */
[----:B------:R-:W-:Y:S01]  /*0050*/  ULDC.64 UR10, c[0x0][0x208] ;  /* 0x00008200000a7ab9 */ /* 0x000fe20000000a00 */
[----:B------:R-:W-:-:S02]  /*0060*/  CS2R R24, SRZ ;  /* 0x0000000000187805 */ /* 0x000fc4000001ff00 */
[----:B------:R-:W-:Y:S02]  /*0070*/  CS2R R26, SRZ ;  /* 0x00000000001a7805 */ /* 0x000fe4000001ff00 */
[----:B------:R-:W-:Y:S01]  /*0080*/  CS2R R28, SRZ ;  /* 0x00000000001c7805 */ /* 0x000fe2000001ff00 */
[----:B------:R-:W0:Y:S01]  /*0090*/  S2UR UR8, SR_CgaCtaId ;  /* 0x00000000000879c3 */ /* 0x000e220000008800 */
[----:B------:R-:W-:Y:S02]  /*00a0*/  CS2R R30, SRZ ;  /* 0x00000000001e7805 */ /* 0x000fe4000001ff00 */
[----:B------:R-:W-:Y:S02]  /*00b0*/  CS2R R32, SRZ ;  /* 0x0000000000207805 */ /* 0x000fe4000001ff00 */
[----:B------:R-:W-:Y:S02]  /*00c0*/  CS2R R34, SRZ ;  /* 0x0000000000227805 */ /* 0x000fe4000001ff00 */
[----:B------:R-:W-:-:S02]  /*00d0*/  CS2R R36, SRZ ;  /* 0x0000000000247805 */ /* 0x000fc4000001ff00 */
[----:B------:R-:W-:Y:S02]  /*00e0*/  CS2R R38, SRZ ;  /* 0x0000000000267805 */ /* 0x000fe4000001ff00 */
[----:B------:R-:W-:Y:S02]  /*00f0*/  CS2R R40, SRZ ;  /* 0x0000000000287805 */ /* 0x000fe4000001ff00 */
        /* <DEDUP_REMOVED lines=8> */
[----:B------:R-:W-:Y:S01]  /*0180*/  CS2R R58, SRZ ;  /* 0x00000000003a7805 */ /* 0x000fe2000001ff00 */
[----:B-1----:R-:W-:Y:S01]  /*0190*/  VIADD R0, R153, 0xff ;  /* 0x000000ff99007836 */ /* 0x002fe20000000000 */
[----:B------:R-:W-:-:S02]  /*01a0*/  CS2R R60, SRZ ;  /* 0x00000000003c7805 */ /* 0x000fc4000001ff00 */
[----:B------:R-:W-:Y:S02]  /*01b0*/  CS2R R62, SRZ ;  /* 0x00000000003e7805 */ /* 0x000fe4000001ff00 */
[----:B------:R-:W-:Y:S02]  /*01c0*/  CS2R R64, SRZ ;  /* 0x0000000000407805 */ /* 0x000fe4000001ff00 */
[----:B------:R-:W-:Y:S02]  /*01d0*/  CS2R R66, SRZ ;  /* 0x0000000000427805 */ /* 0x000fe4000001ff00 */
[----:B------:R-:W-:Y:S02]  /*01e0*/  SHF.R.S32.HI R3, RZ, 0x1f, R0 ;  /* 0x0000001fff037819 */ /* 0x000fe40000011400 */
[----:B------:R-:W-:Y:S02]  /*01f0*/  CS2R R68, SRZ ;  /* 0x0000000000447805 */ /* 0x000fe4000001ff00 */
[----:B------:R-:W-:Y:S01]  /*0200*/  CS2R R70, SRZ ;  /* 0x0000000000467805 */ /* 0x000fe2000001ff00 */
[----:B0-----:R-:W-:Y:S01]  /*0210*/  ULEA UR8, UR8, UR4, 0x18 ;  /* 0x0000000408087291 */ /* 0x001fe2000f8ec03f */
[----:B------:R-:W-:-:S02]  /*0220*/  LEA.HI R3, R3, R0, RZ, 0x8 ;  /* 0x0000000003037211 */ /* 0x000fc400078f40ff */
[----:B------:R-:W-:Y:S02]  /*0230*/  CS2R R72, SRZ ;  /* 0x0000000000487805 */ /* 0x000fe4000001ff00 */
[----:B--2---:R-:W-:Y:S02]  /*0240*/  IABS R8, R5 ;  /* 0x0000000500087213 */ /* 0x004fe40000000000 */
[----:B------:R-:W-:Y:S02]  /*0250*/  CS2R R74, SRZ ;  /* 0x00000000004a7805 */ /* 0x000fe4000001ff00 */
[----:B------:R-:W-:Y:S02]  /*0260*/  SHF.R.S32.HI R3, RZ, 0x8, R3 ;  /* 0x00000008ff037819 */ /* 0x000fe40000011403 */
[----:B------:R-:W-:Y:S02]  /*0270*/  CS2R R76, SRZ ;  /* 0x00000000004c7805 */ /* 0x000fe4000001ff00 */
[----:B------:R-:W-:-:S02]  /*0280*/  CS2R R78, SRZ ;  /* 0x00000000004e7805 */ /* 0x000fc4000001ff00 */
[----:B------:R-:W-:Y:S02]  /*0290*/  CS2R R80, SRZ ;  /* 0x0000000000507805 */ /* 0x000fe4000001ff00 */
[----:B------:R-:W-:Y:S01]  /*02a0*/  CS2R R82, SRZ ;  /* 0x0000000000527805 */ /* 0x000fe2000001ff00 */
[----:B------:R-:W-:Y:S01]  /*02b0*/  IMAD.SHL.U32 R4, R3, 0x8, RZ ;  /* 0x0000000803047824 */ /* 0x000fe200078e00ff */
[----:B------:R-:W-:Y:S02]  /*02c0*/  CS2R R84, SRZ ;  /* 0x0000000000547805 */ /* 0x000fe4000001ff00 */
[----:B------:R-:W-:Y:S02]  /*02d0*/  CS2R R86, SRZ ;  /* 0x0000000000567805 */ /* 0x000fe4000001ff00 */
[----:B------:R-:W-:Y:S02]  /*02e0*/  CS2R R88, SRZ ;  /* 0x0000000000587805 */ /* 0x000fe4000001ff00 */
[----:B------:R-:W-:-:S02]  /*02f0*/  CS2R R90, SRZ ;  /* 0x00000000005a7805 */ /* 0x000fc4000001ff00 */
[-C--:B------:R-:W-:Y:S02]  /*0300*/  IABS R7, R4.reuse ;  /* 0x0000000400077213 */ /* 0x080fe40000000000 */
[----:B------:R-:W-:Y:S02]  /*0310*/  CS2R R92, SRZ ;  /* 0x00000000005c7805 */ /* 0x000fe4000001ff00 */
[----:B------:R-:W-:Y:S02]  /*0320*/  IABS R10, R4 ;  /* 0x00000004000a7213 */ /* 0x000fe40000000000 */
[----:B------:R-:W-:Y:S01]  /*0330*/  CS2R R94, SRZ ;  /* 0x00000000005e7805 */ /* 0x000fe2000001ff00 */
[----:B------:R-:W0:Y:S01]  /*0340*/  I2F.RP R0, R7 ;  /* 0x0000000700007306 */ /* 0x000e220000209400 */
        /* <DEDUP_REMOVED lines=13> */
[----:B------:R-:W-:Y:S01]  /*0420*/  CS2R R122, SRZ ;  /* 0x00000000007a7805 */ /* 0x000fe2000001ff00 */
[----:B0-----:R-:W0:Y:S01]  /*0430*/  MUFU.RCP R0, R0 ;  /* 0x0000000000007308 */ /* 0x001e220000001000 */
        /* <DEDUP_REMOVED lines=13> */
[----:B------:R-:W-:Y:S01]  /*0510*/  CS2R R150, SRZ ;  /* 0x0000000000967805 */ /* 0x000fe2000001ff00 */
[----:B0-----:R-:W-:Y:S02]  /*0520*/  VIADD R2, R0, 0xffffffe ;  /* 0x0ffffffe00027836 */ /* 0x001fe40000000000 */
[----:B------:R-:W-:Y:S02]  /*0530*/  IMAD.MOV R0, RZ, RZ, -R10 ;  /* 0x000000ffff007224 */ /* 0x000fe400078e0a0a */
[----:B------:R0:W1:Y:S02]  /*0540*/  F2I.FTZ.U32.TRUNC.NTZ R3, R2 ;  /* 0x0000000200037305 */ /* 0x000064000021f000 */
[----:B0-----:R-:W-:Y:S02]  /*0550*/  IMAD.MOV.U32 R2, RZ, RZ, RZ ;  /* 0x000000ffff027224 */ /* 0x001fe400078e00ff */
[----:B-1----:R-:W-:-:S04]  /*0560*/  IMAD.MOV R6, RZ, RZ, -R3 ;  /* 0x000000ffff067224 */ /* 0x002fc800078e0a03 */
[----:B------:R-:W-:Y:S02]  /*0570*/  IMAD R9, R6, R7, RZ ;  /* 0x0000000706097224 */ /* 0x000fe400078e02ff */
[----:B------:R-:W-:Y:S02]  /*0580*/  IMAD.MOV.U32 R6, RZ, RZ, R8 ;  /* 0x000000ffff067224 */ /* 0x000fe400078e0008 */
[----:B------:R-:W-:-:S06]  /*0590*/  IMAD.HI.U32 R3, R3, R9, R2 ;  /* 0x0000000903037227 */ /* 0x000fcc00078e0002 */
[----:B------:R-:W-:-:S04]  /*05a0*/  IMAD.HI.U32 R3, R3, R6, RZ ;  /* 0x0000000603037227 */ /* 0x000fc800078e00ff */
[----:B------:R-:W-:-:S05]  /*05b0*/  IMAD R0, R3, R0, R6 ;  /* 0x0000000003007224 */ /* 0x000fca00078e0206 */
[----:B------:R-:W-:-:S13]  /*05c0*/  ISETP.GT.U32.AND P1, PT, R7, R0, PT ;  /* 0x000000000700720c */ /* 0x000fda0003f24070 */
[----:B------:R-:W-:Y:S02]  /*05d0*/  @!P1 IMAD.IADD R0, R0, 0x1, -R7 ;  /* 0x0000000100009824 */ /* 0x000fe400078e0a07 */
[----:B------:R-:W-:Y:S01]  /*05e0*/  @!P1 VIADD R3, R3, 0x1 ;  /* 0x0000000103039836 */ /* 0x000fe20000000000 */
[----:B------:R-:W-:Y:S02]  /*05f0*/  ISETP.NE.AND P1, PT, R4, RZ, PT ;  /* 0x000000ff0400720c */ /* 0x000fe40003f25270 */
[----:B------:R-:W-:Y:S02]  /*0600*/  ISETP.GE.U32.AND P0, PT, R0, R7, PT ;  /* 0x000000070000720c */ /* 0x000fe40003f06070 */
[----:B------:R-:W-:-:S04]  /*0610*/  LOP3.LUT R0, R5, R4, RZ, 0x3c, !PT ;  /* 0x0000000405007212 */ /* 0x000fc800078e3cff */
[----:B------:R-:W-:Y:S01]  /*0620*/  ISETP.GE.AND P2, PT, R0, RZ, PT ;  /* 0x000000ff0000720c */ /* 0x000fe20003f46270 */
[----:B------:R-:W-:-:S06]  /*0630*/  VIADD R0, R152, 0x3f ;  /* 0x0000003f98007836 */ /* 0x000fcc0000000000 */
[----:B------:R-:W-:-:S04]  /*0640*/  @P0 VIADD R3, R3, 0x1 ;  /* 0x0000000103030836 */ /* 0x000fc80000000000 */
[----:B------:R-:W-:Y:S01]  /*0650*/  IMAD.MOV.U32 R2, RZ, RZ, R3 ;  /* 0x000000ffff027224 */ /* 0x000fe200078e0003 */
[----:B------:R-:W-:-:S03]  /*0660*/  SHF.R.S32.HI R3, RZ, 0x1f, R0 ;  /* 0x0000001fff037819 */ /* 0x000fc60000011400 */
[----:B------:R-:W-:Y:S01]  /*0670*/  @!P2 IMAD.MOV R2, RZ, RZ, -R2 ;  /* 0x000000ffff02a224 */ /* 0x000fe200078e0a02 */
[----:B------:R-:W-:Y:S02]  /*0680*/  @!P1 LOP3.LUT R2, RZ, R4, RZ, 0x33, !PT ;  /* 0x00000004ff029212 */ /* 0x000fe400078e33ff */
[----:B------:R-:W-:-:S03]  /*0690*/  LEA.HI R3, R3, R0, RZ, 0x6 ;  /* 0x0000000003037211 */ /* 0x000fc600078f30ff */
[----:B------:R-:W-:Y:S02]  /*06a0*/  IMAD.SHL.U32 R6, R2, 0x8, RZ ;  /* 0x0000000802067824 */ /* 0x000fe400078e00ff */
[----:B------:R-:W-:-:S03]  /*06b0*/  IMAD.MOV R2, RZ, RZ, -R2 ;  /* 0x000000ffff027224 */ /* 0x000fc600078e0a02 */
[----:B------:R-:W-:Y:S01]  /*06c0*/  LEA.HI.SX32 R3, R3, -R6, 0x1a ;  /* 0x8000000603037211 */ /* 0x000fe200078fd2ff */
[----:B------:R-:W-:-:S03]  /*06d0*/  IMAD R11, R4, R2, R5 ;  /* 0x00000002040b7224 */ /* 0x000fc600078e0205 */
[----:B------:R-:W-:-:S04]  /*06e0*/  VIMNMX R8, R3, 0x8, PT ;  /* 0x0000000803087848 */ /* 0x000fc80003fe0100 */
[-C--:B------:R-:W-:Y:S02]  /*06f0*/  IABS R7, R8.reuse ;  /* 0x0000000800077213 */ /* 0x080fe40000000000 */
[----:B------:R-:W-:Y:S02]  /*0700*/  IABS R4, R8 ;  /* 0x0000000800047213 */ /* 0x000fe40000000000 */
[----:B------:R-:W0:Y:S08]  /*0710*/  I2F.RP R0, R7 ;  /* 0x0000000700007306 */ /* 0x000e300000209400 */
[----:B0-----:R-:W0:Y:S02]  /*0720*/  MUFU.RCP R0, R0 ;  /* 0x0000000000007308 */ /* 0x001e240000001000 */
[----:B0-----:R-:W-:-:S02]  /*0730*/  VIADD R3, R0, 0xffffffe ;  /* 0x0ffffffe00037836 */ /* 0x001fc40000000000 */
[----:B------:R-:W-:-:S04]  /*0740*/  IMAD.MOV R0, RZ, RZ, -R4 ;  /* 0x000000ffff007224 */ /* 0x000fc800078e0a04 */
[----:B------:R-:W0:Y:S02]  /*0750*/  F2I.FTZ.U32.TRUNC.NTZ R3, R3 ;  /* 0x0000000300037305 */ /* 0x000e24000021f000 */
[----:B0-----:R-:W-:-:S04]  /*0760*/  IMAD.MOV R9, RZ, RZ, -R3 ;  /* 0x000000ffff097224 */ /* 0x001fc800078e0a03 */
[----:B------:R-:W-:Y:S01]  /*0770*/  IMAD.MOV.U32 R2, RZ, RZ, R9 ;  /* 0x000000ffff027224 */ /* 0x000fe200078e0009 */
[----:B------:R-:W-:-:S03]  /*0780*/  IABS R9, R11 ;  /* 0x0000000b00097213 */ /* 0x000fc60000000000 */
[----:B------:R-:W-:Y:S02]  /*0790*/  IMAD R5, R2, R7, RZ ;  /* 0x0000000702057224 */ /* 0x000fe400078e02ff */
[----:B------:R-:W-:-:S04]  /*07a0*/  IMAD.MOV.U32 R2, RZ, RZ, RZ ;  /* 0x000000ffff027224 */ /* 0x000fc800078e00ff */
[----:B------:R-:W-:Y:S01]  /*07b0*/  IMAD.HI.U32 R2, R3, R5, R2 ;  /* 0x0000000503027227 */ /* 0x000fe200078e0002 */
[----:B------:R-:W-:-:S04]  /*07c0*/  LOP3.LUT R3, R11, R8, RZ, 0x3c, !PT ;  /* 0x000000080b037212 */ /* 0x000fc800078e3cff */
[----:B------:R-:W-:Y:S01]  /*07d0*/  ISETP.GE.AND P2, PT, R3, RZ, PT ;  /* 0x000000ff0300720c */ /* 0x000fe20003f46270 */
[----:B------:R-:W-:-:S04]  /*07e0*/  IMAD.HI.U32 R2, R2, R9, RZ ;  /* 0x0000000902027227 */ /* 0x000fc800078e00ff */
[----:B------:R-:W-:-:S05]  /*07f0*/  IMAD R0, R2, R0, R9 ;  /* 0x0000000002007224 */ /* 0x000fca00078e0209 */
[----:B------:R-:W-:-:S13]  /*0800*/  ISETP.GT.U32.AND P1, PT, R7, R0, PT ;  /* 0x000000000700720c */ /* 0x000fda0003f24070 */
[----:B------:R-:W-:Y:S02]  /*0810*/  @!P1 IMAD.IADD R0, R0, 0x1, -R7 ;  /* 0x0000000100009824 */ /* 0x000fe400078e0a07 */
[----:B------:R-:W-:Y:S01]  /*0820*/  @!P1 VIADD R2, R2, 0x1 ;  /* 0x0000000102029836 */ /* 0x000fe20000000000 */
[----:B------:R-:W-:Y:S02]  /*0830*/  ISETP.NE.AND P1, PT, R8, RZ, PT ;  /* 0x000000ff0800720c */ /* 0x000fe40003f25270 */
[----:B------:R-:W-:Y:S02]  /*0840*/  ISETP.GE.U32.AND P0, PT, R0, R7, PT ;  /* 0x000000070000720c */ /* 0x000fe40003f06070 */
[----:B------:R-:W0:Y:S11]  /*0850*/  S2R R0, SR_TID.X ;  /* 0x0000000000007919 */ /* 0x000e360000002100 */
[----:B------:R-:W-:-:S04]  /*0860*/  @P0 VIADD R2, R2, 0x1 ;  /* 0x0000000102020836 */ /* 0x000fc80000000000 */
[----:B------:R-:W-:Y:S01]  /*0870*/  @!P2 IMAD.MOV R2, RZ, RZ, -R2 ;  /* 0x000000ffff02a224 */ /* 0x000fe200078e0a02 */
[----:B------:R-:W-:-:S05]  /*0880*/  @!P1 LOP3.LUT R2, RZ, R8, RZ, 0x33, !PT ;  /* 0x00000008ff029212 */ /* 0x000fca00078e33ff */
[----:B------:R-:W-:Y:S02]  /*0890*/  IMAD.MOV R3, RZ, RZ, -R2 ;  /* 0x000000ffff037224 */ /* 0x000fe400078e0a02 */
[----:B------:R-:W-:Y:S02]  /*08a0*/  IMAD.SHL.U32 R19, R2, 0x100, RZ ;  /* 0x0000010002137824 */ /* 0x000fe400078e00ff */
[----:B------:R-:W-:Y:S02]  /*08b0*/  IMAD R3, R8, R3, R11 ;  /* 0x0000000308037224 */ /* 0x000fe400078e020b */
[----:B------:R-:W1:Y:S02]  /*08c0*/  LDC R8, c[0x0][0x230] ;  /* 0x00008c00ff087b82 */ /* 0x000e640000000800 */
[----:B------:R-:W-:Y:S01]  /*08d0*/  IMAD.IADD R3, R6, 0x1, R3 ;  /* 0x0000000106037824 */ /* 0x000fe200078e0203 */
[----:B0-----:R-:W-:Y:S02]  /*08e0*/  LOP3.LUT R4, R0, 0x3f, RZ, 0xc0, !PT ;  /* 0x0000003f00047812 */ /* 0x001fe400078ec0ff */
[----:B------:R-:W-:-:S02]  /*08f0*/  SHF.R.U32.HI R18, RZ, 0x6, R0 ;  /* 0x00000006ff127819 */ /* 0x000fc40000011600 */
[C---:B------:R-:W-:Y:S01]  /*0900*/  LOP3.LUT R202, R0.reuse, 0x7f, RZ, 0xc0, !PT ;  /* 0x0000007f00ca7812 */ /* 0x040fe200078ec0ff */
[----:B------:R-:W-:Y:S01]  /*0910*/  IMAD R20, R3, 0x40, R4 ;  /* 0x0000004003147824 */ /* 0x000fe200078e0204 */
[C---:B------:R-:W-:Y:S02]  /*0920*/  LEA.HI R200, R0.reuse, 0xe, RZ, 0x1a ;  /* 0x0000000e00c87811 */ /* 0x040fe400078fd0ff */
[----:B------:R-:W-:Y:S02]  /*0930*/  LEA.HI R201, R0, 0x1e, RZ, 0x1a ;  /* 0x0000001e00c97811 */ /* 0x000fe400078fd0ff */
[----:B------:R0:W-:Y:S01]  /*0940*/  STL [R1+0x9c], R20 ;  /* 0x00009c1401007387 */ /* 0x0001e20000100800 */
[----:B------:R-:W-:Y:S01]  /*0950*/  SGXT.U32 R18, R18, 0x1 ;  /* 0x000000011212781a */ /* 0x000fe20000000000 */
[----:B-1----:R-:W-:-:S05]  /*0960*/  VIADD R8, R8, 0x1f ;  /* 0x0000001f08087836 */ /* 0x002fca0000000000 */
[----:B------:R-:W-:-:S13]  /*0970*/  ISETP.GE.AND P0, PT, R8, 0x20, PT ;  /* 0x000000200800780c */ /* 0x000fda0003f06270 */
[----:B0-----:R-:W-:Y:S05]  /*0980*/  @!P0 BRA `(.L_x_0) ;  /* 0x0000008400948947 */ /* 0x001fea0003800000 */
[----:B------:R-:W-:Y:S01]  /*0990*/  IABS R17, R152 ;  /* 0x0000009800117213 */ /* 0x000fe20000000000 */
[----:B------:R-:W-:Y:S01]  /*09a0*/  ULDC UR4, c[0x0][0x240] ;  /* 0x0000900000047ab9 */ /* 0x000fe20000000800 */
[----:B------:R-:W-:Y:S01]  /*09b0*/  IABS R4, R153 ;  /* 0x0000009900047213 */ /* 0x000fe20000000000 */
[----:B------:R-:W-:Y:S01]  /*09c0*/  ULDC.64 UR14, c[0x0][0x218] ;  /* 0x00008600000e7ab9 */ /* 0x000fe20000000a00 */
[----:B------:R-:W0:Y:S01]  /*09d0*/  I2F.RP R9, R17 ;  /* 0x0000001100097306 */ /* 0x000e220000209400 */
[----:B------:R-:W-:Y:S01]  /*09e0*/  IABS R10, R20 ;  /* 0x00000014000a7213 */ /* 0x000fe20000000000 */
[----:B------:R-:W-:Y:S01]  /*09f0*/  ULDC UR6, c[0x0][0x234] ;  /* 0x00008d0000067ab9 */ /* 0x000fe20000000800 */
[----:B------:R-:W-:Y:S01]  /*0a00*/  ISETP.GE.AND P6, PT, R20, RZ, PT ;  /* 0x000000ff1400720c */ /* 0x000fe20003fc6270 */
[----:B------:R-:W-:Y:S01]  /*0a10*/  ULDC UR5, c[0x0][0x23c] ;  /* 0x00008f0000057ab9 */ /* 0x000fe20000000800 */
[----:B------:R-:W-:Y:S01]  /*0a20*/  SHF.R.S32.HI R99, RZ, 0x2, R0 ;  /* 0x00000002ff637819 */ /* 0x000fe20000011400 */
[----:B------:R-:W-:Y:S01]  /*0a30*/  ULDC.64 UR12, c[0x0][0x210] ;  /* 0x00008400000c7ab9 */ /* 0x000fe20000000a00 */
[C---:B------:R-:W-:Y:S01]  /*0a40*/  LOP3.LUT R199, R18.reuse, 0x1c, RZ, 0xfc, !PT ;  /* 0x0000001c12c77812 */ /* 0x040fe200078efcff */
[----:B------:R-:W1:Y:S01]  /*0a50*/  I2F.RP R5, R4 ;  /* 0x0000000400057306 */ /* 0x000e620000209400 */
[----:B------:R-:W-:-:S02]  /*0a60*/  LOP3.LUT R198, R18, 0x1a, RZ, 0xfc, !PT ;  /* 0x0000001a12c67812 */ /* 0x000fc400078efcff */
[----:B------:R-:W-:Y:S02]  /*0a70*/  CS2R R100, SRZ ;  /* 0x0000000000647805 */ /* 0x000fe4000001ff00 */
[C---:B------:R-:W-:Y:S02]  /*0a80*/  LOP3.LUT R197, R18.reuse, 0x18, RZ, 0xfc, !PT ;  /* 0x0000001812c57812 */ /* 0x040fe400078efcff */
[----:B------:R-:W-:Y:S02]  /*0a90*/  CS2R R102, SRZ ;  /* 0x0000000000667805 */ /* 0x000fe4000001ff00 */
[C---:B------:R-:W-:Y:S02]  /*0aa0*/  LOP3.LUT R196, R18.reuse, 0x16, RZ, 0xfc, !PT ;  /* 0x0000001612c47812 */ /* 0x040fe400078efcff */
[----:B------:R-:W-:Y:S02]  /*0ab0*/  CS2R R104, SRZ ;  /* 0x0000000000687805 */ /* 0x000fe4000001ff00 */
[C---:B------:R-:W-:Y:S01]  /*0ac0*/  LOP3.LUT R195, R18.reuse, 0x14, RZ, 0xfc, !PT ;  /* 0x0000001412c37812 */ /* 0x040fe200078efcff */
[----:B0-----:R-:W0:Y:S01]  /*0ad0*/  MUFU.RCP R9, R9 ;  /* 0x0000000900097308 */ /* 0x001e220000001000 */
[----:B------:R-:W-:-:S02]  /*0ae0*/  LOP3.LUT R194, R18, 0x12, RZ, 0xfc, !PT ;  /* 0x0000001212c27812 */ /* 0x000fc400078efcff */
[----:B------:R-:W-:Y:S02]  /*0af0*/  CS2R R106, SRZ ;  /* 0x00000000006a7805 */ /* 0x000fe4000001ff00 */
[----:B------:R-:W-:Y:S02]  /*0b00*/  SGXT R99, R99, 0x1 ;  /* 0x000000016363781a */ /* 0x000fe40000000200 */
[----:B------:R-:W-:Y:S02]  /*0b10*/  CS2R R108, SRZ ;  /* 0x00000000006c7805 */ /* 0x000fe4000001ff00 */
[C---:B------:R-:W-:Y:S02]  /*0b20*/  LOP3.LUT R193, R18.reuse, 0x10, RZ, 0xfc, !PT ;  /* 0x0000001012c17812 */ /* 0x040fe400078efcff */
[----:B------:R-:W-:Y:S02]  /*0b30*/  CS2R R110, SRZ ;  /* 0x00000000006e7805 */ /* 0x000fe4000001ff00 */
[C---:B------:R-:W-:Y:S01]  /*0b40*/  LOP3.LUT R192, R18.reuse, 0xc, RZ, 0xfc, !PT ;  /* 0x0000000c12c07812 */ /* 0x040fe200078efcff */
[----:B-1----:R-:W1:Y:S01]  /*0b50*/  MUFU.RCP R5, R5 ;  /* 0x0000000500057308 */ /* 0x002e620000001000 */
[----:B------:R-:W-:-:S02]  /*0b60*/  LOP3.LUT R191, R18, 0xa, RZ, 0xfc, !PT ;  /* 0x0000000a12bf7812 */ /* 0x000fc400078efcff */
[----:B------:R-:W-:Y:S02]  /*0b70*/  CS2R R112, SRZ ;  /* 0x0000000000707805 */ /* 0x000fe4000001ff00 */
[----:B------:R-:W-:Y:S02]  /*0b80*/  LOP3.LUT R190, R18, 0x8, RZ, 0xfc, !PT ;  /* 0x0000000812be7812 */ /* 0x000fe400078efcff */
[----:B------:R-:W-:Y:S02]  /*0b90*/  CS2R R114, SRZ ;  /* 0x0000000000727805 */ /* 0x000fe4000001ff00 */
[----:B------:R-:W-:Y:S02]  /*0ba0*/  CS2R R116, SRZ ;  /* 0x0000000000747805 */ /* 0x000fe4000001ff00 */
[----:B------:R-:W-:Y:S02]  /*0bb0*/  CS2R R118, SRZ ;  /* 0x0000000000767805 */ /* 0x000fe4000001ff00 */
[----:B------:R-:W-:-:S02]  /*0bc0*/  CS2R R120, SRZ ;  /* 0x0000000000787805 */ /* 0x000fc4000001ff00 */
[----:B------:R-:W-:Y:S01]  /*0bd0*/  CS2R R122, SRZ ;  /* 0x00000000007a7805 */ /* 0x000fe2000001ff00 */
[----:B0-----:R-:W-:Y:S01]  /*0be0*/  VIADD R6, R9, 0xffffffe ;  /* 0x0ffffffe09067836 */ /* 0x001fe20000000000 */
[----:B------:R-:W-:Y:S02]  /*0bf0*/  CS2R R124, SRZ ;  /* 0x00000000007c7805 */ /* 0x000fe4000001ff00 */
[----:B------:R-:W-:Y:S02]  /*0c00*/  CS2R R126, SRZ ;  /* 0x00000000007e7805 */ /* 0x000fe4000001ff00 */
[----:B------:R-:W-:Y:S01]  /*0c10*/  CS2R R128, SRZ ;  /* 0x0000000000807805 */ /* 0x000fe2000001ff00 */
[----:B------:R0:W2:Y:S01]  /*0c20*/  F2I.FTZ.U32.TRUNC.NTZ R7, R6 ;  /* 0x0000000600077305 */ /* 0x0000a2000021f000 */
[----:B------:R-:W-:Y:S02]  /*0c30*/  CS2R R130, SRZ ;  /* 0x0000000000827805 */ /* 0x000fe4000001ff00 */
[----:B------:R-:W-:-:S02]  /*0c40*/  CS2R R132, SRZ ;  /* 0x0000000000847805 */ /* 0x000fc4000001ff00 */
[----:B------:R-:W-:Y:S01]  /*0c50*/  CS2R R134, SRZ ;  /* 0x0000000000867805 */ /* 0x000fe2000001ff00 */
[----:B-1----:R-:W-:Y:S01]  /*0c60*/  VIADD R3, R5, 0xffffffe ;  /* 0x0ffffffe05037836 */ /* 0x002fe20000000000 */
[----:B------:R-:W-:Y:S02]  /*0c70*/  CS2R R136, SRZ ;  /* 0x0000000000887805 */ /* 0x000fe4000001ff00 */
[----:B------:R-:W-:Y:S02]  /*0c80*/  CS2R R138, SRZ ;  /* 0x00000000008a7805 */ /* 0x000fe4000001ff00 */
[----:B------:R-:W-:Y:S02]  /*0c90*/  CS2R R140, SRZ ;  /* 0x00000000008c7805 */ /* 0x000fe4000001ff00 */
[----:B------:R-:W-:Y:S01]  /*0ca0*/  CS2R R142, SRZ ;  /* 0x00000000008e7805 */ /* 0x000fe2000001ff00 */
[----:B0-----:R-:W-:Y:S01]  /*0cb0*/  IMAD.MOV.U32 R6, RZ, RZ, RZ ;  /* 0x000000ffff067224 */ /* 0x001fe200078e00ff */
[----:B------:R-:W0:Y:S01]  /*0cc0*/  F2I.FTZ.U32.TRUNC.NTZ R3, R3 ;  /* 0x0000000300037305 */ /* 0x000e22000021f000 */
[----:B------:R-:W-:-:S02]  /*0cd0*/  CS2R R144, SRZ ;  /* 0x0000000000907805 */ /* 0x000fc4000001ff00 */
[----:B------:R-:W-:Y:S02]  /*0ce0*/  CS2R R146, SRZ ;  /* 0x0000000000927805 */ /* 0x000fe4000001ff00 */
[----:B------:R-:W-:Y:S02]  /*0cf0*/  CS2R R148, SRZ ;  /* 0x0000000000947805 */ /* 0x000fe4000001ff00 */
[----:B------:R-:W-:Y:S01]  /*0d00*/  CS2R R150, SRZ ;  /* 0x0000000000967805 */ /* 0x000fe2000001ff00 */
[----:B--2---:R-:W-:Y:S01]  /*0d10*/  IMAD.MOV R2, RZ, RZ, -R7 ;  /* 0x000000ffff027224 */ /* 0x004fe200078e0a07 */
[----:B------:R-:W-:-:S03]  /*0d20*/  ULDC UR9, c[0x0][0x230] ;  /* 0x00008c0000097ab9 */ /* 0x000fc60000000800 */
[----:B------:R-:W-:Y:S01]  /*0d30*/  IMAD R11, R2, R17, RZ ;  /* 0x00000011020b7224 */ /* 0x000fe200078e02ff */
[----:B------:R-:W-:-:S03]  /*0d40*/  SHF.R.U32.HI R2, RZ, 0x5, R0 ;  /* 0x00000005ff027819 */ /* 0x000fc60000011600 */
[----:B------:R-:W-:Y:S01]  /*0d50*/  IMAD.HI.U32 R7, R7, R11, R6 ;  /* 0x0000000b07077227 */ /* 0x000fe200078e0006 */
[----:B------:R-:W-:-:S03]  /*0d60*/  SGXT.U32 R2, R2, 0x2 ;  /* 0x000000020202781a */ /* 0x000fc60000000000 */
[----:B0-----:R-:W-:Y:S01]  /*0d70*/  IMAD.MOV R9, RZ, RZ, -R3 ;  /* 0x000000ffff097224 */ /* 0x001fe200078e0a03 */
[----:B------:R-:W-:Y:S01]  /*0d80*/  LOP3.LUT R5, R19, R2, RZ, 0xfc, !PT ;  /* 0x0000000213057212 */ /* 0x000fe200078efcff */
[----:B------:R-:W-:-:S03]  /*0d90*/  IMAD.HI.U32 R7, R7, R10, RZ ;  /* 0x0000000a07077227 */ /* 0x000fc600078e00ff */
[C---:B------:R-:W-:Y:S01]  /*0da0*/  LOP3.LUT R14, R5.reuse, 0xf4, RZ, 0xfc, !PT ;  /* 0x000000f4050e7812 */ /* 0x040fe200078efcff */
[----:B------:R-:W-:Y:S01]  /*0db0*/  IMAD.MOV R2, RZ, RZ, -R7 ;  /* 0x000000ffff027224 */ /* 0x000fe200078e0a07 */
[----:B------:R-:W-:Y:S01]  /*0dc0*/  LOP3.LUT R12, R5, 0xf8, RZ, 0xfc, !PT ;  /* 0x000000f8050c7812 */ /* 0x000fe200078efcff */
[----:B------:R-:W-:Y:S01]  /*0dd0*/  IMAD R7, R9, R4, RZ ;  /* 0x0000000409077224 */ /* 0x000fe200078e02ff */
[----:B------:R-:W-:Y:S01]  /*0de0*/  IABS R11, R14 ;  /* 0x0000000e000b7213 */ /* 0x000fe20000000000 */
[----:B------:R-:W-:Y:S01]  /*0df0*/  IMAD R10, R17, R2, R10 ;  /* 0x00000002110a7224 */ /* 0x000fe200078e020a */
[----:B------:R-:W-:Y:S01]  /*0e00*/  IABS R9, R12 ;  /* 0x0000000c00097213 */ /* 0x000fe20000000000 */
[----:B------:R-:W-:Y:S01]  /*0e10*/  IMAD.MOV.U32 R2, RZ, RZ, RZ ;  /* 0x000000ffff027224 */ /* 0x000fe200078e00ff */
[----:B------:R-:W-:Y:S02]  /*0e20*/  LOP3.LUT R16, R5, 0xec, RZ, 0xfc, !PT ;  /* 0x000000ec05107812 */ /* 0x000fe400078efcff */
[----:B------:R-:W-:Y:S01]  /*0e30*/  ISETP.GT.U32.AND P0, PT, R17, R10, PT ;  /* 0x0000000a1100720c */ /* 0x000fe20003f04070 */
[----:B------:R-:W-:Y:S01]  /*0e40*/  IMAD.HI.U32 R2, R3, R7, R2 ;  /* 0x0000000703027227 */ /* 0x000fe200078e0002 */
[----:B------:R-:W-:-:S02]  /*0e50*/  SHF.R.S32.HI R3, RZ, 0x1f, R8 ;  /* 0x0000001fff037819 */ /* 0x000fc40000011408 */
[----:B------:R-:W-:Y:S02]  /*0e60*/  ISETP.GE.AND P5, PT, R12, RZ, PT ;  /* 0x000000ff0c00720c */ /* 0x000fe40003fa6270 */
[----:B------:R-:W-:Y:S01]  /*0e70*/  LEA.HI R6, R3, R8, RZ, 0x5 ;  /* 0x0000000803067211 */ /* 0x000fe200078f28ff */
[C---:B------:R-:W-:Y:S01]  /*0e80*/  IMAD.HI.U32 R3, R2.reuse, R11, RZ ;  /* 0x0000000b02037227 */ /* 0x040fe200078e00ff */
[C---:B------:R-:W-:Y:S02]  /*0e90*/  LOP3.LUT R12, R5.reuse, 0xf0, RZ, 0xfc, !PT ;  /* 0x000000f0050c7812 */ /* 0x040fe400078efcff */
[----:B------:R-:W-:Y:S01]  /*0ea0*/  IABS R15, R16 ;  /* 0x00000010000f7213 */ /* 0x000fe20000000000 */
[----:B------:R-:W-:Y:S01]  /*0eb0*/  IMAD.HI.U32 R7, R2, R9, RZ ;  /* 0x0000000902077227 */ /* 0x000fe200078e00ff */
[----:B------:R-:W-:Y:S02]  /*0ec0*/  IABS R13, R12 ;  /* 0x0000000c000d7213 */ /* 0x000fe40000000000 */
[----:B------:R-:W-:Y:S01]  /*0ed0*/  ISETP.GE.AND P3, PT, R14, RZ, PT ;  /* 0x000000ff0e00720c */ /* 0x000fe20003f66270 */
[----:B------:R-:W-:Y:S01]  /*0ee0*/  @!P0 IMAD.IADD R10, R10, 0x1, -R17 ;  /* 0x000000010a0a8824 */ /* 0x000fe200078e0a11 */
[----:B------:R-:W-:Y:S01]  /*0ef0*/  ISETP.NE.AND P0, PT, R152, RZ, PT ;  /* 0x000000ff9800720c */ /* 0x000fe20003f05270 */
[----:B------:R-:W-:Y:S01]  /*0f00*/  IMAD.MOV R8, RZ, RZ, -R3 ;  /* 0x000000ffff087224 */ /* 0x000fe200078e0a03 */
[----:B------:R-:W-:Y:S01]  /*0f10*/  LOP3.LUT R14, R5, 0xe4, RZ, 0xfc, !PT ;  /* 0x000000e4050e7812 */ /* 0x000fe200078efcff */
[----:B------:R-:W-:Y:S01]  /*0f20*/  IMAD.MOV R7, RZ, RZ, -R7 ;  /* 0x000000ffff077224 */ /* 0x000fe200078e0a07 */
[----:B------:R-:W-:Y:S01]  /*0f30*/  ISETP.GT.U32.AND P2, PT, R17, R10, PT ;  /* 0x0000000a1100720c */ /* 0x000fe20003f44070 */
[C---:B------:R-:W-:Y:S01]  /*0f40*/  IMAD R8, R4.reuse, R8, R11 ;  /* 0x0000000804087224 */ /* 0x040fe200078e020b */
[C---:B------:R-:W-:Y:S01]  /*0f50*/  LOP3.LUT R20, R5.reuse, 0xe0, RZ, 0xfc, !PT ;  /* 0x000000e005147812 */ /* 0x040fe200078efcff */
[----:B------:R-:W-:Y:S01]  /*0f60*/  IMAD R7, R4, R7, R9 ;  /* 0x0000000704077224 */ /* 0x000fe200078e0209 */
[----:B------:R-:W-:Y:S01]  /*0f70*/  LOP3.LUT R22, R5, 0xd8, RZ, 0xfc, !PT ;  /* 0x000000d805167812 */ /* 0x000fe200078efcff */
[----:B------:R-:W-:Y:S01]  /*0f80*/  IMAD.HI.U32 R9, R2, R15, RZ ;  /* 0x0000000f02097227 */ /* 0x000fe200078e00ff */
[----:B------:R-:W-:-:S02]  /*0f90*/  ISETP.GT.U32.AND P4, PT, R4, R8, PT ;  /* 0x000000080400720c */ /* 0x000fc40003f84070 */
[----:B------:R-:W-:Y:S01]  /*0fa0*/  ISETP.GT.U32.AND P1, PT, R4, R7, PT ;  /* 0x000000070400720c */ /* 0x000fe20003f24070 */
[----:B------:R-:W-:Y:S01]  /*0fb0*/  IMAD.HI.U32 R3, R2, R13, RZ ;  /* 0x0000000d02037227 */ /* 0x000fe200078e00ff */
[----:B------:R-:W-:Y:S02]  /*0fc0*/  IABS R21, R20 ;  /* 0x0000001400157213 */ /* 0x000fe40000000000 */
[C---:B------:R-:W-:Y:S01]  /*0fd0*/  LOP3.LUT R24, R5.reuse, 0xd4, RZ, 0xfc, !PT ;  /* 0x000000d405187812 */ /* 0x040fe200078efcff */
[----:B------:R-:W-:Y:S01]  /*0fe0*/  @!P2 IMAD.IADD R10, R10, 0x1, -R17 ;  /* 0x000000010a0aa824 */ /* 0x000fe200078e0a11 */
[----:B------:R-:W-:Y:S01]  /*0ff0*/  ISETP.GE.AND P2, PT, R12, RZ, PT ;  /* 0x000000ff0c00720c */ /* 0x000fe20003f46270 */
[----:B------:R-:W-:Y:S01]  /*1000*/  IMAD.MOV R12, RZ, RZ, -R9 ;  /* 0x000000ffff0c7224 */ /* 0x000fe200078e0a09 */
[----:B------:R-:W-:Y:S01]  /*1010*/  IABS R17, R14 ;  /* 0x0000000e00117213 */ /* 0x000fe20000000000 */
[----:B------:R-:W-:Y:S01]  /*1020*/  IMAD.MOV R11, RZ, RZ, -R3 ;  /* 0x000000ffff0b7224 */ /* 0x000fe200078e0a03 */
[C---:B------:R-:W-:Y:S01]  /*1030*/  LOP3.LUT R25, R5.reuse, 0xd0, RZ, 0xfc, !PT ;  /* 0x000000d005197812 */ /* 0x040fe200078efcff */
[----:B------:R-:W-:Y:S01]  /*1040*/  IMAD.MOV.U32 R3, RZ, RZ, R10 ;  /* 0x000000ffff037224 */ /* 0x000fe200078e000a */
[C---:B------:R-:W-:Y:S01]  /*1050*/  LOP3.LUT R26, R5.reuse, 0xcc, RZ, 0xfc, !PT ;  /* 0x000000cc051a7812 */ /* 0x040fe200078efcff */
[C---:B------:R-:W-:Y:S01]  /*1060*/  IMAD R10, R4.reuse, R12, R15 ;  /* 0x0000000c040a7224 */ /* 0x040fe200078e020f */
[C---:B------:R-:W-:Y:S01]  /*1070*/  LOP3.LUT R27, R5.reuse, 0xc8, RZ, 0xfc, !PT ;  /* 0x000000c8051b7812 */ /* 0x040fe200078efcff */
[----:B------:R-:W-:Y:S01]  /*1080*/  IMAD R9, R4, R11, R13 ;  /* 0x0000000b04097224 */ /* 0x000fe200078e020d */
[----:B------:R-:W-:Y:S01]  /*1090*/  LOP3.LUT R13, R5, 0xe8, RZ, 0xfc, !PT ;  /* 0x000000e8050d7812 */ /* 0x000fe200078efcff */
[--C-:B------:R-:W-:Y:S01]  /*10a0*/  @!P4 IMAD.IADD R8, R8, 0x1, -R4.reuse ;  /* 0x000000010808c824 */ /* 0x100fe200078e0a04 */
[----:B------:R-:W-:Y:S01]  /*10b0*/  ISETP.GT.U32.AND P4, PT, R4, R10, PT ;  /* 0x0000000a0400720c */ /* 0x000fe20003f84070 */
[----:B------:R-:W-:Y:S01]  /*10c0*/  @!P1 IMAD.IADD R7, R7, 0x1, -R4 ;  /* 0x0000000107079824 */ /* 0x000fe200078e0a04 */
[----:B------:R-:W-:Y:S01]  /*10d0*/  IABS R15, R13 ;  /* 0x0000000d000f7213 */ /* 0x000fe20000000000 */
[----:B------:R-:W-:Y:S01]  /*10e0*/  @!P6 IMAD.MOV R3, RZ, RZ, -R3 ;  /* 0x000000ffff03e224 */ /* 0x000fe200078e0a03 */
[----:B------:R-:W-:Y:S01]  /*10f0*/  @!P0 LOP3.LUT R3, RZ, R152, RZ, 0x33, !PT ;  /* 0x00000098ff038212 */ /* 0x000fe200078e33ff */
[----:B------:R-:W-:Y:S01]  /*1100*/  IMAD.HI.U32 R12, R2, R17, RZ ;  /* 0x00000011020c7227 */ /* 0x000fe200078e00ff */
[----:B------:R-:W-:-:S02]  /*1110*/  ISETP.GT.U32.AND P0, PT, R4, R9, PT ;  /* 0x000000090400720c */ /* 0x000fc40003f04070 */
[----:B------:R-:W-:Y:S01]  /*1120*/  ISETP.GT.U32.AND P6, PT, R4, R8, PT ;  /* 0x000000080400720c */ /* 0x000fe20003fc4070 */
[----:B------:R-:W-:Y:S01]  /*1130*/  IMAD.HI.U32 R11, R2, R15, RZ ;  /* 0x0000000f020b7227 */ /* 0x000fe200078e00ff */
[----:B------:R-:W-:Y:S02]  /*1140*/  ISETP.GT.U32.AND P1, PT, R4, R7, PT ;  /* 0x000000070400720c */ /* 0x000fe40003f24070 */
[----:B------:R-:W-:Y:S01]  /*1150*/  IABS R23, R26 ;  /* 0x0000001a00177213 */ /* 0x000fe20000000000 */
[----:B------:R-:W-:Y:S01]  /*1160*/  @!P4 IMAD.IADD R10, R10, 0x1, -R4 ;  /* 0x000000010a0ac824 */ /* 0x000fe200078e0a04 */
[C---:B------:R-:W-:Y:S01]  /*1170*/  LOP3.LUT R28, R5.reuse, 0xb8, RZ, 0xfc, !PT ;  /* 0x000000b8051c7812 */ /* 0x040fe200078efcff */
[----:B------:R-:W-:Y:S01]  /*1180*/  IMAD.MOV R11, RZ, RZ, -R11 ;  /* 0x000000ffff0b7224 */ /* 0x000fe200078e0a0b */
[C---:B------:R-:W-:Y:S01]  /*1190*/  LOP3.LUT R30, R5.reuse, 0xb4, RZ, 0xfc, !PT ;  /* 0x000000b4051e7812 */ /* 0x040fe200078efcff */
[----:B------:R-:W-:Y:S01]  /*11a0*/  IMAD.MOV R12, RZ, RZ, -R12 ;  /* 0x000000ffff0c7224 */ /* 0x000fe200078e0a0c */
[----:B------:R-:W-:Y:S01]  /*11b0*/  LOP3.LUT R32, R5, 0xac, RZ, 0xfc, !PT ;  /* 0x000000ac05207812 */ /* 0x000fe200078efcff */
[--C-:B------:R-:W-:Y:S01]  /*11c0*/  @!P0 IMAD.IADD R9, R9, 0x1, -R4.reuse ;  /* 0x0000000109098824 */ /* 0x100fe200078e0a04 */
[----:B------:R-:W-:Y:S01]  /*11d0*/  ISETP.GE.AND P0, PT, R13, RZ, PT ;  /* 0x000000ff0d00720c */ /* 0x000fe20003f06270 */
[--C-:B------:R-:W-:Y:S01]  /*11e0*/  @!P6 IMAD.IADD R8, R8, 0x1, -R4.reuse ;  /* 0x000000010808e824 */ /* 0x100fe200078e0a04 */
[C---:B------:R-:W-:Y:S01]  /*11f0*/  ISETP.GT.U32.AND P6, PT, R4.reuse, R10, PT ;  /* 0x0000000a0400720c */ /* 0x040fe20003fc4070 */
[----:B------:R-:W-:Y:S01]  /*1200*/  @!P1 IMAD.IADD R7, R7, 0x1, -R4 ;  /* 0x0000000107079824 */ /* 0x000fe200078e0a04 */
[----:B------:R-:W-:Y:S01]  /*1210*/  ISETP.GT.U32.AND P4, PT, R4, R9, PT ;  /* 0x000000090400720c */ /* 0x000fe20003f84070 */
[----:B------:R-:W-:Y:S01]  /*1220*/  IMAD.HI.U32 R13, R2, R21, RZ ;  /* 0x00000015020d7227 */ /* 0x000fe200078e00ff */
[----:B------:R-:W-:-:S02]  /*1230*/  ISETP.GE.AND P1, PT, R16, RZ, PT ;  /* 0x000000ff1000720c */ /* 0x000fc40003f26270 */
[----:B------:R-:W-:Y:S01]  /*1240*/  IABS R29, R30 ;  /* 0x0000001e001d7213 */ /* 0x000fe20000000000 */
[C---:B------:R-:W-:Y:S01]  /*1250*/  IMAD R11, R4.reuse, R11, R15 ;  /* 0x0000000b040b7224 */ /* 0x040fe200078e020f */
[----:B------:R-:W-:Y:S01]  /*1260*/  IABS R15, R22 ;  /* 0x00000016000f7213 */ /* 0x000fe20000000000 */
[----:B------:R-:W-:Y:S01]  /*1270*/  IMAD.MOV R13, RZ, RZ, -R13 ;  /* 0x000000ffff0d7224 */ /* 0x000fe200078e0a0d */
[----:B------:R-:W-:Y:S01]  /*1280*/  LOP3.LUT R35, R5, 0xa4, RZ, 0xfc, !PT ;  /* 0x000000a405237812 */ /* 0x000fe200078efcff */
[C---:B------:R-:W-:Y:S01]  /*1290*/  IMAD R12, R4.reuse, R12, R17 ;  /* 0x0000000c040c7224 */ /* 0x040fe200078e0211 */
[----:B------:R-:W-:Y:S01]  /*12a0*/  IABS R17, R24 ;  /* 0x0000001800117213 */ /* 0x000fe20000000000 */
[----:B------:R-:W-:Y:S01]  /*12b0*/  @!P5 IMAD.MOV R7, RZ, RZ, -R7 ;  /* 0x000000ffff07d224 */ /* 0x000fe200078e0a07 */
[C---:B------:R-:W-:Y:S01]  /*12c0*/  ISETP.GT.U32.AND P5, PT, R4.reuse, R11, PT ;  /* 0x0000000b0400720c */ /* 0x040fe20003fa4070 */
[C---:B------:R-:W-:Y:S01]  /*12d0*/  IMAD R13, R4.reuse, R13, R21 ;  /* 0x0000000d040d7224 */ /* 0x040fe200078e0215 */
[----:B------:R-:W-:Y:S01]  /*12e0*/  IABS R21, R25 ;  /* 0x0000001900157213 */ /* 0x000fe20000000000 */
[----:B------:R-:W-:Y:S01]  /*12f0*/  @!P3 IMAD.MOV R8, RZ, RZ, -R8 ;  /* 0x000000ffff08b224 */ /* 0x000fe200078e0a08 */
[----:B------:R-:W-:Y:S01]  /*1300*/  ISETP.GT.U32.AND P3, PT, R4, R12, PT ;  /* 0x0000000c0400720c */ /* 0x000fe20003f64070 */
[--C-:B------:R-:W-:Y:S01]  /*1310*/  @!P6 IMAD.IADD R10, R10, 0x1, -R4.reuse ;  /* 0x000000010a0ae824 */ /* 0x100fe200078e0a04 */
[----:B------:R-:W-:Y:S01]  /*1320*/  ISETP.GT.U32.AND P6, PT, R4, R13, PT ;  /* 0x0000000d0400720c */ /* 0x000fe20003fc4070 */
[----:B------:R-:W-:Y:S01]  /*1330*/  @!P4 IMAD.IADD R9, R9, 0x1, -R4 ;  /* 0x000000010909c824 */ /* 0x000fe200078e0a04 */
[----:B------:R-:W-:Y:S01]  /*1340*/  ISETP.GE.AND P4, PT, R14, RZ, PT ;  /* 0x000000ff0e00720c */ /* 0x000fe20003f86270 */
[----:B------:R-:W-:Y:S01]  /*1350*/  IMAD.HI.U32 R14, R2, R15, RZ ;  /* 0x0000000f020e7227 */ /* 0x000fe200078e00ff */
[----:B------:R-:W-:-:S02]  /*1360*/  IABS R33, R35 ;  /* 0x0000002300217213 */ /* 0x000fc40000000000 */
[----:B------:R-:W-:Y:S01]  /*1370*/  LOP3.LUT R34, R5, 0xa8, RZ, 0xfc, !PT ;  /* 0x000000a805227812 */ /* 0x000fe200078efcff */
[----:B------:R-:W-:Y:S01]  /*1380*/  @!P5 IMAD.IADD R11, R11, 0x1, -R4 ;  /* 0x000000010b0bd824 */ /* 0x000fe200078e0a04 */
[----:B------:R-:W-:Y:S01]  /*1390*/  ISETP.GE.AND P5, PT, R20, RZ, PT ;  /* 0x000000ff1400720c */ /* 0x000fe20003fa6270 */
[----:B------:R-:W-:Y:S01]  /*13a0*/  IMAD.MOV R16, RZ, RZ, -R14 ;  /* 0x000000ffff107224 */ /* 0x000fe200078e0a0e */
[----:B------:R-:W-:Y:S01]  /*13b0*/  IABS R20, R27 ;  /* 0x0000001b00147213 */ /* 0x000fe20000000000 */
[--C-:B------:R-:W-:Y:S01]  /*13c0*/  @!P3 IMAD.IADD R12, R12, 0x1, -R4.reuse ;  /* 0x000000010c0cb824 */ /* 0x100fe200078e0a04 */
[----:B------:R-:W-:Y:S01]  /*13d0*/  ISETP.GT.U32.AND P3, PT, R4, R11, PT ;  /* 0x0000000b0400720c */ /* 0x000fe20003f64070 */
[----:B------:R-:W-:Y:S01]  /*13e0*/  @!P6 IMAD.IADD R13, R13, 0x1, -R4 ;  /* 0x000000010d0de824 */ /* 0x000fe200078e0a04 */
[----:B------:R-:W-:Y:S01]  /*13f0*/  IABS R31, R34 ;  /* 0x00000022001f7213 */ /* 0x000fe20000000000 */
[----:B------:R-:W-:Y:S01]  /*1400*/  IMAD.HI.U32 R14, R2, R17, RZ ;  /* 0x00000011020e7227 */ /* 0x000fe200078e00ff */
[----:B------:R-:W-:-:S02]  /*1410*/  ISETP.GT.U32.AND P6, PT, R4, R12, PT ;  /* 0x0000000c0400720c */ /* 0x000fc40003fc4070 */
[C---:B------:R-:W-:Y:S01]  /*1420*/  LOP3.LUT R36, R5.reuse, 0xa0, RZ, 0xfc, !PT ;  /* 0x000000a005247812 */ /* 0x040fe200078efcff */
[----:B------:R-:W-:Y:S01]  /*1430*/  IMAD R15, R4, R16, R15 ;  /* 0x00000010040f7224 */ /* 0x000fe200078e020f */
[C---:B------:R-:W-:Y:S01]  /*1440*/  LOP3.LUT R42, R5.reuse, 0x80, RZ, 0xfc, !PT ;  /* 0x00000080052a7812 */ /* 0x040fe200078efcff */
[----:B------:R-:W-:Y:S01]  /*1450*/  IMAD.MOV R14, RZ, RZ, -R14 ;  /* 0x000000ffff0e7224 */ /* 0x000fe200078e0a0e */
[C---:B------:R-:W-:Y:S01]  /*1460*/  LOP3.LUT R40, R5.reuse, 0x84, RZ, 0xfc, !PT ;  /* 0x0000008405287812 */ /* 0x040fe200078efcff */
[----:B------:R-:W-:Y:S01]  /*1470*/  IMAD.HI.U32 R16, R2, R21, RZ ;  /* 0x0000001502107227 */ /* 0x000fe200078e00ff */
[C---:B------:R-:W-:Y:S02]  /*1480*/  LOP3.LUT R44, R5.reuse, 0x78, RZ, 0xfc, !PT ;  /* 0x00000078052c7812 */ /* 0x040fe400078efcff */
[----:B------:R-:W-:Y:S01]  /*1490*/  LOP3.LUT R45, R5, 0x74, RZ, 0xfc, !PT ;  /* 0x00000074052d7812 */ /* 0x000fe200078efcff */
[--C-:B------:R-:W-:Y:S01]  /*14a0*/  @!P3 IMAD.IADD R11, R11, 0x1, -R4.reuse ;  /* 0x000000010b0bb824 */ /* 0x100fe200078e0a04 */
[C---:B------:R-:W-:Y:S01]  /*14b0*/  ISETP.GT.U32.AND P3, PT, R4.reuse, R15, PT ;  /* 0x0000000f0400720c */ /* 0x040fe20003f64070 */
[----:B------:R-:W-:Y:S01]  /*14c0*/  IMAD R14, R4, R14, R17 ;  /* 0x0000000e040e7224 */ /* 0x000fe200078e0211 */
[----:B------:R-:W-:Y:S01]  /*14d0*/  IABS R38, R44 ;  /* 0x0000002c00267213 */ /* 0x000fe20000000000 */
[----:B------:R-:W-:Y:S01]  /*14e0*/  @!P6 IMAD.IADD R12, R12, 0x1, -R4 ;  /* 0x000000010c0ce824 */ /* 0x000fe200078e0a04 */
[----:B------:R-:W-:Y:S01]  /*14f0*/  LOP3.LUT R46, R5, 0x70, RZ, 0xfc, !PT ;  /* 0x00000070052e7812 */ /* 0x000fe200078efcff */
[----:B------:R-:W-:Y:S01]  /*1500*/  IMAD.MOV R16, RZ, RZ, -R16 ;  /* 0x000000ffff107224 */ /* 0x000fe200078e0a10 */
[----:B------:R-:W-:Y:S01]  /*1510*/  ISETP.GT.U32.AND P6, PT, R4, R14, PT ;  /* 0x0000000e0400720c */ /* 0x000fe20003fc4070 */
[----:B------:R-:W-:Y:S01]  /*1520*/  IMAD.HI.U32 R17, R2, R23, RZ ;  /* 0x0000001702117227 */ /* 0x000fe200078e00ff */
[----:B------:R-:W-:-:S02]  /*1530*/  IABS R43, R46 ;  /* 0x0000002e002b7213 */ /* 0x000fc40000000000 */
[----:B------:R-:W-:Y:S01]  /*1540*/  LOP3.LUT R48, R5, 0x60, RZ, 0xfc, !PT ;  /* 0x0000006005307812 */ /* 0x000fe200078efcff */
[----:B------:R-:W-:Y:S01]  /*1550*/  @!P2 IMAD.MOV R9, RZ, RZ, -R9 ;  /* 0x000000ffff09a224 */ /* 0x000fe200078e0a09 */
[----:B------:R-:W-:Y:S01]  /*1560*/  ISETP.GT.U32.AND P2, PT, R4, R13, PT ;  /* 0x0000000d0400720c */ /* 0x000fe20003f44070 */
[--C-:B------:R-:W-:Y:S01]  /*1570*/  @!P3 IMAD.IADD R15, R15, 0x1, -R4.reuse ;  /* 0x000000010f0fb824 */ /* 0x100fe200078e0a04 */
[----:B------:R-:W-:Y:S01]  /*1580*/  ISETP.GE.AND P3, PT, R24, RZ, PT ;  /* 0x000000ff1800720c */ /* 0x000fe20003f66270 */
[----:B------:R-:W-:Y:S01]  /*1590*/  IMAD R16, R4, R16, R21 ;  /* 0x0000001004107224 */ /* 0x000fe200078e0215 */
[C---:B------:R-:W-:Y:S01]  /*15a0*/  LOP3.LUT R24, R5.reuse, 0xc0, RZ, 0xfc, !PT ;  /* 0x000000c005187812 */ /* 0x040fe200078efcff */
[----:B------:R-:W-:Y:S01]  /*15b0*/  IMAD.MOV R17, RZ, RZ, -R17 ;  /* 0x000000ffff117224 */ /* 0x000fe200078e0a11 */
[----:B------:R-:W-:Y:S01]  /*15c0*/  IABS R49, R48 ;  /* 0x0000003000317213 */ /* 0x000fe20000000000 */
[----:B------:R-:W-:Y:S01]  /*15d0*/  @!P6 IMAD.IADD R14, R14, 0x1, -R4 ;  /* 0x000000010e0ee824 */ /* 0x000fe200078e0a04 */
[C---:B------:R-:W-:Y:S01]  /*15e0*/  ISETP.GT.U32.AND P6, PT, R4.reuse, R15, PT ;  /* 0x0000000f0400720c */ /* 0x040fe20003fc4070 */
[----:B------:R-:W-:Y:S01]  /*15f0*/  @!P1 IMAD.MOV R10, RZ, RZ, -R10 ;  /* 0x000000ffff0a9224 */ /* 0x000fe200078e0a0a */
[C---:B------:R-:W-:Y:S01]  /*1600*/  ISETP.GT.U32.AND P1, PT, R4.reuse, R16, PT ;  /* 0x000000100400720c */ /* 0x040fe20003f24070 */
[----:B------:R-:W-:Y:S01]  /*1610*/  IMAD R17, R4, R17, R23 ;  /* 0x0000001104117224 */ /* 0x000fe200078e0217 */
[C---:B------:R-:W-:Y:S01]  /*1620*/  LOP3.LUT R50, R5.reuse, 0x58, RZ, 0xfc, !PT ;  /* 0x0000005805327812 */ /* 0x040fe200078efcff */
[----:B------:R-:W-:Y:S01]  /*1630*/  IMAD.MOV.U32 R21, RZ, RZ, R20 ;  /* 0x000000ffff157224 */ /* 0x000fe200078e0014 */
[----:B------:R-:W-:Y:S01]  /*1640*/  LOP3.LUT R52, R5, 0x54, RZ, 0xfc, !PT ;  /* 0x0000005405347812 */ /* 0x000fe200078efcff */
[----:B------:R-:W-:Y:S01]  /*1650*/  @!P2 IMAD.IADD R13, R13, 0x1, -R4 ;  /* 0x000000010d0da824 */ /* 0x000fe200078e0a04 */
[----:B------:R-:W-:Y:S01]  /*1660*/  ISETP.GE.AND P2, PT, R22, RZ, PT ;  /* 0x000000ff1600720c */ /* 0x000fe20003f46270 */
[----:B------:R-:W-:Y:S01]  /*1670*/  @!P0 IMAD.MOV R11, RZ, RZ, -R11 ;  /* 0x000000ffff0b8224 */ /* 0x000fe200078e0a0b */
[----:B------:R-:W-:Y:S01]  /*1680*/  ISETP.GT.U32.AND P0, PT, R4, R14, PT ;  /* 0x0000000e0400720c */ /* 0x000fe20003f04070 */
[----:B------:R-:W-:Y:S01]  /*1690*/  IMAD.HI.U32 R20, R2, R21, RZ ;  /* 0x0000001502147227 */ /* 0x000fe200078e00ff */
[----:B------:R-:W-:-:S02]  /*16a0*/  LOP3.LUT R22, R5, 0xc4, RZ, 0xfc, !PT ;  /* 0x000000c405167812 */ /* 0x000fc400078efcff */
[----:B------:R-:W-:Y:S01]  /*16b0*/  LOP3.LUT R54, R5, 0x44, RZ, 0xfc, !PT ;  /* 0x0000004405367812 */ /* 0x000fe200078efcff */
[--C-:B------:R-:W-:Y:S01]  /*16c0*/  @!P6 IMAD.IADD R15, R15, 0x1, -R4.reuse ;  /* 0x000000010f0fe824 */ /* 0x100fe200078e0a04 */
[----:B------:R-:W-:Y:S01]  /*16d0*/  ISETP.GT.U32.AND P6, PT, R4, R17, PT ;  /* 0x000000110400720c */ /* 0x000fe20003fc4070 */
[----:B------:R-:W-:Y:S01]  /*16e0*/  @!P1 IMAD.IADD R16, R16, 0x1, -R4 ;  /* 0x0000000110109824 */ /* 0x000fe200078e0a04 */
[----:B------:R-:W-:Y:S01]  /*16f0*/  IABS R23, R22 ;  /* 0x0000001600177213 */ /* 0x000fe20000000000 */
[----:B------:R-:W-:Y:S01]  /*1700*/  IMAD.MOV R20, RZ, RZ, -R20 ;  /* 0x000000ffff147224 */ /* 0x000fe200078e0a14 */
[----:B------:R-:W-:Y:S01]  /*1710*/  ISETP.GE.AND P1, PT, R22, RZ, PT ;  /* 0x000000ff1600720c */ /* 0x000fe20003f26270 */
[----:B------:R-:W-:Y:S01]  /*1720*/  @!P2 IMAD.MOV R15, RZ, RZ, -R15 ;  /* 0x000000ffff0fa224 */ /* 0x000fe200078e0a0f */
[C---:B------:R-:W-:Y:S01]  /*1730*/  LOP3.LUT R56, R5.reuse, 0x40, RZ, 0xfc, !PT ;  /* 0x0000004005387812 */ /* 0x040fe200078efcff */
[----:B------:R-:W-:Y:S01]  /*1740*/  IMAD R20, R4, R20, R21 ;  /* 0x0000001404147224 */ /* 0x000fe200078e0215 */
[----:B------:R-:W-:Y:S01]  /*1750*/  LOP3.LUT R58, R5, 0x38, RZ, 0xfc, !PT ;  /* 0x00000038053a7812 */ /* 0x000fe200078efcff */
[----:B------:R-:W-:Y:S01]  /*1760*/  IMAD.HI.U32 R21, R2, R23, RZ ;  /* 0x0000001702157227 */ /* 0x000fe200078e00ff */
[----:B------:R-:W-:-:S02]  /*1770*/  IABS R53, R56 ;  /* 0x0000003800357213 */ /* 0x000fc40000000000 */
[----:B------:R-:W-:Y:S01]  /*1780*/  IABS R55, R58 ;  /* 0x0000003a00377213 */ /* 0x000fe20000000000 */
[--C-:B------:R-:W-:Y:S01]  /*1790*/  @!P6 IMAD.IADD R17, R17, 0x1, -R4.reuse ;  /* 0x000000011111e824 */ /* 0x100fe200078e0a04 */
[----:B------:R-:W-:Y:S01]  /*17a0*/  ISETP.GT.U32.AND P6, PT, R4, R16, PT ;  /* 0x000000100400720c */ /* 0x000fe20003fc4070 */
[----:B------:R-:W-:Y:S01]  /*17b0*/  @!P0 IMAD.IADD R14, R14, 0x1, -R4 ;  /* 0x000000010e0e8824 */ /* 0x000fe200078e0a04 */
[----:B------:R-:W-:Y:S01]  /*17c0*/  ISETP.GE.AND P0, PT, R27, RZ, PT ;  /* 0x000000ff1b00720c */ /* 0x000fe20003f06270 */
[----:B------:R-:W-:Y:S01]  /*17d0*/  IMAD.MOV R21, RZ, RZ, -R21 ;  /* 0x000000ffff157224 */ /* 0x000fe200078e0a15 */
[C---:B------:R-:W-:Y:S01]  /*17e0*/  ISETP.GT.U32.AND P2, PT, R4.reuse, R17, PT ;  /* 0x000000110400720c */ /* 0x040fe20003f44070 */
[----:B------:R-:W-:Y:S01]  /*17f0*/  @!P3 IMAD.MOV R14, RZ, RZ, -R14 ;  /* 0x000000ffff0eb224 */ /* 0x000fe200078e0a0e */
[C---:B------:R-:W-:Y:S01]  /*1800*/  ISETP.GT.U32.AND P3, PT, R4.reuse, R20, PT ;  /* 0x000000140400720c */ /* 0x040fe20003f64070 */
[----:B------:R-:W-:Y:S01]  /*1810*/  IMAD R21, R4, R21, R23 ;  /* 0x0000001504157224 */ /* 0x000fe200078e0217 */
[----:B------:R-:W-:Y:S01]  /*1820*/  IABS R27, R28 ;  /* 0x0000001c001b7213 */ /* 0x000fe20000000000 */
[----:B------:R-:W-:Y:S01]  /*1830*/  @!P4 IMAD.MOV R12, RZ, RZ, -R12 ;  /* 0x000000ffff0cc224 */ /* 0x000fe200078e0a0c */
[----:B------:R-:W-:Y:S01]  /*1840*/  ISETP.GE.AND P4, PT, R25, RZ, PT ;  /* 0x000000ff1900720c */ /* 0x000fe20003f86270 */
[----:B------:R-:W-:Y:S01]  /*1850*/  @!P5 IMAD.MOV R13, RZ, RZ, -R13 ;  /* 0x000000ffff0dd224 */ /* 0x000fe200078e0a0d */
[----:B------:R-:W-:Y:S01]  /*1860*/  IABS R25, R24 ;  /* 0x0000001800197213 */ /* 0x000fe20000000000 */
[----:B------:R-:W-:Y:S01]  /*1870*/  @!P6 IMAD.IADD R16, R16, 0x1, -R4 ;  /* 0x000000011010e824 */ /* 0x000fe200078e0a04 */
[----:B------:R-:W-:Y:S01]  /*1880*/  ISETP.GT.U32.AND P6, PT, R4, R21, PT ;  /* 0x000000150400720c */ /* 0x000fe20003fc4070 */
[----:B------:R-:W-:Y:S01]  /*1890*/  IMAD.HI.U32 R23, R2, R27, RZ ;  /* 0x0000001b02177227 */ /* 0x000fe200078e00ff */
[----:B------:R-:W-:-:S02]  /*18a0*/  ISETP.GE.AND P5, PT, R26, RZ, PT ;  /* 0x000000ff1a00720c */ /* 0x000fc40003fa6270 */
[C---:B------:R-:W-:Y:S01]  /*18b0*/  LOP3.LUT R60, R5.reuse, 0x34, RZ, 0xfc, !PT ;  /* 0x00000034053c7812 */ /* 0x040fe200078efcff */
[--C-:B------:R-:W-:Y:S01]  /*18c0*/  @!P3 IMAD.IADD R20, R20, 0x1, -R4.reuse ;  /* 0x000000011414b824 */ /* 0x100fe200078e0a04 */
[----:B------:R-:W-:Y:S01]  /*18d0*/  ISETP.GE.AND P3, PT, R28, RZ, PT ;  /* 0x000000ff1c00720c */ /* 0x000fe20003f66270 */
[----:B------:R-:W-:Y:S01]  /*18e0*/  IMAD.HI.U32 R22, R2, R25, RZ ;  /* 0x0000001902167227 */ /* 0x000fe200078e00ff */
[----:B------:R-:W-:Y:S02]  /*18f0*/  LOP3.LUT R28, R5, 0xb0, RZ, 0xfc, !PT ;  /* 0x000000b0051c7812 */ /* 0x000fe400078efcff */
[----:B------:R-:W-:Y:S01]  /*1900*/  IABS R57, R60 ;  /* 0x0000003c00397213 */ /* 0x000fe20000000000 */
[--C-:B------:R-:W-:Y:S01]  /*1910*/  @!P2 IMAD.IADD R17, R17, 0x1, -R4.reuse ;  /* 0x000000011111a824 */ /* 0x100fe200078e0a04 */
[----:B------:R-:W-:Y:S01]  /*1920*/  ISETP.GE.AND P2, PT, R24, RZ, PT ;  /* 0x000000ff1800720c */ /* 0x000fe20003f46270 */
[----:B------:R-:W-:Y:S01]  /*1930*/  @!P6 IMAD.IADD R21, R21, 0x1, -R4 ;  /* 0x000000011515e824 */ /* 0x000fe200078e0a04 */
[C---:B------:R-:W-:Y:S01]  /*1940*/  ISETP.GT.U32.AND P6, PT, R4.reuse, R20, PT ;  /* 0x000000140400720c */ /* 0x040fe20003fc4070 */
[----:B------:R-:W-:Y:S01]  /*1950*/  IMAD.MOV R24, RZ, RZ, -R22 ;  /* 0x000000ffff187224 */ /* 0x000fe200078e0a16 */
[----:B------:R-:W-:Y:S01]  /*1960*/  IABS R97, R5 ;  /* 0x0000000500617213 */ /* 0x000fe20000000000 */
[----:B------:R-:W-:Y:S01]  /*1970*/  @!P4 IMAD.MOV R16, RZ, RZ, -R16 ;  /* 0x000000ffff10c224 */ /* 0x000fe200078e0a10 */
[----:B------:R-:W-:Y:S01]  /*1980*/  ISETP.GT.U32.AND P4, PT, R4, R21, PT ;  /* 0x000000150400720c */ /* 0x000fe20003f84070 */
[----:B------:R-:W-:Y:S01]  /*1990*/  IMAD.HI.U32 R22, R2, R29, RZ ;  /* 0x0000001d02167227 */ /* 0x000fe200078e00ff */
[----:B------:R-:W-:-:S03]  /*19a0*/  SHF.R.S32.HI R6, RZ, 0x5, R6 ;  /* 0x00000005ff067819 */ /* 0x000fc60000011406 */
[----:B------:R-:W-:Y:S02]  /*19b0*/  IMAD.MOV R26, RZ, RZ, -R23 ;  /* 0x000000ffff1a7224 */ /* 0x000fe400078e0a17 */
[C---:B------:R-:W-:Y:S02]  /*19c0*/  IMAD R23, R4.reuse, R24, R25 ;  /* 0x0000001804177224 */ /* 0x040fe400078e0219 */
[----:B------:R-:W-:Y:S02]  /*19d0*/  IMAD.MOV R24, RZ, RZ, -R22 ;  /* 0x000000ffff187224 */ /* 0x000fe400078e0a16 */
[C---:B------:R-:W-:Y:S01]  /*19e0*/  IMAD R22, R4.reuse, R26, R27 ;  /* 0x0000001a04167224 */ /* 0x040fe200078e021b */
[----:B------:R-:W-:Y:S01]  /*19f0*/  IABS R27, R28 ;  /* 0x0000001c001b7213 */ /* 0x000fe20000000000 */
[----:B------:R-:W-:Y:S01]  /*1a00*/  IMAD R24, R4, R24, R29 ;  /* 0x0000001804187224 */ /* 0x000fe200078e021d */
[----:B------:R-:W-:Y:S01]  /*1a10*/  IABS R29, R32 ;  /* 0x00000020001d7213 */ /* 0x000fe20000000000 */
[--C-:B------:R-:W-:Y:S01]  /*1a20*/  @!P6 IMAD.IADD R20, R20, 0x1, -R4.reuse ;  /* 0x000000011414e824 */ /* 0x100fe200078e0a04 */
[C---:B------:R-:W-:Y:S01]  /*1a30*/  ISETP.GT.U32.AND P6, PT, R4.reuse, R22, PT ;  /* 0x000000160400720c */ /* 0x040fe20003fc4070 */
[----:B------:R-:W-:Y:S01]  /*1a40*/  @!P4 IMAD.IADD R21, R21, 0x1, -R4 ;  /* 0x000000011515c824 */ /* 0x000fe200078e0a04 */
[C---:B------:R-:W-:Y:S01]  /*1a50*/  ISETP.GT.U32.AND P4, PT, R4.reuse, R24, PT ;  /* 0x000000180400720c */ /* 0x040fe20003f84070 */
[----:B------:R-:W-:Y:S01]  /*1a60*/  @!P5 IMAD.MOV R17, RZ, RZ, -R17 ;  /* 0x000000ffff11d224 */ /* 0x000fe200078e0a11 */
[----:B------:R-:W-:Y:S01]  /*1a70*/  ISETP.GT.U32.AND P5, PT, R4, R23, PT ;  /* 0x000000170400720c */ /* 0x000fe20003fa4070 */
[----:B------:R-:W-:-:S04]  /*1a80*/  IMAD.HI.U32 R26, R2, R29, RZ ;  /* 0x0000001d021a7227 */ /* 0x000fc800078e00ff */
[----:B------:R-:W-:Y:S02]  /*1a90*/  IMAD.MOV R26, RZ, RZ, -R26 ;  /* 0x000000ffff1a7224 */ /* 0x000fe400078e0a1a */
[----:B------:R-:W-:Y:S01]  /*1aa0*/  @!P1 IMAD.MOV R21, RZ, RZ, -R21 ;  /* 0x000000ffff159224 */ /* 0x000fe200078e0a15 */
[----:B------:R-:W-:Y:S01]  /*1ab0*/  ISETP.GE.AND P1, PT, R28, RZ, PT ;  /* 0x000000ff1c00720c */ /* 0x000fe20003f26270 */
[--C-:B------:R-:W-:Y:S02]  /*1ac0*/  @!P6 IMAD.IADD R22, R22, 0x1, -R4.reuse ;  /* 0x000000011616e824 */ /* 0x100fe400078e0a04 */
[--C-:B------:R-:W-:Y:S02]  /*1ad0*/  @!P4 IMAD.IADD R24, R24, 0x1, -R4.reuse ;  /* 0x000000011818c824 */ /* 0x100fe400078e0a04 */
[----:B------:R-:W-:Y:S01]  /*1ae0*/  @!P5 IMAD.IADD R23, R23, 0x1, -R4 ;  /* 0x000000011717d824 */ /* 0x000fe200078e0a04 */
[C---:B------:R-:W-:Y:S01]  /*1af0*/  ISETP.GT.U32.AND P4, PT, R4.reuse, R22, PT ;  /* 0x000000160400720c */ /* 0x040fe20003f84070 */
[----:B------:R-:W-:Y:S01]  /*1b00*/  IMAD R26, R4, R26, R29 ;  /* 0x0000001a041a7224 */ /* 0x000fe200078e021d */
[----:B------:R-:W-:Y:S01]  /*1b10*/  IABS R29, R36 ;  /* 0x00000024001d7213 */ /* 0x000fe20000000000 */
[----:B------:R-:W-:Y:S01]  /*1b20*/  IMAD.HI.U32 R28, R2, R33, RZ ;  /* 0x00000021021c7227 */ /* 0x000fe200078e00ff */
[----:B------:R-:W-:-:S02]  /*1b30*/  ISETP.GT.U32.AND P6, PT, R4, R23, PT ;  /* 0x000000170400720c */ /* 0x000fc40003fc4070 */
[----:B------:R-:W-:Y:S01]  /*1b40*/  ISETP.GE.AND P5, PT, R30, RZ, PT ;  /* 0x000000ff1e00720c */ /* 0x000fe20003fa6270 */
[----:B------:R-:W-:-:S04]  /*1b50*/  IMAD.HI.U32 R25, R2, R27, RZ ;  /* 0x0000001b02197227 */ /* 0x000fc800078e00ff */
[----:B------:R-:W-:Y:S02]  /*1b60*/  IMAD.MOV R28, RZ, RZ, -R28 ;  /* 0x000000ffff1c7224 */ /* 0x000fe400078e0a1c */
[----:B------:R-:W-:Y:S01]  /*1b70*/  @!P4 IMAD.IADD R22, R22, 0x1, -R4 ;  /* 0x000000011616c824 */ /* 0x000fe200078e0a04 */
[C---:B------:R-:W-:Y:S01]  /*1b80*/  ISETP.GT.U32.AND P4, PT, R4.reuse, R26, PT ;  /* 0x0000001a0400720c */ /* 0x040fe20003f84070 */
[----:B------:R-:W-:Y:S02]  /*1b90*/  IMAD.MOV R25, RZ, RZ, -R25 ;  /* 0x000000ffff197224 */ /* 0x000fe400078e0a19 */
[----:B------:R-:W-:Y:S01]  /*1ba0*/  @!P0 IMAD.MOV R20, RZ, RZ, -R20 ;  /* 0x000000ffff148224 */ /* 0x000fe200078e0a14 */
[C---:B------:R-:W-:Y:S01]  /*1bb0*/  ISETP.GT.U32.AND P0, PT, R4.reuse, R24, PT ;  /* 0x000000180400720c */ /* 0x040fe20003f04070 */
[C---:B------:R-:W-:Y:S02]  /*1bc0*/  IMAD R28, R4.reuse, R28, R33 ;  /* 0x0000001c041c7224 */ /* 0x040fe400078e0221 */
[----:B------:R-:W-:-:S02]  /*1bd0*/  IMAD R25, R4, R25, R27 ;  /* 0x0000001904197224 */ /* 0x000fc400078e021b */
[----:B------:R-:W-:-:S04]  /*1be0*/  IMAD.HI.U32 R27, R2, R31, RZ ;  /* 0x0000001f021b7227 */ /* 0x000fc800078e00ff */
[----:B------:R-:W-:Y:S01]  /*1bf0*/  @!P3 IMAD.MOV R22, RZ, RZ, -R22 ;  /* 0x000000ffff16b224 */ /* 0x000fe200078e0a16 */
[C---:B------:R-:W-:Y:S01]  /*1c00*/  ISETP.GT.U32.AND P3, PT, R4.reuse, R28, PT ;  /* 0x0000001c0400720c */ /* 0x040fe20003f64070 */
[----:B------:R-:W-:Y:S02]  /*1c10*/  IMAD.MOV R27, RZ, RZ, -R27 ;  /* 0x000000ffff1b7224 */ /* 0x000fe400078e0a1b */
[--C-:B------:R-:W-:Y:S01]  /*1c20*/  @!P6 IMAD.IADD R23, R23, 0x1, -R4.reuse ;  /* 0x000000011717e824 */ /* 0x100fe200078e0a04 */
[----:B------:R-:W-:Y:S01]  /*1c30*/  ISETP.GT.U32.AND P6, PT, R4, R25, PT ;  /* 0x000000190400720c */ /* 0x000fe20003fc4070 */
[----:B------:R-:W-:Y:S02]  /*1c40*/  @!P4 IMAD.IADD R26, R26, 0x1, -R4 ;  /* 0x000000011a1ac824 */ /* 0x000fe400078e0a04 */
[----:B------:R-:W-:Y:S02]  /*1c50*/  IMAD R27, R4, R27, R31 ;  /* 0x0000001b041b7224 */ /* 0x000fe400078e021f */
[----:B------:R-:W-:-:S02]  /*1c60*/  IMAD.MOV.U32 R31, RZ, RZ, R29 ;  /* 0x000000ffff1f7224 */ /* 0x000fc400078e001d */
[----:B------:R-:W-:Y:S01]  /*1c70*/  @!P0 IMAD.IADD R24, R24, 0x1, -R4 ;  /* 0x0000000118188824 */ /* 0x000fe200078e0a04 */
[----:B------:R-:W-:Y:S01]  /*1c80*/  ISETP.GE.AND P0, PT, R32, RZ, PT ;  /* 0x000000ff2000720c */ /* 0x000fe20003f06270 */
[----:B------:R-:W-:Y:S01]  /*1c90*/  @!P2 IMAD.MOV R23, RZ, RZ, -R23 ;  /* 0x000000ffff17a224 */ /* 0x000fe200078e0a17 */
[----:B------:R-:W-:Y:S01]  /*1ca0*/  ISETP.GT.U32.AND P2, PT, R4, R26, PT ;  /* 0x0000001a0400720c */ /* 0x000fe20003f44070 */
[----:B------:R-:W-:Y:S01]  /*1cb0*/  IMAD.HI.U32 R29, R2, R31, RZ ;  /* 0x0000001f021d7227 */ /* 0x000fe200078e00ff */
[----:B------:R-:W-:-:S03]  /*1cc0*/  LOP3.LUT R32, R5, 0x98, RZ, 0xfc, !PT ;  /* 0x0000009805207812 */ /* 0x000fc600078efcff */
[--C-:B------:R-:W-:Y:S01]  /*1cd0*/  @!P3 IMAD.IADD R28, R28, 0x1, -R4.reuse ;  /* 0x000000011c1cb824 */ /* 0x100fe200078e0a04 */
[----:B------:R-:W-:Y:S01]  /*1ce0*/  IABS R33, R32 ;  /* 0x0000002000217213 */ /* 0x000fe20000000000 */
[----:B------:R-:W-:Y:S02]  /*1cf0*/  IMAD.MOV R29, RZ, RZ, -R29 ;  /* 0x000000ffff1d7224 */ /* 0x000fe400078e0a1d */
[--C-:B------:R-:W-:Y:S01]  /*1d00*/  @!P6 IMAD.IADD R25, R25, 0x1, -R4.reuse ;  /* 0x000000011919e824 */ /* 0x100fe200078e0a04 */
[C---:B------:R-:W-:Y:S01]  /*1d10*/  ISETP.GT.U32.AND P3, PT, R4.reuse, R28, PT ;  /* 0x0000001c0400720c */ /* 0x040fe20003f64070 */
[C---:B------:R-:W-:Y:S01]  /*1d20*/  IMAD R29, R4.reuse, R29, R31 ;  /* 0x0000001d041d7224 */ /* 0x040fe200078e021f */
[----:B------:R-:W-:Y:S01]  /*1d30*/  ISETP.GT.U32.AND P6, PT, R4, R27, PT ;  /* 0x0000001b0400720c */ /* 0x000fe20003fc4070 */
[----:B------:R-:W-:Y:S01]  /*1d40*/  IMAD.HI.U32 R30, R2, R33, RZ ;  /* 0x00000021021e7227 */ /* 0x000fe200078e00ff */
[----:B------:R-:W-:Y:S02]  /*1d50*/  ISETP.GT.U32.AND P4, PT, R4, R25, PT ;  /* 0x000000190400720c */ /* 0x000fe40003f84070 */
[----:B------:R-:W-:Y:S01]  /*1d60*/  LOP3.LUT R31, R5, 0x94, RZ, 0xfc, !PT ;  /* 0x00000094051f7812 */ /* 0x000fe200078efcff */
[----:B------:R-:W-:Y:S01]  /*1d70*/  @!P2 IMAD.IADD R26, R26, 0x1, -R4 ;  /* 0x000000011a1aa824 */ /* 0x000fe200078e0a04 */
[----:B------:R-:W-:Y:S01]  /*1d80*/  ISETP.GT.U32.AND P2, PT, R4, R29, PT ;  /* 0x0000001d0400720c */ /* 0x000fe20003f44070 */
[----:B------:R-:W-:-:S02]  /*1d90*/  IMAD.MOV R30, RZ, RZ, -R30 ;  /* 0x000000ffff1e7224 */ /* 0x000fc400078e0a1e */
[----:B------:R-:W-:Y:S01]  /*1da0*/  @!P0 IMAD.MOV R26, RZ, RZ, -R26 ;  /* 0x000000ffff1a8224 */ /* 0x000fe200078e0a1a */
[----:B------:R-:W-:Y:S01]  /*1db0*/  ISETP.GE.AND P0, PT, R31, RZ, PT ;  /* 0x000000ff1f00720c */ /* 0x000fe20003f06270 */
[----:B------:R-:W-:Y:S01]  /*1dc0*/  IMAD R30, R4, R30, R33 ;  /* 0x0000001e041e7224 */ /* 0x000fe200078e0221 */
[----:B------:R-:W-:Y:S01]  /*1dd0*/  LOP3.LUT R33, R5, 0x8c, RZ, 0xfc, !PT ;  /* 0x0000008c05217812 */ /* 0x000fe200078efcff */
[--C-:B------:R-:W-:Y:S02]  /*1de0*/  @!P3 IMAD.IADD R28, R28, 0x1, -R4.reuse ;  /* 0x000000011c1cb824 */ /* 0x100fe400078e0a04 */
[--C-:B------:R-:W-:Y:S01]  /*1df0*/  @!P6 IMAD.IADD R27, R27, 0x1, -R4.reuse ;  /* 0x000000011b1be824 */ /* 0x100fe200078e0a04 */
[C---:B------:R-:W-:Y:S01]  /*1e00*/  ISETP.GT.U32.AND P3, PT, R4.reuse, R30, PT ;  /* 0x0000001e0400720c */ /* 0x040fe20003f64070 */
[--C-:B------:R-:W-:Y:S01]  /*1e10*/  @!P4 IMAD.IADD R25, R25, 0x1, -R4.reuse ;  /* 0x000000011919c824 */ /* 0x100fe200078e0a04 */
[----:B------:R-:W-:Y:S01]  /*1e20*/  ISETP.GE.AND P4, PT, R35, RZ, PT ;  /* 0x000000ff2300720c */ /* 0x000fe20003f86270 */
[----:B------:R-:W-:Y:S01]  /*1e30*/  @!P2 IMAD.IADD R29, R29, 0x1, -R4 ;  /* 0x000000011d1da824 */ /* 0x000fe200078e0a04 */
[C---:B------:R-:W-:Y:S01]  /*1e40*/  ISETP.GT.U32.AND P6, PT, R4.reuse, R27, PT ;  /* 0x0000001b0400720c */ /* 0x040fe20003fc4070 */
[----:B------:R-:W-:Y:S01]  /*1e50*/  @!P1 IMAD.MOV R25, RZ, RZ, -R25 ;  /* 0x000000ffff199224 */ /* 0x000fe200078e0a19 */
[----:B------:R-:W-:Y:S01]  /*1e60*/  IABS R35, R31 ;  /* 0x0000001f00237213 */ /* 0x000fe20000000000 */
[----:B------:R-:W-:Y:S01]  /*1e70*/  @!P5 IMAD.MOV R24, RZ, RZ, -R24 ;  /* 0x000000ffff18d224 */ /* 0x000fe200078e0a18 */
[----:B------:R-:W-:-:S02]  /*1e80*/  ISETP.GT.U32.AND P2, PT, R4, R29, PT ;  /* 0x0000001d0400720c */ /* 0x000fc40003f44070 */
[----:B------:R-:W-:Y:S01]  /*1e90*/  ISETP.GE.AND P1, PT, R36, RZ, PT ;  /* 0x000000ff2400720c */ /* 0x000fe20003f26270 */
[----:B------:R-:W-:Y:S01]  /*1ea0*/  IMAD.HI.U32 R31, R2, R35, RZ ;  /* 0x00000023021f7227 */ /* 0x000fe200078e00ff */
[----:B------:R-:W-:Y:S02]  /*1eb0*/  IABS R39, R33 ;  /* 0x0000002100277213 */ /* 0x000fe40000000000 */
[----:B------:R-:W-:Y:S01]  /*1ec0*/  ISETP.GE.AND P5, PT, R34, RZ, PT ;  /* 0x000000ff2200720c */ /* 0x000fe20003fa6270 */
[--C-:B------:R-:W-:Y:S01]  /*1ed0*/  @!P3 IMAD.IADD R30, R30, 0x1, -R4.reuse ;  /* 0x000000011e1eb824 */ /* 0x100fe200078e0a04 */
[----:B------:R-:W-:Y:S01]  /*1ee0*/  LOP3.LUT R34, R5, 0x88, RZ, 0xfc, !PT ;  /* 0x0000008805227812 */ /* 0x000fe200078efcff */
[----:B------:R-:W-:Y:S02]  /*1ef0*/  IMAD.MOV R31, RZ, RZ, -R31 ;  /* 0x000000ffff1f7224 */ /* 0x000fe400078e0a1f */
[----:B------:R-:W-:Y:S01]  /*1f00*/  @!P6 IMAD.IADD R27, R27, 0x1, -R4 ;  /* 0x000000011b1be824 */ /* 0x000fe200078e0a04 */
[----:B------:R-:W-:Y:S01]  /*1f10*/  ISETP.GT.U32.AND P3, PT, R4, R30, PT ;  /* 0x0000001e0400720c */ /* 0x000fe20003f64070 */
[----:B------:R-:W-:Y:S01]  /*1f20*/  @!P4 IMAD.MOV R28, RZ, RZ, -R28 ;  /* 0x000000ffff1cc224 */ /* 0x000fe200078e0a1c */
[----:B------:R-:W-:Y:S01]  /*1f30*/  ISETP.GE.AND P6, PT, R32, RZ, PT ;  /* 0x000000ff2000720c */ /* 0x000fe20003fc6270 */
[----:B------:R-:W-:Y:S01]  /*1f40*/  @!P2 IMAD.IADD R29, R29, 0x1, -R4 ;  /* 0x000000011d1da824 */ /* 0x000fe200078e0a04 */
[----:B------:R-:W-:Y:S01]  /*1f50*/  ISETP.GE.AND P4, PT, R33, RZ, PT ;  /* 0x000000ff2100720c */ /* 0x000fe20003f86270 */
[----:B------:R-:W-:Y:S01]  /*1f60*/  IMAD R31, R4, R31, R35 ;  /* 0x0000001f041f7224 */ /* 0x000fe200078e0223 */
[----:B------:R-:W-:Y:S01]  /*1f70*/  LOP3.LUT R32, R5, 0x90, RZ, 0xfc, !PT ;  /* 0x0000009005207812 */ /* 0x000fe200078efcff */
[----:B------:R-:W-:Y:S01]  /*1f80*/  IMAD.HI.U32 R33, R2, R39, RZ ;  /* 0x0000002702217227 */ /* 0x000fe200078e00ff */
[----:B------:R-:W-:-:S02]  /*1f90*/  IABS R41, R34 ;  /* 0x0000002200297213 */ /* 0x000fc40000000000 */
[----:B------:R-:W-:Y:S01]  /*1fa0*/  IABS R37, R32 ;  /* 0x0000002000257213 */ /* 0x000fe20000000000 */
[----:B------:R-:W-:Y:S01]  /*1fb0*/  @!P1 IMAD.MOV R29, RZ, RZ, -R29 ;  /* 0x000000ffff1d9224 */ /* 0x000fe200078e0a1d */
[----:B------:R-:W-:Y:S01]  /*1fc0*/  ISETP.GT.U32.AND P1, PT, R4, R31, PT ;  /* 0x0000001f0400720c */ /* 0x000fe20003f24070 */
[----:B------:R-:W-:Y:S01]  /*1fd0*/  IMAD.MOV R33, RZ, RZ, -R33 ;  /* 0x000000ffff217224 */ /* 0x000fe200078e0a21 */
[----:B------:R-:W-:Y:S01]  /*1fe0*/  ISETP.GE.AND P2, PT, R34, RZ, PT ;  /* 0x000000ff2200720c */ /* 0x000fe20003f46270 */
[----:B------:R-:W-:Y:S02]  /*1ff0*/  @!P3 IMAD.IADD R30, R30, 0x1, -R4 ;  /* 0x000000011e1eb824 */ /* 0x000fe400078e0a04 */
[----:B------:R-:W-:Y:S01]  /*2000*/  IMAD R33, R4, R33, R39 ;  /* 0x0000002104217224 */ /* 0x000fe200078e0227 */
[----:B------:R-:W-:Y:S01]  /*2010*/  IABS R39, R42 ;  /* 0x0000002a00277213 */ /* 0x000fe20000000000 */
[----:B------:R-:W-:Y:S01]  /*2020*/  @!P5 IMAD.MOV R27, RZ, RZ, -R27 ;  /* 0x000000ffff1bd224 */ /* 0x000fe200078e0a1b */
[----:B------:R-:W-:Y:S01]  /*2030*/  ISETP.GE.AND P5, PT, R32, RZ, PT ;  /* 0x000000ff2000720c */ /* 0x000fe20003fa6270 */
[----:B------:R-:W-:Y:S01]  /*2040*/  @!P6 IMAD.MOV R30, RZ, RZ, -R30 ;  /* 0x000000ffff1ee224 */ /* 0x000fe200078e0a1e */
[----:B------:R-:W-:Y:S01]  /*2050*/  ISETP.GT.U32.AND P6, PT, R4, R33, PT ;  /* 0x000000210400720c */ /* 0x000fe20003fc4070 */
[----:B------:R-:W-:-:S04]  /*2060*/  IMAD.HI.U32 R32, R2, R37, RZ ;  /* 0x0000002502207227 */ /* 0x000fc800078e00ff */
[----:B------:R-:W-:Y:S02]  /*2070*/  IMAD.MOV R32, RZ, RZ, -R32 ;  /* 0x000000ffff207224 */ /* 0x000fe400078e0a20 */
[--C-:B------:R-:W-:Y:S02]  /*2080*/  @!P1 IMAD.IADD R31, R31, 0x1, -R4.reuse ;  /* 0x000000011f1f9824 */ /* 0x100fe400078e0a04 */
[----:B------:R-:W-:Y:S01]  /*2090*/  IMAD R32, R4, R32, R37 ;  /* 0x0000002004207224 */ /* 0x000fe200078e0225 */
[----:B------:R-:W-:Y:S01]  /*20a0*/  IABS R37, R40 ;  /* 0x0000002800257213 */ /* 0x000fe20000000000 */
[----:B------:R-:W-:Y:S01]  /*20b0*/  IMAD.HI.U32 R34, R2, R41, RZ ;  /* 0x0000002902227227 */ /* 0x000fe200078e00ff */
[C---:B------:R-:W-:Y:S02]  /*20c0*/  ISETP.GT.U32.AND P1, PT, R4.reuse, R31, PT ;  /* 0x0000001f0400720c */ /* 0x040fe40003f24070 */
[----:B------:R-:W-:Y:S01]  /*20d0*/  ISETP.GT.U32.AND P3, PT, R4, R32, PT ;  /* 0x000000200400720c */ /* 0x000fe20003f64070 */
[----:B------:R-:W-:-:S02]  /*20e0*/  @!P6 IMAD.IADD R33, R33, 0x1, -R4 ;  /* 0x000000012121e824 */ /* 0x000fc400078e0a04 */
[----:B------:R-:W-:Y:S02]  /*20f0*/  IMAD.MOV R34, RZ, RZ, -R34 ;  /* 0x000000ffff227224 */ /* 0x000fe400078e0a22 */
[----:B------:R-:W-:Y:S01]  /*2100*/  IMAD.HI.U32 R36, R2, R39, RZ ;  /* 0x0000002702247227 */ /* 0x000fe200078e00ff */
[----:B------:R-:W-:-:S03]  /*2110*/  ISETP.GT.U32.AND P6, PT, R4, R33, PT ;  /* 0x000000210400720c */ /* 0x000fc60003fc4070 */
[C---:B------:R-:W-:Y:S01]  /*2120*/  IMAD R34, R4.reuse, R34, R41 ;  /* 0x0000002204227224 */ /* 0x040fe200078e0229 */
[----:B------:R-:W-:Y:S01]  /*2130*/  IABS R41, R45 ;  /* 0x0000002d00297213 */ /* 0x000fe20000000000 */
[----:B------:R-:W-:Y:S02]  /*2140*/  @!P1 IMAD.IADD R31, R31, 0x1, -R4 ;  /* 0x000000011f1f9824 */ /* 0x000fe400078e0a04 */
[----:B------:R-:W-:Y:S01]  /*2150*/  IMAD.MOV R36, RZ, RZ, -R36 ;  /* 0x000000ffff247224 */ /* 0x000fe200078e0a24 */
[----:B------:R-:W-:Y:S01]  /*2160*/  ISETP.GT.U32.AND P1, PT, R4, R34, PT ;  /* 0x000000220400720c */ /* 0x000fe20003f24070 */
[--C-:B------:R-:W-:Y:S02]  /*2170*/  @!P3 IMAD.IADD R32, R32, 0x1, -R4.reuse ;  /* 0x000000012020b824 */ /* 0x100fe400078e0a04 */
[C---:B------:R-:W-:Y:S02]  /*2180*/  IMAD R36, R4.reuse, R36, R39 ;  /* 0x0000002404247224 */ /* 0x040fe400078e0227 */
[----:B------:R-:W-:Y:S01]  /*2190*/  @!P6 IMAD.IADD R33, R33, 0x1, -R4 ;  /* 0x000000012121e824 */ /* 0x000fe200078e0a04 */
[----:B------:R-:W-:Y:S01]  /*21a0*/  ISETP.GT.U32.AND P3, PT, R4, R32, PT ;  /* 0x000000200400720c */ /* 0x000fe20003f64070 */
[----:B------:R-:W-:Y:S01]  /*21b0*/  IMAD.HI.U32 R35, R2, R37, RZ ;  /* 0x0000002502237227 */ /* 0x000fe200078e00ff */
[----:B------:R-:W-:-:S03]  /*21c0*/  ISETP.GT.U32.AND P6, PT, R4, R36, PT ;  /* 0x000000240400720c */ /* 0x000fc60003fc4070 */
[----:B------:R-:W-:Y:S02]  /*21d0*/  IMAD.MOV R35, RZ, RZ, -R35 ;  /* 0x000000ffff237224 */ /* 0x000fe400078e0a23 */
[----:B------:R-:W-:Y:S01]  /*21e0*/  @!P1 IMAD.IADD R34, R34, 0x1, -R4 ;  /* 0x0000000122229824 */ /* 0x000fe200078e0a04 */
[----:B------:R-:W-:Y:S01]  /*21f0*/  ISETP.GE.AND P1, PT, R40, RZ, PT ;  /* 0x000000ff2800720c */ /* 0x000fe20003f26270 */
[----:B------:R-:W-:Y:S02]  /*2200*/  IMAD.MOV.U32 R39, RZ, RZ, R38 ;  /* 0x000000ffff277224 */ /* 0x000fe400078e0026 */
[C---:B------:R-:W-:Y:S02]  /*2210*/  IMAD R35, R4.reuse, R35, R37 ;  /* 0x0000002304237224 */ /* 0x040fe400078e0225 */
[----:B------:R-:W-:Y:S01]  /*2220*/  @!P0 IMAD.MOV R31, RZ, RZ, -R31 ;  /* 0x000000ffff1f8224 */ /* 0x000fe200078e0a1f */
[----:B------:R-:W-:Y:S01]  /*2230*/  ISETP.GT.U32.AND P0, PT, R4, R34, PT ;  /* 0x000000220400720c */ /* 0x000fe20003f04070 */
[----:B------:R-:W-:-:S04]  /*2240*/  IMAD.HI.U32 R37, R2, R39, RZ ;  /* 0x0000002702257227 */ /* 0x000fc800078e00ff */
[--C-:B------:R-:W-:Y:S01]  /*2250*/  @!P3 IMAD.IADD R32, R32, 0x1, -R4.reuse ;  /* 0x000000012020b824 */ /* 0x100fe200078e0a04 */
[----:B------:R-:W-:Y:S01]  /*2260*/  ISETP.GT.U32.AND P3, PT, R4, R35, PT ;  /* 0x000000230400720c */ /* 0x000fe20003f64070 */
[----:B------:R-:W-:Y:S02]  /*2270*/  @!P6 IMAD.IADD R36, R36, 0x1, -R4 ;  /* 0x000000012424e824 */ /* 0x000fe400078e0a04 */
[----:B------:R-:W-:-:S04]  /*2280*/  IMAD.HI.U32 R38, R2, R41, RZ ;  /* 0x0000002902267227 */ /* 0x000fc800078e00ff */
[----:B------:R-:W-:Y:S02]  /*2290*/  IMAD.MOV R37, RZ, RZ, -R37 ;  /* 0x000000ffff257224 */ /* 0x000fe400078e0a25 */
[----:B------:R-:W-:Y:S01]  /*22a0*/  @!P5 IMAD.MOV R32, RZ, RZ, -R32 ;  /* 0x000000ffff20d224 */ /* 0x000fe200078e0a20 */
[C---:B------:R-:W-:Y:S01]  /*22b0*/  ISETP.GT.U32.AND P5, PT, R4.reuse, R36, PT ;  /* 0x000000240400720c */ /* 0x040fe20003fa4070 */
[----:B------:R-:W-:Y:S02]  /*22c0*/  IMAD.MOV R38, RZ, RZ, -R38 ;  /* 0x000000ffff267224 */ /* 0x000fe400078e0a26 */
[----:B------:R-:W-:Y:S02]  /*22d0*/  IMAD R37, R4, R37, R39 ;  /* 0x0000002504257224 */ /* 0x000fe400078e0227 */
[----:B------:R-:W-:-:S04]  /*22e0*/  IMAD.HI.U32 R39, R2, R43, RZ ;  /* 0x0000002b02277227 */ /* 0x000fc800078e00ff */
[----:B------:R-:W-:Y:S02]  /*22f0*/  IMAD R38, R4, R38, R41 ;  /* 0x0000002604267224 */ /* 0x000fe400078e0229 */
[--C-:B------:R-:W-:Y:S01]  /*2300*/  @!P0 IMAD.IADD R34, R34, 0x1, -R4.reuse ;  /* 0x0000000122228824 */ /* 0x100fe200078e0a04 */
[----:B------:R-:W-:Y:S01]  /*2310*/  ISETP.GT.U32.AND P0, PT, R4, R37, PT ;  /* 0x000000250400720c */ /* 0x000fe20003f04070 */
[----:B------:R-:W-:Y:S02]  /*2320*/  IMAD.MOV R39, RZ, RZ, -R39 ;  /* 0x000000ffff277224 */ /* 0x000fe400078e0a27 */
[----:B------:R-:W-:Y:S01]  /*2330*/  @!P3 IMAD.IADD R35, R35, 0x1, -R4 ;  /* 0x000000012323b824 */ /* 0x000fe200078e0a04 */
[----:B------:R-:W-:Y:S01]  /*2340*/  ISETP.GE.AND P3, PT, R42, RZ, PT ;  /* 0x000000ff2a00720c */ /* 0x000fe20003f66270 */
[----:B------:R-:W-:Y:S01]  /*2350*/  @!P2 IMAD.MOV R34, RZ, RZ, -R34 ;  /* 0x000000ffff22a224 */ /* 0x000fe200078e0a22 */
[C---:B------:R-:W-:Y:S01]  /*2360*/  ISETP.GT.U32.AND P2, PT, R4.reuse, R38, PT ;  /* 0x000000260400720c */ /* 0x040fe20003f44070 */
[C---:B------:R-:W-:Y:S01]  /*2370*/  IMAD R39, R4.reuse, R39, R43 ;  /* 0x0000002704277224 */ /* 0x040fe200078e022b */
[----:B------:R-:W-:Y:S01]  /*2380*/  ISETP.GT.U32.AND P6, PT, R4, R35, PT ;  /* 0x000000230400720c */ /* 0x000fe20003fc4070 */
[--C-:B------:R-:W-:Y:S01]  /*2390*/  @!P5 IMAD.IADD R36, R36, 0x1, -R4.reuse ;  /* 0x000000012424d824 */ /* 0x100fe200078e0a04 */
[----:B------:R-:W-:Y:S01]  /*23a0*/  LOP3.LUT R42, R5, 0x6c, RZ, 0xfc, !PT ;  /* 0x0000006c052a7812 */ /* 0x000fe200078efcff */
[----:B------:R-:W-:Y:S01]  /*23b0*/  @!P4 IMAD.MOV R33, RZ, RZ, -R33 ;  /* 0x000000ffff21c224 */ /* 0x000fe200078e0a21 */
[----:B------:R-:W-:Y:S01]  /*23c0*/  ISETP.GT.U32.AND P5, PT, R4, R39, PT ;  /* 0x000000270400720c */ /* 0x000fe20003fa4070 */
[----:B------:R-:W-:Y:S01]  /*23d0*/  @!P0 IMAD.IADD R37, R37, 0x1, -R4 ;  /* 0x0000000125258824 */ /* 0x000fe200078e0a04 */
[----:B------:R-:W-:-:S02]  /*23e0*/  IABS R43, R42 ;  /* 0x0000002a002b7213 */ /* 0x000fc40000000000 */
[----:B------:R-:W-:Y:S01]  /*23f0*/  ISETP.GE.AND P4, PT, R44, RZ, PT ;  /* 0x000000ff2c00720c */ /* 0x000fe20003f86270 */
[----:B------:R-:W-:Y:S01]  /*2400*/  @!P3 IMAD.MOV R36, RZ, RZ, -R36 ;  /* 0x000000ffff24b224 */ /* 0x000fe200078e0a24 */
[C---:B------:R-:W-:Y:S01]  /*2410*/  LOP3.LUT R44, R5.reuse, 0x68, RZ, 0xfc, !PT ;  /* 0x00000068052c7812 */ /* 0x040fe200078efcff */
[--C-:B------:R-:W-:Y:S01]  /*2420*/  @!P2 IMAD.IADD R38, R38, 0x1, -R4.reuse ;  /* 0x000000012626a824 */ /* 0x100fe200078e0a04 */
[----:B------:R-:W-:Y:S01]  /*2430*/  ISETP.GT.U32.AND P2, PT, R4, R37, PT ;  /* 0x000000250400720c */ /* 0x000fe20003f44070 */
[----:B------:R-:W-:Y:S01]  /*2440*/  IMAD.HI.U32 R40, R2, R43, RZ ;  /* 0x0000002b02287227 */ /* 0x000fe200078e00ff */
[----:B------:R-:W-:Y:S02]  /*2450*/  ISETP.GE.AND P0, PT, R46, RZ, PT ;  /* 0x000000ff2e00720c */ /* 0x000fe40003f06270 */
[----:B------:R-:W-:Y:S01]  /*2460*/  LOP3.LUT R46, R5, 0x64, RZ, 0xfc, !PT ;  /* 0x00000064052e7812 */ /* 0x000fe200078efcff */
[--C-:B------:R-:W-:Y:S01]  /*2470*/  @!P6 IMAD.IADD R35, R35, 0x1, -R4.reuse ;  /* 0x000000012323e824 */ /* 0x100fe200078e0a04 */
[----:B------:R-:W-:Y:S01]  /*2480*/  ISETP.GE.AND P6, PT, R45, RZ, PT ;  /* 0x000000ff2d00720c */ /* 0x000fe20003fc6270 */
[----:B------:R-:W-:Y:S01]  /*2490*/  @!P5 IMAD.IADD R39, R39, 0x1, -R4 ;  /* 0x000000012727d824 */ /* 0x000fe200078e0a04 */
[----:B------:R-:W-:Y:S01]  /*24a0*/  IABS R45, R44 ;  /* 0x0000002c002d7213 */ /* 0x000fe20000000000 */
[----:B------:R-:W-:Y:S01]  /*24b0*/  IMAD.MOV R40, RZ, RZ, -R40 ;  /* 0x000000ffff287224 */ /* 0x000fe200078e0a28 */
[----:B------:R-:W-:Y:S01]  /*24c0*/  IABS R47, R46 ;  /* 0x0000002e002f7213 */ /* 0x000fe20000000000 */
[----:B------:R-:W-:Y:S01]  /*24d0*/  @!P1 IMAD.MOV R35, RZ, RZ, -R35 ;  /* 0x000000ffff239224 */ /* 0x000fe200078e0a23 */
[C---:B------:R-:W-:Y:S01]  /*24e0*/  ISETP.GT.U32.AND P1, PT, R4.reuse, R38, PT ;  /* 0x000000260400720c */ /* 0x040fe20003f24070 */
[C---:B------:R-:W-:Y:S01]  /*24f0*/  IMAD R40, R4.reuse, R40, R43 ;  /* 0x0000002804287224 */ /* 0x040fe200078e022b */
[----:B------:R-:W-:Y:S01]  /*2500*/  ISETP.GT.U32.AND P5, PT, R4, R39, PT ;  /* 0x000000270400720c */ /* 0x000fe20003fa4070 */
[----:B------:R-:W-:-:S04]  /*2510*/  IMAD.HI.U32 R41, R2, R45, RZ ;  /* 0x0000002d02297227 */ /* 0x000fc800078e00ff */
[----:B------:R-:W-:Y:S01]  /*2520*/  @!P2 IMAD.IADD R37, R37, 0x1, -R4 ;  /* 0x000000012525a824 */ /* 0x000fe200078e0a04 */
[----:B------:R-:W-:Y:S01]  /*2530*/  ISETP.GT.U32.AND P2, PT, R4, R40, PT ;  /* 0x000000280400720c */ /* 0x000fe20003f44070 */
[----:B------:R-:W-:Y:S02]  /*2540*/  IMAD.MOV R41, RZ, RZ, -R41 ;  /* 0x000000ffff297224 */ /* 0x000fe400078e0a29 */
[----:B------:R-:W-:-:S04]  /*2550*/  IMAD.HI.U32 R43, R2, R49, RZ ;  /* 0x00000031022b7227 */ /* 0x000fc800078e00ff */
[----:B------:R-:W-:Y:S02]  /*2560*/  IMAD R41, R4, R41, R45 ;  /* 0x0000002904297224 */ /* 0x000fe400078e022d */
[--C-:B------:R-:W-:Y:S01]  /*2570*/  @!P1 IMAD.IADD R38, R38, 0x1, -R4.reuse ;  /* 0x0000000126269824 */ /* 0x100fe200078e0a04 */
[----:B------:R-:W-:Y:S01]  /*2580*/  ISETP.GE.AND P1, PT, R42, RZ, PT ;  /* 0x000000ff2a00720c */ /* 0x000fe20003f26270 */
[----:B------:R-:W-:Y:S01]  /*2590*/  @!P5 IMAD.IADD R39, R39, 0x1, -R4 ;  /* 0x000000012727d824 */ /* 0x000fe200078e0a04 */
[----:B------:R-:W-:Y:S01]  /*25a0*/  ISETP.GT.U32.AND P5, PT, R4, R41, PT ;  /* 0x000000290400720c */ /* 0x000fe20003fa4070 */
[----:B------:R-:W-:-:S04]  /*25b0*/  IMAD.HI.U32 R42, R2, R47, RZ ;  /* 0x0000002f022a7227 */ /* 0x000fc800078e00ff */
[----:B------:R-:W-:Y:S02]  /*25c0*/  IMAD.MOV R42, RZ, RZ, -R42 ;  /* 0x000000ffff2a7224 */ /* 0x000fe400078e0a2a */
[--C-:B------:R-:W-:Y:S01]  /*25d0*/  @!P2 IMAD.IADD R40, R40, 0x1, -R4.reuse ;  /* 0x000000012828a824 */ /* 0x100fe200078e0a04 */
[----:B------:R-:W-:Y:S01]  /*25e0*/  ISETP.GE.AND P2, PT, R44, RZ, PT ;  /* 0x000000ff2c00720c */ /* 0x000fe20003f46270 */
[C---:B------:R-:W-:Y:S01]  /*25f0*/  IMAD R42, R4.reuse, R42, R47 ;  /* 0x0000002a042a7224 */ /* 0x040fe200078e022f */
[----:B------:R-:W-:Y:S01]  /*2600*/  IABS R47, R50 ;  /* 0x00000032002f7213 */ /* 0x000fe20000000000 */
[----:B------:R-:W-:Y:S01]  /*2610*/  IMAD.MOV R43, RZ, RZ, -R43 ;  /* 0x000000ffff2b7224 */ /* 0x000fe200078e0a2b */
[C---:B------:R-:W-:Y:S01]  /*2620*/  ISETP.GT.U32.AND P3, PT, R4.reuse, R40, PT ;  /* 0x000000280400720c */ /* 0x040fe20003f64070 */
[----:B------:R-:W-:Y:S01]  /*2630*/  @!P5 IMAD.IADD R41, R41, 0x1, -R4 ;  /* 0x000000012929d824 */ /* 0x000fe200078e0a04 */
[----:B------:R-:W-:Y:S01]  /*2640*/  ISETP.GT.U32.AND P5, PT, R4, R42, PT ;  /* 0x0000002a0400720c */ /* 0x000fe20003fa4070 */
[----:B------:R-:W-:-:S04]  /*2650*/  IMAD.HI.U32 R44, R2, R47, RZ ;  /* 0x0000002f022c7227 */ /* 0x000fc800078e00ff */
[C---:B------:R-:W-:Y:S01]  /*2660*/  IMAD R43, R4.reuse, R43, R49 ;  /* 0x0000002b042b7224 */ /* 0x040fe200078e0231 */
[----:B------:R-:W-:Y:S01]  /*2670*/  IABS R49, R52 ;  /* 0x0000003400317213 */ /* 0x000fe20000000000 */
[----:B------:R-:W-:Y:S01]  /*2680*/  @!P4 IMAD.MOV R37, RZ, RZ, -R37 ;  /* 0x000000ffff25c224 */ /* 0x000fe200078e0a25 */
[C---:B------:R-:W-:Y:S01]  /*2690*/  ISETP.GT.U32.AND P4, PT, R4.reuse, R41, PT ;  /* 0x000000290400720c */ /* 0x040fe20003f84070 */
[----:B------:R-:W-:Y:S02]  /*26a0*/  IMAD.MOV R44, RZ, RZ, -R44 ;  /* 0x000000ffff2c7224 */ /* 0x000fe400078e0a2c */
[----:B------:R-:W-:Y:S01]  /*26b0*/  @!P6 IMAD.MOV R38, RZ, RZ, -R38 ;  /* 0x000000ffff26e224 */ /* 0x000fe200078e0a26 */
[----:B------:R-:W-:Y:S01]  /*26c0*/  ISETP.GT.U32.AND P6, PT, R4, R43, PT ;  /* 0x0000002b0400720c */ /* 0x000fe20003fc4070 */
[----:B------:R-:W-:Y:S01]  /*26d0*/  @!P3 IMAD.IADD R40, R40, 0x1, -R4 ;  /* 0x000000012828b824 */ /* 0x000fe200078e0a04 */
[----:B------:R-:W-:Y:S01]  /*26e0*/  ISETP.GE.AND P3, PT, R48, RZ, PT ;  /* 0x000000ff3000720c */ /* 0x000fe20003f66270 */
[----:B------:R-:W-:Y:S01]  /*26f0*/  IMAD R44, R4, R44, R47 ;  /* 0x0000002c042c7224 */ /* 0x000fe200078e022f */
[----:B------:R-:W-:Y:S01]  /*2700*/  LOP3.LUT R47, R5, 0x50, RZ, 0xfc, !PT ;  /* 0x00000050052f7812 */ /* 0x000fe200078efcff */
[----:B------:R-:W-:-:S04]  /*2710*/  IMAD.HI.U32 R45, R2, R49, RZ ;  /* 0x00000031022d7227 */ /* 0x000fc800078e00ff */
[----:B------:R-:W-:Y:S01]  /*2720*/  @!P1 IMAD.MOV R40, RZ, RZ, -R40 ;  /* 0x000000ffff289224 */ /* 0x000fe200078e0a28 */
[----:B------:R-:W-:Y:S01]  /*2730*/  ISETP.GT.U32.AND P1, PT, R4, R44, PT ;  /* 0x0000002c0400720c */ /* 0x000fe20003f24070 */
[--C-:B------:R-:W-:Y:S02]  /*2740*/  @!P5 IMAD.IADD R42, R42, 0x1, -R4.reuse ;  /* 0x000000012a2ad824 */ /* 0x100fe400078e0a04 */
[----:B------:R-:W-:Y:S02]  /*2750*/  IMAD.MOV R45, RZ, RZ, -R45 ;  /* 0x000000ffff2d7224 */ /* 0x000fe400078e0a2d */
[--C-:B------:R-:W-:Y:S01]  /*2760*/  @!P4 IMAD.IADD R41, R41, 0x1, -R4.reuse ;  /* 0x000000012929c824 */ /* 0x100fe200078e0a04 */
[C---:B------:R-:W-:Y:S01]  /*2770*/  ISETP.GT.U32.AND P5, PT, R4.reuse, R42, PT ;  /* 0x0000002a0400720c */ /* 0x040fe20003fa4070 */
[----:B------:R-:W-:Y:S01]  /*2780*/  IMAD R45, R4, R45, R49 ;  /* 0x0000002d042d7224 */ /* 0x000fe200078e0231 */
[----:B------:R-:W-:Y:S01]  /*2790*/  IABS R49, R47 ;  /* 0x0000002f00317213 */ /* 0x000fe20000000000 */
[--C-:B------:R-:W-:Y:S01]  /*27a0*/  @!P6 IMAD.IADD R43, R43, 0x1, -R4.reuse ;  /* 0x000000012b2be824 */ /* 0x100fe200078e0a04 */
[----:B------:R-:W-:Y:S01]  /*27b0*/  ISETP.GE.AND P4, PT, R50, RZ, PT ;  /* 0x000000ff3200720c */ /* 0x000fe20003f86270 */
[----:B------:R-:W-:Y:S01]  /*27c0*/  @!P2 IMAD.MOV R41, RZ, RZ, -R41 ;  /* 0x000000ffff29a224 */ /* 0x000fe200078e0a29 */
[----:B------:R-:W-:Y:S01]  /*27d0*/  ISETP.GT.U32.AND P2, PT, R4, R45, PT ;  /* 0x0000002d0400720c */ /* 0x000fe20003f44070 */
[----:B------:R-:W-:Y:S01]  /*27e0*/  @!P1 IMAD.IADD R44, R44, 0x1, -R4 ;  /* 0x000000012c2c9824 */ /* 0x000fe200078e0a04 */
[----:B------:R-:W-:Y:S01]  /*27f0*/  ISETP.GT.U32.AND P6, PT, R4, R43, PT ;  /* 0x0000002b0400720c */ /* 0x000fe20003fc4070 */
[----:B------:R-:W-:Y:S01]  /*2800*/  @!P0 IMAD.MOV R39, RZ, RZ, -R39 ;  /* 0x000000ffff278224 */ /* 0x000fe200078e0a27 */
[----:B------:R-:W-:Y:S01]  /*2810*/  ISETP.GE.AND P0, PT, R46, RZ, PT ;  /* 0x000000ff2e00720c */ /* 0x000fe20003f06270 */
[----:B------:R-:W-:Y:S01]  /*2820*/  IMAD.HI.U32 R46, R2, R49, RZ ;  /* 0x00000031022e7227 */ /* 0x000fe200078e00ff */
[----:B------:R-:W-:-:S02]  /*2830*/  ISETP.GT.U32.AND P1, PT, R4, R44, PT ;  /* 0x0000002c0400720c */ /* 0x000fc40003f24070 */
[C---:B------:R-:W-:Y:S01]  /*2840*/  LOP3.LUT R50, R5.reuse, 0x4c, RZ, 0xfc, !PT ;  /* 0x0000004c05327812 */ /* 0x040fe200078efcff */
[----:B------:R-:W-:Y:S01]  /*2850*/  @!P5 IMAD.IADD R42, R42, 0x1, -R4 ;  /* 0x000000012a2ad824 */ /* 0x000fe200078e0a04 */
[----:B------:R-:W-:Y:S01]  /*2860*/  ISETP.GE.AND P5, PT, R52, RZ, PT ;  /* 0x000000ff3400720c */ /* 0x000fe20003fa6270 */
[----:B------:R-:W-:Y:S01]  /*2870*/  IMAD.MOV R46, RZ, RZ, -R46 ;  /* 0x000000ffff2e7224 */ /* 0x000fe200078e0a2e */
[----:B------:R-:W-:Y:S01]  /*2880*/  LOP3.LUT R52, R5, 0x48, RZ, 0xfc, !PT ;  /* 0x0000004805347812 */ /* 0x000fe200078efcff */
[--C-:B------:R-:W-:Y:S01]  /*2890*/  @!P2 IMAD.IADD R45, R45, 0x1, -R4.reuse ;  /* 0x000000012d2da824 */ /* 0x100fe200078e0a04 */
[----:B------:R-:W-:Y:S01]  /*28a0*/  IABS R51, R50 ;  /* 0x0000003200337213 */ /* 0x000fe20000000000 */
[----:B------:R-:W-:Y:S01]  /*28b0*/  @!P6 IMAD.IADD R43, R43, 0x1, -R4 ;  /* 0x000000012b2be824 */ /* 0x000fe200078e0a04 */
[----:B------:R-:W-:Y:S01]  /*28c0*/  IABS R48, R52 ;  /* 0x0000003400307213 */ /* 0x000fe20000000000 */
[----:B------:R-:W-:Y:S01]  /*28d0*/  IMAD R46, R4, R46, R49 ;  /* 0x0000002e042e7224 */ /* 0x000fe200078e0231 */
[----:B------:R-:W-:Y:S01]  /*28e0*/  ISETP.GE.AND P6, PT, R47, RZ, PT ;  /* 0x000000ff2f00720c */ /* 0x000fe20003fc6270 */
[----:B------:R-:W-:Y:S01]  /*28f0*/  IMAD.HI.U32 R47, R2, R51, RZ ;  /* 0x00000033022f7227 */ /* 0x000fe200078e00ff */
[----:B------:R-:W-:-:S03]  /*2900*/  ISETP.GT.U32.AND P2, PT, R4, R45, PT ;  /* 0x0000002d0400720c */ /* 0x000fc60003f44070 */
[----:B------:R-:W-:Y:S02]  /*2910*/  IMAD.MOV.U32 R49, RZ, RZ, R48 ;  /* 0x000000ffff317224 */ /* 0x000fe400078e0030 */
[----:B------:R-:W-:Y:S01]  /*2920*/  @!P1 IMAD.IADD R44, R44, 0x1, -R4 ;  /* 0x000000012c2c9824 */ /* 0x000fe200078e0a04 */
[----:B------:R-:W-:Y:S01]  /*2930*/  ISETP.GT.U32.AND P1, PT, R4, R46, PT ;  /* 0x0000002e0400720c */ /* 0x000fe20003f24070 */
[----:B------:R-:W-:Y:S02]  /*2940*/  IMAD.MOV R47, RZ, RZ, -R47 ;  /* 0x000000ffff2f7224 */ /* 0x000fe400078e0a2f */
[----:B------:R-:W-:-:S04]  /*2950*/  IMAD.HI.U32 R48, R2, R49, RZ ;  /* 0x0000003102307227 */ /* 0x000fc800078e00ff */
[C---:B------:R-:W-:Y:S01]  /*2960*/  IMAD R47, R4.reuse, R47, R51 ;  /* 0x0000002f042f7224 */ /* 0x040fe200078e0233 */
[----:B------:R-:W-:Y:S01]  /*2970*/  IABS R51, R54 ;  /* 0x0000003600337213 */ /* 0x000fe20000000000 */
[----:B------:R-:W-:Y:S02]  /*2980*/  IMAD.MOV R48, RZ, RZ, -R48 ;  /* 0x000000ffff307224 */ /* 0x000fe400078e0a30 */
[--C-:B------:R-:W-:Y:S01]  /*2990*/  @!P2 IMAD.IADD R45, R45, 0x1, -R4.reuse ;  /* 0x000000012d2da824 */ /* 0x100fe200078e0a04 */
[C---:B------:R-:W-:Y:S01]  /*29a0*/  ISETP.GT.U32.AND P2, PT, R4.reuse, R47, PT ;  /* 0x0000002f0400720c */ /* 0x040fe20003f44070 */
[----:B------:R-:W-:Y:S02]  /*29b0*/  IMAD R49, R4, R48, R49 ;  /* 0x0000003004317224 */ /* 0x000fe400078e0231 */
[----:B------:R-:W-:Y:S02]  /*29c0*/  @!P1 IMAD.IADD R46, R46, 0x1, -R4 ;  /* 0x000000012e2e9824 */ /* 0x000fe400078e0a04 */
[----:B------:R-:W-:Y:S01]  /*29d0*/  @!P3 IMAD.MOV R43, RZ, RZ, -R43 ;  /* 0x000000ffff2bb224 */ /* 0x000fe200078e0a2b */
[----:B------:R-:W-:Y:S01]  /*29e0*/  ISETP.GT.U32.AND P1, PT, R4, R49, PT ;  /* 0x000000310400720c */ /* 0x000fe20003f24070 */
[----:B------:R-:W-:Y:S01]  /*29f0*/  IMAD.HI.U32 R48, R2, R51, RZ ;  /* 0x0000003302307227 */ /* 0x000fe200078e00ff */
[----:B------:R-:W-:-:S03]  /*2a00*/  ISETP.GT.U32.AND P3, PT, R4, R46, PT ;  /* 0x0000002e0400720c */ /* 0x000fc60003f64070 */
[----:B------:R-:W-:Y:S02]  /*2a10*/  IMAD.MOV R48, RZ, RZ, -R48 ;  /* 0x000000ffff307224 */ /* 0x000fe400078e0a30 */
[----:B------:R-:W-:Y:S01]  /*2a20*/  @!P2 IMAD.IADD R47, R47, 0x1, -R4 ;  /* 0x000000012f2fa824 */ /* 0x000fe200078e0a04 */
[----:B------:R-:W-:Y:S01]  /*2a30*/  ISETP.GE.AND P2, PT, R52, RZ, PT ;  /* 0x000000ff3400720c */ /* 0x000fe20003f46270 */
[----:B------:R-:W-:Y:S01]  /*2a40*/  IMAD R51, R4, R48, R51 ;  /* 0x0000003004337224 */ /* 0x000fe200078e0233 */
[----:B------:R-:W-:Y:S01]  /*2a50*/  LOP3.LUT R52, R5, 0x28, RZ, 0xfc, !PT ;  /* 0x0000002805347812 */ /* 0x000fe200078efcff */
[----:B------:R-:W-:Y:S01]  /*2a60*/  @!P0 IMAD.MOV R42, RZ, RZ, -R42 ;  /* 0x000000ffff2a8224 */ /* 0x000fe200078e0a2a */
[----:B------:R-:W-:Y:S01]  /*2a70*/  ISETP.GE.AND P0, PT, R50, RZ, PT ;  /* 0x000000ff3200720c */ /* 0x000fe20003f06270 */
[--C-:B------:R-:W-:Y:S01]  /*2a80*/  @!P1 IMAD.IADD R49, R49, 0x1, -R4.reuse ;  /* 0x0000000131319824 */ /* 0x100fe200078e0a04 */
[----:B------:R-:W-:Y:S01]  /*2a90*/  ISETP.GT.U32.AND P1, PT, R4, R47, PT ;  /* 0x0000002f0400720c */ /* 0x000fe20003f24070 */
[----:B------:R-:W-:Y:S01]  /*2aa0*/  @!P3 IMAD.IADD R46, R46, 0x1, -R4 ;  /* 0x000000012e2eb824 */ /* 0x000fe200078e0a04 */
[----:B------:R-:W-:Y:S01]  /*2ab0*/  ISETP.GT.U32.AND P3, PT, R4, R51, PT ;  /* 0x000000330400720c */ /* 0x000fe20003f64070 */
[----:B------:R-:W-:-:S04]  /*2ac0*/  IMAD.HI.U32 R50, R2, R53, RZ ;  /* 0x0000003502327227 */ /* 0x000fc800078e00ff */
[----:B------:R-:W-:Y:S02]  /*2ad0*/  IMAD.MOV R50, RZ, RZ, -R50 ;  /* 0x000000ffff327224 */ /* 0x000fe400078e0a32 */
[----:B------:R-:W-:-:S04]  /*2ae0*/  IMAD.HI.U32 R48, R2, R55, RZ ;  /* 0x0000003702307227 */ /* 0x000fc800078e00ff */
[C---:B------:R-:W-:Y:S01]  /*2af0*/  IMAD R53, R4.reuse, R50, R53 ;  /* 0x0000003204357224 */ /* 0x040fe200078e0235 */
[----:B------:R-:W-:Y:S01]  /*2b00*/  LOP3.LUT R50, R5, 0x2c, RZ, 0xfc, !PT ;  /* 0x0000002c05327812 */ /* 0x000fe200078efcff */
[----:B------:R-:W-:Y:S02]  /*2b10*/  @!P1 IMAD.IADD R47, R47, 0x1, -R4 ;  /* 0x000000012f2f9824 */ /* 0x000fe400078e0a04 */
[----:B------:R-:W-:Y:S01]  /*2b20*/  IMAD.MOV R48, RZ, RZ, -R48 ;  /* 0x000000ffff307224 */ /* 0x000fe200078e0a30 */
[----:B------:R-:W-:Y:S01]  /*2b30*/  IABS R65, R50 ;  /* 0x0000003200417213 */ /* 0x000fe20000000000 */
[----:B------:R-:W-:Y:S01]  /*2b40*/  @!P5 IMAD.MOV R45, RZ, RZ, -R45 ;  /* 0x000000ffff2dd224 */ /* 0x000fe200078e0a2d */
[----:B------:R-:W-:Y:S01]  /*2b50*/  ISETP.GT.U32.AND P5, PT, R4, R53, PT ;  /* 0x000000350400720c */ /* 0x000fe20003fa4070 */
[----:B------:R-:W-:Y:S02]  /*2b60*/  IMAD.MOV.U32 R59, RZ, RZ, R47 ;  /* 0x000000ffff3b7224 */ /* 0x000fe400078e002f */
[----:B------:R-:W-:Y:S01]  /*2b70*/  @!P3 IMAD.IADD R51, R51, 0x1, -R4 ;  /* 0x000000013333b824 */ /* 0x000fe200078e0a04 */
[----:B------:R-:W-:Y:S01]  /*2b80*/  ISETP.GE.AND P3, PT, R58, RZ, PT ;  /* 0x000000ff3a00720c */ /* 0x000fe20003f66270 */
[C---:B------:R-:W-:Y:S01]  /*2b90*/  IMAD R55, R4.reuse, R48, R55 ;  /* 0x0000003004377224 */ /* 0x040fe200078e0237 */
[----:B------:R-:W-:Y:S01]  /*2ba0*/  LOP3.LUT R58, R5, 0x14, RZ, 0xfc, !PT ;  /* 0x00000014053a7812 */ /* 0x000fe200078efcff */
[----:B------:R-:W-:Y:S01]  /*2bb0*/  @!P0 IMAD.MOV R59, RZ, RZ, -R59 ;  /* 0x000000ffff3b8224 */ /* 0x000fe200078e0a3b */
[----:B------:R-:W-:Y:S01]  /*2bc0*/  ISETP.GT.U32.AND P0, PT, R4, R51, PT ;  /* 0x000000330400720c */ /* 0x000fe20003f04070 */
[----:B------:R-:W-:Y:S01]  /*2bd0*/  IMAD.HI.U32 R48, R2, R57, RZ ;  /* 0x0000003902307227 */ /* 0x000fe200078e00ff */
[----:B------:R-:W-:-:S03]  /*2be0*/  ISETP.GT.U32.AND P1, PT, R4, R55, PT ;  /* 0x000000370400720c */ /* 0x000fc60003f24070 */
[----:B------:R-:W-:Y:S02]  /*2bf0*/  IMAD.MOV R48, RZ, RZ, -R48 ;  /* 0x000000ffff307224 */ /* 0x000fe400078e0a30 */
[----:B------:R-:W-:Y:S01]  /*2c00*/  @!P4 IMAD.MOV R44, RZ, RZ, -R44 ;  /* 0x000000ffff2cc224 */ /* 0x000fe200078e0a2c */
[C---:B------:R-:W-:Y:S01]  /*2c10*/  ISETP.GT.U32.AND P4, PT, R4.reuse, R49, PT ;  /* 0x000000310400720c */ /* 0x040fe20003f84070 */
[--C-:B------:R-:W-:Y:S02]  /*2c20*/  @!P5 IMAD.IADD R53, R53, 0x1, -R4.reuse ;  /* 0x000000013535d824 */ /* 0x100fe400078e0a04 */
[C---:B------:R-:W-:Y:S01]  /*2c30*/  IMAD R47, R4.reuse, R48, R57 ;  /* 0x00000030042f7224 */ /* 0x040fe200078e0239 */
[----:B------:R-:W-:Y:S01]  /*2c40*/  LOP3.LUT R48, R5, 0x30, RZ, 0xfc, !PT ;  /* 0x0000003005307812 */ /* 0x000fe200078efcff */
[--C-:B------:R-:W-:Y:S01]  /*2c50*/  @!P0 IMAD.IADD R51, R51, 0x1, -R4.reuse ;  /* 0x0000000133338824 */ /* 0x100fe200078e0a04 */
[C---:B------:R-:W-:Y:S01]  /*2c60*/  ISETP.GT.U32.AND P5, PT, R4.reuse, R53, PT ;  /* 0x000000350400720c */ /* 0x040fe20003fa4070 */
[----:B------:R-:W-:Y:S01]  /*2c70*/  @!P1 IMAD.IADD R55, R55, 0x1, -R4 ;  /* 0x0000000137379824 */ /* 0x000fe200078e0a04 */
[----:B------:R-:W-:Y:S01]  /*2c80*/  ISETP.GT.U32.AND P0, PT, R4, R47, PT ;  /* 0x0000002f0400720c */ /* 0x000fe20003f04070 */
[----:B------:R-:W-:Y:S01]  /*2c90*/  @!P6 IMAD.MOV R46, RZ, RZ, -R46 ;  /* 0x000000ffff2ee224 */ /* 0x000fe200078e0a2e */
[----:B------:R-:W-:Y:S01]  /*2ca0*/  ISETP.GE.AND P6, PT, R54, RZ, PT ;  /* 0x000000ff3600720c */ /* 0x000fe20003fc6270 */
[----:B------:R-:W-:Y:S01]  /*2cb0*/  IMAD.MOV.U32 R63, RZ, RZ, R51 ;  /* 0x000000ffff3f7224 */ /* 0x000fe200078e0033 */
[----:B------:R-:W-:Y:S01]  /*2cc0*/  ISETP.GT.U32.AND P1, PT, R4, R55, PT ;  /* 0x000000370400720c */ /* 0x000fe20003f24070 */
[----:B------:R-:W-:Y:S01]  /*2cd0*/  @!P4 IMAD.IADD R49, R49, 0x1, -R4 ;  /* 0x000000013131c824 */ /* 0x000fe200078e0a04 */
[----:B------:R-:W-:-:S02]  /*2ce0*/  IABS R57, R48 ;  /* 0x0000003000397213 */ /* 0x000fc40000000000 */
[----:B------:R-:W-:Y:S01]  /*2cf0*/  ISETP.GE.AND P4, PT, R56, RZ, PT ;  /* 0x000000ff3800720c */ /* 0x000fe20003f86270 */
[----:B------:R-:W-:Y:S01]  /*2d00*/  IMAD.MOV.U32 R61, RZ, RZ, R49 ;  /* 0x000000ffff3d7224 */ /* 0x000fe200078e0031 */
[----:B------:R-:W-:Y:S01]  /*2d10*/  LOP3.LUT R54, R5, 0x20, RZ, 0xfc, !PT ;  /* 0x0000002005367812 */ /* 0x000fe200078efcff */
[--C-:B------:R-:W-:Y:S01]  /*2d20*/  @!P5 IMAD.IADD R53, R53, 0x1, -R4.reuse ;  /* 0x000000013535d824 */ /* 0x100fe200078e0a04 */
[----:B------:R-:W-:Y:S01]  /*2d30*/  ISETP.GE.AND P5, PT, R48, RZ, PT ;  /* 0x000000ff3000720c */ /* 0x000fe20003fa6270 */
[----:B------:R-:W-:Y:S01]  /*2d40*/  @!P0 IMAD.IADD R47, R47, 0x1, -R4 ;  /* 0x000000012f2f8824 */ /* 0x000fe200078e0a04 */
[----:B------:R-:W-:Y:S01]  /*2d50*/  LOP3.LUT R56, R5, 0x18, RZ, 0xfc, !PT ;  /* 0x0000001805387812 */ /* 0x000fe200078efcff */
[----:B------:R-:W-:Y:S01]  /*2d60*/  IMAD.HI.U32 R49, R2, R65, RZ ;  /* 0x0000004102317227 */ /* 0x000fe200078e00ff */
[----:B------:R-:W-:Y:S02]  /*2d70*/  ISETP.GE.AND P0, PT, R52, RZ, PT ;  /* 0x000000ff3400720c */ /* 0x000fe40003f06270 */
[----:B------:R-:W-:Y:S01]  /*2d80*/  IABS R67, R56 ;  /* 0x0000003800437213 */ /* 0x000fe20000000000 */
[----:B------:R-:W-:-:S04]  /*2d90*/  IMAD.HI.U32 R48, R2, R57, RZ ;  /* 0x0000003902307227 */ /* 0x000fc800078e00ff */
[----:B------:R-:W-:Y:S01]  /*2da0*/  @!P6 IMAD.MOV R63, RZ, RZ, -R63 ;  /* 0x000000ffff3fe224 */ /* 0x000fe200078e0a3f */
[----:B------:R-:W-:Y:S01]  /*2db0*/  ISETP.GT.U32.AND P6, PT, R4, R47, PT ;  /* 0x0000002f0400720c */ /* 0x000fe20003fc4070 */
[----:B------:R-:W-:Y:S02]  /*2dc0*/  IMAD.MOV R51, RZ, RZ, -R49 ;  /* 0x000000ffff337224 */ /* 0x000fe400078e0a31 */
[----:B------:R-:W-:Y:S02]  /*2dd0*/  IMAD.MOV R48, RZ, RZ, -R48 ;  /* 0x000000ffff307224 */ /* 0x000fe400078e0a30 */
[----:B------:R-:W-:Y:S01]  /*2de0*/  @!P1 IMAD.IADD R55, R55, 0x1, -R4 ;  /* 0x0000000137379824 */ /* 0x000fe200078e0a04 */
[----:B------:R-:W-:Y:S01]  /*2df0*/  ISETP.GE.AND P1, PT, R50, RZ, PT ;  /* 0x000000ff3200720c */ /* 0x000fe20003f26270 */
[C---:B------:R-:W-:Y:S01]  /*2e00*/  IMAD R51, R4.reuse, R51, R65 ;  /* 0x0000003304337224 */ /* 0x040fe200078e0241 */
[----:B------:R-:W-:Y:S01]  /*2e10*/  IABS R50, R52 ;  /* 0x0000003400327213 */ /* 0x000fe20000000000 */
[----:B------:R-:W-:Y:S01]  /*2e20*/  IMAD R49, R4, R48, R57 ;  /* 0x0000003004317224 */ /* 0x000fe200078e0239 */
[----:B------:R-:W-:Y:S01]  /*2e30*/  IABS R52, R58 ;  /* 0x0000003a00347213 */ /* 0x000fe20000000000 */
[----:B------:R-:W-:-:S02]  /*2e40*/  IMAD.MOV.U32 R65, RZ, RZ, R53 ;  /* 0x000000ffff417224 */ /* 0x000fc400078e0035 */
[----:B------:R-:W-:Y:S01]  /*2e50*/  IMAD.MOV.U32 R57, RZ, RZ, R50 ;  /* 0x000000ffff397224 */ /* 0x000fe200078e0032 */
[----:B------:R-:W-:Y:S01]  /*2e60*/  LOP3.LUT R50, R5, 0x24, RZ, 0xfc, !PT ;  /* 0x0000002405327812 */ /* 0x000fe200078efcff */
[----:B------:R-:W-:Y:S01]  /*2e70*/  @!P4 IMAD.MOV R65, RZ, RZ, -R65 ;  /* 0x000000ffff41c224 */ /* 0x000fe200078e0a41 */
[----:B------:R-:W-:Y:S01]  /*2e80*/  ISETP.GT.U32.AND P4, PT, R4, R49, PT ;  /* 0x000000310400720c */ /* 0x000fe20003f84070 */
[----:B------:R-:W-:-:S04]  /*2e90*/  IMAD.HI.U32 R48, R2, R57, RZ ;  /* 0x0000003902307227 */ /* 0x000fc800078e00ff */
[----:B------:R-:W-:Y:S01]  /*2ea0*/  @!P6 IMAD.IADD R47, R47, 0x1, -R4 ;  /* 0x000000012f2fe824 */ /* 0x000fe200078e0a04 */
[C---:B------:R-:W-:Y:S01]  /*2eb0*/  ISETP.GT.U32.AND P6, PT, R4.reuse, R51, PT ;  /* 0x000000330400720c */ /* 0x040fe20003fc4070 */
[----:B------:R-:W-:Y:S02]  /*2ec0*/  IMAD.MOV R48, RZ, RZ, -R48 ;  /* 0x000000ffff307224 */ /* 0x000fe400078e0a30 */
[----:B------:R-:W-:Y:S01]  /*2ed0*/  IMAD.MOV.U32 R69, RZ, RZ, R55 ;  /* 0x000000ffff457224 */ /* 0x000fe200078e0037 */
[----:B------:R-:W-:Y:S01]  /*2ee0*/  IABS R55, R50 ;  /* 0x0000003200377213 */ /* 0x000fe20000000000 */
[----:B------:R-:W-:Y:S01]  /*2ef0*/  IMAD R53, R4, R48, R57 ;  /* 0x0000003004357224 */ /* 0x000fe200078e0239 */
[----:B------:R-:W-:Y:S01]  /*2f00*/  IABS R57, R54 ;  /* 0x0000003600397213 */ /* 0x000fe20000000000 */
[----:B------:R-:W-:Y:S02]  /*2f10*/  @!P4 IMAD.IADD R49, R49, 0x1, -R4 ;  /* 0x000000013131c824 */ /* 0x000fe400078e0a04 */
[----:B------:R-:W-:Y:S01]  /*2f20*/  IMAD.HI.U32 R48, R2, R55, RZ ;  /* 0x0000003702307227 */ /* 0x000fe200078e00ff */
[----:B------:R-:W-:-:S03]  /*2f30*/  ISETP.GT.U32.AND P4, PT, R4, R53, PT ;  /* 0x000000350400720c */ /* 0x000fc60003f84070 */
[----:B------:R-:W-:Y:S01]  /*2f40*/  @!P6 IMAD.IADD R51, R51, 0x1, -R4 ;  /* 0x000000013333e824 */ /* 0x000fe200078e0a04 */
[----:B------:R-:W-:Y:S01]  /*2f50*/  ISETP.GT.U32.AND P6, PT, R4, R49, PT ;  /* 0x000000310400720c */ /* 0x000fe20003fc4070 */
[----:B------:R-:W-:Y:S01]  /*2f60*/  @!P3 IMAD.MOV R69, RZ, RZ, -R69 ;  /* 0x000000ffff45b224 */ /* 0x000fe200078e0a45 */
[----:B------:R-:W-:Y:S01]  /*2f70*/  ISETP.GE.AND P3, PT, R50, RZ, PT ;  /* 0x000000ff3200720c */ /* 0x000fe20003f66270 */
[----:B------:R-:W-:Y:S02]  /*2f80*/  IMAD.MOV R50, RZ, RZ, -R48 ;  /* 0x000000ffff327224 */ /* 0x000fe400078e0a30 */
[----:B------:R-:W-:-:S04]  /*2f90*/  IMAD.HI.U32 R48, R2, R57, RZ ;  /* 0x0000003902307227 */ /* 0x000fc800078e00ff */
[----:B------:R-:W-:Y:S01]  /*2fa0*/  @!P2 IMAD.MOV R61, RZ, RZ, -R61 ;  /* 0x000000ffff3da224 */ /* 0x000fe200078e0a3d */
[----:B------:R-:W-:Y:S01]  /*2fb0*/  ISETP.GE.AND P2, PT, R60, RZ, PT ;  /* 0x000000ff3c00720c */ /* 0x000fe20003f46270 */
[----:B------:R-:W-:Y:S02]  /*2fc0*/  IMAD.MOV.U32 R71, RZ, RZ, R47 ;  /* 0x000000ffff477224 */ /* 0x000fe400078e002f */
[----:B------:R-:W-:Y:S01]  /*2fd0*/  @!P4 IMAD.IADD R53, R53, 0x1, -R4 ;  /* 0x000000013535c824 */ /* 0x000fe200078e0a04 */
[----:B------:R-:W-:Y:S01]  /*2fe0*/  ISETP.GT.U32.AND P4, PT, R4, R51, PT ;  /* 0x000000330400720c */ /* 0x000fe20003f84070 */
[----:B------:R-:W-:-:S04]  /*2ff0*/  IMAD.HI.U32 R47, R2, R67, RZ ;  /* 0x00000043022f7227 */ /* 0x000fc800078e00ff */
[----:B------:R-:W-:Y:S02]  /*3000*/  IMAD.MOV R48, RZ, RZ, -R48 ;  /* 0x000000ffff307224 */ /* 0x000fe400078e0a30 */
[----:B------:R-:W-:Y:S02]  /*3010*/  @!P6 IMAD.IADD R49, R49, 0x1, -R4 ;  /* 0x000000013131e824 */ /* 0x000fe400078e0a04 */
[C---:B------:R-:W-:Y:S02]  /*3020*/  IMAD R55, R4.reuse, R50, R55 ;  /* 0x0000003204377224 */ /* 0x040fe400078e0237 */
[----:B------:R-:W-:Y:S02]  /*3030*/  IMAD.MOV R50, RZ, RZ, -R47 ;  /* 0x000000ffff327224 */ /* 0x000fe400078e0a2f */
[C---:B------:R-:W-:Y:S01]  /*3040*/  IMAD R47, R4.reuse, R48, R57 ;  /* 0x00000030042f7224 */ /* 0x040fe200078e0239 */
[----:B------:R-:W-:Y:S01]  /*3050*/  ISETP.GT.U32.AND P6, PT, R4, R55, PT ;  /* 0x000000370400720c */ /* 0x000fe20003fc4070 */
[----:B------:R-:W-:-:S02]  /*3060*/  IMAD.MOV.U32 R73, RZ, RZ, R49 ;  /* 0x000000ffff497224 */ /* 0x000fc400078e0031 */
[C---:B------:R-:W-:Y:S01]  /*3070*/  IMAD R49, R4.reuse, R50, R67 ;  /* 0x0000003204317224 */ /* 0x040fe200078e0243 */
[----:B------:R-:W-:Y:S01]  /*3080*/  LOP3.LUT R50, R5, 0x10, RZ, 0xfc, !PT ;  /* 0x0000001005327812 */ /* 0x000fe200078efcff */
[----:B------:R-:W-:Y:S01]  /*3090*/  @!P5 IMAD.MOV R73, RZ, RZ, -R73 ;  /* 0x000000ffff49d224 */ /* 0x000fe200078e0a49 */
[C---:B------:R-:W-:Y:S01]  /*30a0*/  ISETP.GT.U32.AND P5, PT, R4.reuse, R47, PT ;  /* 0x0000002f0400720c */ /* 0x040fe20003fa4070 */
[----:B------:R-:W-:Y:S01]  /*30b0*/  @!P2 IMAD.MOV R71, RZ, RZ, -R71 ;  /* 0x000000ffff47a224 */ /* 0x000fe200078e0a47 */
[C---:B------:R-:W-:Y:S01]  /*30c0*/  ISETP.GT.U32.AND P2, PT, R4.reuse, R53, PT ;  /* 0x000000350400720c */ /* 0x040fe20003f44070 */
[----:B------:R-:W-:Y:S01]  /*30d0*/  @!P4 IMAD.IADD R51, R51, 0x1, -R4 ;  /* 0x000000013333c824 */ /* 0x000fe200078e0a04 */
[----:B------:R-:W-:Y:S01]  /*30e0*/  ISETP.GT.U32.AND P4, PT, R4, R49, PT ;  /* 0x000000310400720c */ /* 0x000fe20003f84070 */
[----:B------:R-:W-:Y:S01]  /*30f0*/  IMAD.MOV.U32 R57, RZ, RZ, R52 ;  /* 0x000000ffff397224 */ /* 0x000fe200078e0034 */
[----:B------:R-:W-:Y:S01]  /*3100*/  IABS R67, R50 ;  /* 0x0000003200437213 */ /* 0x000fe20000000000 */
[----:B------:R-:W-:Y:S01]  /*3110*/  IMAD.MOV.U32 R75, RZ, RZ, R51 ;  /* 0x000000ffff4b7224 */ /* 0x000fe200078e0033 */
[----:B------:R-:W-:Y:S01]  /*3120*/  LOP3.LUT R52, R5, 0xc, RZ, 0xfc, !PT ;  /* 0x0000000c05347812 */ /* 0x000fe200078efcff */
[----:B------:R-:W-:-:S03]  /*3130*/  IMAD.HI.U32 R48, R2, R57, RZ ;  /* 0x0000003902307227 */ /* 0x000fc600078e00ff */
[----:B------:R-:W-:Y:S01]  /*3140*/  IABS R91, R52 ;  /* 0x00000034005b7213 */ /* 0x000fe20000000000 */
[----:B------:R-:W-:Y:S02]  /*3150*/  @!P5 IMAD.IADD R47, R47, 0x1, -R4 ;  /* 0x000000012f2fd824 */ /* 0x000fe400078e0a04 */
[----:B------:R-:W-:Y:S02]  /*3160*/  IMAD.MOV R48, RZ, RZ, -R48 ;  /* 0x000000ffff307224 */ /* 0x000fe400078e0a30 */
[--C-:B------:R-:W-:Y:S01]  /*3170*/  @!P2 IMAD.IADD R53, R53, 0x1, -R4.reuse ;  /* 0x000000013535a824 */ /* 0x100fe200078e0a04 */
[----:B------:R-:W-:Y:S01]  /*3180*/  ISETP.GE.AND P2, PT, R54, RZ, PT ;  /* 0x000000ff3600720c */ /* 0x000fe20003f46270 */
[----:B------:R-:W-:Y:S01]  /*3190*/  @!P4 IMAD.IADD R49, R49, 0x1, -R4 ;  /* 0x000000013131c824 */ /* 0x000fe200078e0a04 */
[C---:B------:R-:W-:Y:S01]  /*31a0*/  ISETP.GT.U32.AND P4, PT, R4.reuse, R47, PT ;  /* 0x0000002f0400720c */ /* 0x040fe20003f84070 */
[----:B------:R-:W-:Y:S02]  /*31b0*/  IMAD R57, R4, R48, R57 ;  /* 0x0000003004397224 */ /* 0x000fe400078e0239 */
[----:B------:R-:W-:-:S04]  /*31c0*/  IMAD.HI.U32 R48, R2, R67, RZ ;  /* 0x0000004302307227 */ /* 0x000fc800078e00ff */
[----:B------:R-:W-:Y:S01]  /*31d0*/  IMAD.MOV.U32 R77, RZ, RZ, R53 ;  /* 0x000000ffff4d7224 */ /* 0x000fe200078e0035 */
[----:B------:R-:W-:Y:S01]  /*31e0*/  LOP3.LUT R53, R5, 0x8, RZ, 0xfc, !PT ;  /* 0x0000000805357812 */ /* 0x000fe200078efcff */
[----:B------:R-:W-:Y:S01]  /*31f0*/  @!P1 IMAD.MOV R75, RZ, RZ, -R75 ;  /* 0x000000ffff4b9224 */ /* 0x000fe200078e0a4b */
[C---:B------:R-:W-:Y:S01]  /*3200*/  ISETP.GT.U32.AND P1, PT, R4.reuse, R49, PT ;  /* 0x000000310400720c */ /* 0x040fe20003f24070 */
[----:B------:R-:W-:Y:S01]  /*3210*/  IMAD.MOV R48, RZ, RZ, -R48 ;  /* 0x000000ffff307224 */ /* 0x000fe200078e0a30 */
[----:B------:R-:W-:Y:S01]  /*3220*/  IABS R93, R53 ;  /* 0x00000035005d7213 */ /* 0x000fe20000000000 */
[----:B------:R-:W-:Y:S01]  /*3230*/  @!P0 IMAD.MOV R77, RZ, RZ, -R77 ;  /* 0x000000ffff4d8224 */ /* 0x000fe200078e0a4d */
[----:B------:R-:W-:Y:S01]  /*3240*/  ISETP.GT.U32.AND P0, PT, R4, R57, PT ;  /* 0x000000390400720c */ /* 0x000fe20003f04070 */
[----:B------:R-:W-:Y:S01]  /*3250*/  @!P6 IMAD.IADD R55, R55, 0x1, -R4 ;  /* 0x000000013737e824 */ /* 0x000fe200078e0a04 */
[----:B------:R-:W-:Y:S01]  /*3260*/  ISETP.GE.AND P6, PT, R56, RZ, PT ;  /* 0x000000ff3800720c */ /* 0x000fe20003fc6270 */
[----:B------:R-:W-:-:S02]  /*3270*/  IMAD R51, R4, R48, R67 ;  /* 0x0000003004337224 */ /* 0x000fc400078e0243 */
[----:B------:R-:W-:Y:S01]  /*3280*/  @!P4 IMAD.IADD R47, R47, 0x1, -R4 ;  /* 0x000000012f2fc824 */ /* 0x000fe200078e0a04 */
[----:B------:R-:W-:Y:S01]  /*3290*/  ISETP.GT.U32.AND P5, PT, R4, R55, PT ;  /* 0x000000370400720c */ /* 0x000fe20003fa4070 */
[----:B------:R-:W-:Y:S01]  /*32a0*/  IMAD.HI.U32 R48, R2, R91, RZ ;  /* 0x0000005b02307227 */ /* 0x000fe200078e00ff */
[----:B------:R-:W-:-:S03]  /*32b0*/  ISETP.GT.U32.AND P4, PT, R4, R51, PT ;  /* 0x000000330400720c */ /* 0x000fc60003f84070 */
[----:B------:R-:W-:Y:S01]  /*32c0*/  @!P1 IMAD.IADD R49, R49, 0x1, -R4 ;  /* 0x0000000131319824 */ /* 0x000fe200078e0a04 */
[----:B------:R-:W-:Y:S01]  /*32d0*/  ISETP.GE.AND P1, PT, R50, RZ, PT ;  /* 0x000000ff3200720c */ /* 0x000fe20003f26270 */
[----:B------:R-:W-:Y:S02]  /*32e0*/  IMAD.MOV R48, RZ, RZ, -R48 ;  /* 0x000000ffff307224 */ /* 0x000fe400078e0a30 */
[--C-:B------:R-:W-:Y:S02]  /*32f0*/  @!P0 IMAD.IADD R57, R57, 0x1, -R4.reuse ;  /* 0x0000000139398824 */ /* 0x100fe400078e0a04 */
[C---:B------:R-:W-:Y:S02]  /*3300*/  IMAD R91, R4.reuse, R48, R91 ;  /* 0x00000030045b7224 */ /* 0x040fe400078e025b */
[----:B------:R-:W-:Y:S01]  /*3310*/  IMAD.MOV.U32 R85, RZ, RZ, R49 ;  /* 0x000000ffff557224 */ /* 0x000fe200078e0031 */
[----:B------:R-:W-:Y:S01]  /*3320*/  ISETP.GT.U32.AND P0, PT, R4, R57, PT ;  /* 0x000000390400720c */ /* 0x000fe20003f04070 */
[--C-:B------:R-:W-:Y:S01]  /*3330*/  @!P5 IMAD.IADD R55, R55, 0x1, -R4.reuse ;  /* 0x000000013737d824 */ /* 0x100fe200078e0a04 */
[----:B------:R-:W-:Y:S01]  /*3340*/  ISETP.GE.AND P5, PT, R58, RZ, PT ;  /* 0x000000ff3a00720c */ /* 0x000fe20003fa6270 */
[----:B------:R-:W-:-:S02]  /*3350*/  @!P4 IMAD.IADD R51, R51, 0x1, -R4 ;  /* 0x000000013333c824 */ /* 0x000fc400078e0a04 */
[----:B------:R-:W-:Y:S01]  /*3360*/  @!P6 IMAD.MOV R85, RZ, RZ, -R85 ;  /* 0x000000ffff55e224 */ /* 0x000fe200078e0a55 */
[C---:B------:R-:W-:Y:S01]  /*3370*/  ISETP.GT.U32.AND P6, PT, R4.reuse, R91, PT ;  /* 0x0000005b0400720c */ /* 0x040fe20003fc4070 */
[----:B------:R-:W-:Y:S01]  /*3380*/  IMAD.MOV.U32 R79, RZ, RZ, R55 ;  /* 0x000000ffff4f7224 */ /* 0x000fe200078e0037 */
[----:B------:R-:W-:Y:S01]  /*3390*/  ISETP.GT.U32.AND P4, PT, R4, R51, PT ;  /* 0x000000330400720c */ /* 0x000fe20003f84070 */
[----:B------:R-:W-:Y:S02]  /*33a0*/  IMAD.MOV.U32 R81, RZ, RZ, R47 ;  /* 0x000000ffff517224 */ /* 0x000fe400078e002f */
[----:B------:R-:W-:-:S04]  /*33b0*/  IMAD.HI.U32 R47, R2, R93, RZ ;  /* 0x0000005d022f7227 */ /* 0x000fc800078e00ff */
[----:B------:R-:W-:Y:S01]  /*33c0*/  @!P3 IMAD.MOV R79, RZ, RZ, -R79 ;  /* 0x000000ffff4fb224 */ /* 0x000fe200078e0a4f */
[----:B------:R-:W-:Y:S01]  /*33d0*/  ISETP.GE.AND P3, PT, R52, RZ, PT ;  /* 0x000000ff3400720c */ /* 0x000fe20003f66270 */
[----:B------:R-:W-:Y:S01]  /*33e0*/  IMAD.MOV R48, RZ, RZ, -R47 ;  /* 0x000000ffff307224 */ /* 0x000fe200078e0a2f */
[----:B------:R-:W-:Y:S01]  /*33f0*/  LOP3.LUT R47, R5, 0x4, RZ, 0xfc, !PT ;  /* 0x00000004052f7812 */ /* 0x000fe200078efcff */
[--C-:B------:R-:W-:Y:S01]  /*3400*/  @!P0 IMAD.IADD R57, R57, 0x1, -R4.reuse ;  /* 0x0000000139398824 */ /* 0x100fe200078e0a04 */
[----:B------:R-:W-:Y:S01]  /*3410*/  LEA.HI R52, R0, R19, RZ, 0x1b ;  /* 0x0000001300347211 */ /* 0x000fe200078fd8ff */
[--C-:B------:R-:W-:Y:S01]  /*3420*/  @!P6 IMAD.IADD R91, R91, 0x1, -R4.reuse ;  /* 0x000000015b5be824 */ /* 0x100fe200078e0a04 */
[----:B------:R-:W-:Y:S01]  /*3430*/  ISETP.GE.AND P0, PT, R47, RZ, PT ;  /* 0x000000ff2f00720c */ /* 0x000fe20003f06270 */
[----:B------:R-:W-:Y:S01]  /*3440*/  @!P4 IMAD.IADD R51, R51, 0x1, -R4 ;  /* 0x000000013333c824 */ /* 0x000fe200078e0a04 */
[----:B------:R-:W-:Y:S01]  /*3450*/  IABS R95, R47 ;  /* 0x0000002f005f7213 */ /* 0x000fe20000000000 */
[----:B------:R-:W-:Y:S01]  /*3460*/  VIADD R47, R52, 0xfc ;  /* 0x000000fc342f7836 */ /* 0x000fe20000000000 */
[C---:B------:R-:W-:Y:S01]  /*3470*/  ISETP.GT.U32.AND P6, PT, R4.reuse, R91, PT ;  /* 0x0000005b0400720c */ /* 0x040fe20003fc4070 */
[----:B------:R-:W-:-:S02]  /*3480*/  IMAD R93, R4, R48, R93 ;  /* 0x00000030045d7224 */ /* 0x000fc400078e025d */
[----:B------:R-:W-:Y:S01]  /*3490*/  IMAD.MOV.U32 R89, RZ, RZ, R51 ;  /* 0x000000ffff597224 */ /* 0x000fe200078e0033 */
[----:B------:R-:W-:Y:S01]  /*34a0*/  ISETP.GE.AND P4, PT, R47, RZ, PT ;  /* 0x000000ff2f00720c */ /* 0x000fe20003f86270 */
[----:B------:R-:W-:Y:S01]  /*34b0*/  VIADD R48, R52, 0xdc ;  /* 0x000000dc34307836 */ /* 0x000fe20000000000 */
[----:B------:R-:W-:Y:S01]  /*34c0*/  IABS R49, R47 ;  /* 0x0000002f00317213 */ /* 0x000fe20000000000 */
[----:B------:R-:W-:-:S04]  /*34d0*/  IMAD.HI.U32 R47, R2, R95, RZ ;  /* 0x0000005f022f7227 */ /* 0x000fc800078e00ff */
[----:B------:R-:W-:Y:S02]  /*34e0*/  IMAD.MOV R47, RZ, RZ, -R47 ;  /* 0x000000ffff2f7224 */ /* 0x000fe400078e0a2f */
[----:B------:R-:W-:Y:S01]  /*34f0*/  @!P1 IMAD.MOV R89, RZ, RZ, -R89 ;  /* 0x000000ffff599224 */ /* 0x000fe200078e0a59 */
[C---:B------:R-:W-:Y:S01]  /*3500*/  ISETP.GT.U32.AND P1, PT, R4.reuse, R93, PT ;  /* 0x0000005d0400720c */ /* 0x040fe20003f24070 */
[C---:B------:R-:W-:Y:S02]  /*3510*/  IMAD R95, R4.reuse, R47, R95 ;  /* 0x0000002f045f7224 */ /* 0x040fe400078e025f */
[----:B------:R-:W-:Y:S02]  /*3520*/  @!P6 IMAD.IADD R91, R91, 0x1, -R4 ;  /* 0x000000015b5be824 */ /* 0x000fe400078e0a04 */
[----:B------:R-:W-:Y:S01]  /*3530*/  IMAD.MOV.U32 R51, RZ, RZ, R49 ;  /* 0x000000ffff337224 */ /* 0x000fe200078e0031 */
[----:B------:R-:W-:Y:S01]  /*3540*/  ISETP.GT.U32.AND P6, PT, R4, R95, PT ;  /* 0x0000005f0400720c */ /* 0x000fe20003fc4070 */
[----:B------:R-:W-:Y:S01]  /*3550*/  @!P2 IMAD.MOV R81, RZ, RZ, -R81 ;  /* 0x000000ffff51a224 */ /* 0x000fe200078e0a51 */
[----:B------:R-:W-:Y:S01]  /*3560*/  ISETP.GE.AND P2, PT, R53, RZ, PT ;  /* 0x000000ff3500720c */ /* 0x000fe20003f46270 */
[----:B------:R-:W-:Y:S01]  /*3570*/  VIADD R56, R52, 0xbc ;  /* 0x000000bc34387836 */ /* 0x000fe20000000000 */
[----:B------:R-:W-:Y:S01]  /*3580*/  IABS R53, R48 ;  /* 0x0000003000357213 */ /* 0x000fe20000000000 */
[----:B------:R-:W-:-:S02]  /*3590*/  IMAD.MOV.U32 R87, RZ, RZ, R57 ;  /* 0x000000ffff577224 */ /* 0x000fc400078e0039 */
[----:B------:R-:W-:Y:S01]  /*35a0*/  @!P1 IMAD.IADD R93, R93, 0x1, -R4 ;  /* 0x000000015d5d9824 */ /* 0x000fe200078e0a04 */
[----:B------:R-:W-:Y:S01]  /*35b0*/  IABS R55, R56 ;  /* 0x0000003800377213 */ /* 0x000fe20000000000 */
[----:B------:R-:W-:-:S03]  /*35c0*/  IMAD.HI.U32 R47, R2, R51, RZ ;  /* 0x00000033022f7227 */ /* 0x000fc600078e00ff */
[----:B------:R-:W-:Y:S01]  /*35d0*/  ISETP.GT.U32.AND P1, PT, R4, R93, PT ;  /* 0x0000005d0400720c */ /* 0x000fe20003f24070 */
[----:B------:R-:W-:Y:S02]  /*35e0*/  @!P6 IMAD.IADD R95, R95, 0x1, -R4 ;  /* 0x000000015f5fe824 */ /* 0x000fe400078e0a04 */
[----:B------:R-:W-:Y:S01]  /*35f0*/  @!P5 IMAD.MOV R87, RZ, RZ, -R87 ;  /* 0x000000ffff57d224 */ /* 0x000fe200078e0a57 */
[----:B------:R-:W-:Y:S01]  /*3600*/  ISETP.GE.AND P5, PT, R48, RZ, PT ;  /* 0x000000ff3000720c */ /* 0x000fe20003fa6270 */
[----:B------:R-:W-:Y:S01]  /*3610*/  IMAD.HI.U32 R48, R2, R53, RZ ;  /* 0x0000003502307227 */ /* 0x000fe200078e00ff */
[----:B------:R-:W-:-:S03]  /*3620*/  ISETP.GT.U32.AND P6, PT, R4, R95, PT ;  /* 0x0000005f0400720c */ /* 0x000fc60003fc4070 */
[----:B------:R-:W-:Y:S02]  /*3630*/  IMAD.MOV R47, RZ, RZ, -R47 ;  /* 0x000000ffff2f7224 */ /* 0x000fe400078e0a2f */
[----:B------:R-:W-:-:S04]  /*3640*/  IMAD.HI.U32 R49, R2, R55, RZ ;  /* 0x0000003702317227 */ /* 0x000fc800078e00ff */
[----:B------:R-:W-:Y:S02]  /*3650*/  VIADD R58, R52, 0x9c ;  /* 0x0000009c343a7836 */ /* 0x000fe40000000000 */
[----:B------:R-:W-:Y:S02]  /*3660*/  IMAD.MOV R48, RZ, RZ, -R48 ;  /* 0x000000ffff307224 */ /* 0x000fe400078e0a30 */
[C---:B------:R-:W-:Y:S01]  /*3670*/  IMAD R47, R4.reuse, R47, R51 ;  /* 0x0000002f042f7224 */ /* 0x040fe200078e0233 */
[----:B------:R-:W-:Y:S01]  /*3680*/  IABS R57, R58 ;  /* 0x0000003a00397213 */ /* 0x000fe20000000000 */
[----:B------:R-:W-:Y:S02]  /*3690*/  IMAD.MOV R51, RZ, RZ, -R49 ;  /* 0x000000ffff337224 */ /* 0x000fe400078e0a31 */
[C---:B------:R-:W-:Y:S02]  /*36a0*/  IMAD R49, R4.reuse, R48, R53 ;  /* 0x0000003004317224 */ /* 0x040fe400078e0235 */
[--C-:B------:R-:W-:Y:S01]  /*36b0*/  @!P1 IMAD.IADD R93, R93, 0x1, -R4.reuse ;  /* 0x000000015d5d9824 */ /* 0x100fe200078e0a04 */
[C---:B------:R-:W-:Y:S01]  /*36c0*/  ISETP.GT.U32.AND P1, PT, R4.reuse, R47, PT ;  /* 0x0000002f0400720c */ /* 0x040fe20003f24070 */
[----:B------:R-:W-:Y:S01]  /*36d0*/  @!P6 IMAD.IADD R95, R95, 0x1, -R4 ;  /* 0x000000015f5fe824 */ /* 0x000fe200078e0a04 */
[----:B------:R-:W-:Y:S01]  /*36e0*/  ISETP.GT.U32.AND P6, PT, R4, R49, PT ;  /* 0x000000310400720c */ /* 0x000fe20003fc4070 */
[----:B------:R-:W-:-:S04]  /*36f0*/  IMAD.HI.U32 R48, R2, R57, RZ ;  /* 0x0000003902307227 */ /* 0x000fc800078e00ff */
[----:B------:R-:W-:Y:S02]  /*3700*/  IMAD R51, R4, R51, R55 ;  /* 0x0000003304337224 */ /* 0x000fe400078e0237 */
[----:B------:R-:W-:Y:S02]  /*3710*/  IMAD.MOV R48, RZ, RZ, -R48 ;  /* 0x000000ffff307224 */ /* 0x000fe400078e0a30 */
[----:B------:R-:W-:Y:S02]  /*3720*/  VIADD R60, R52, 0x7c ;  /* 0x0000007c343c7836 */ /* 0x000fe40000000000 */
[C---:B------:R-:W-:Y:S02]  /*3730*/  IMAD R53, R4.reuse, R48, R57 ;  /* 0x0000003004357224 */ /* 0x040fe400078e0239 */
[--C-:B------:R-:W-:Y:S01]  /*3740*/  @!P1 IMAD.IADD R47, R47, 0x1, -R4.reuse ;  /* 0x000000012f2f9824 */ /* 0x100fe200078e0a04 */
[C---:B------:R-:W-:Y:S01]  /*3750*/  ISETP.GT.U32.AND P1, PT, R4.reuse, R51, PT ;  /* 0x000000330400720c */ /* 0x040fe20003f24070 */
[----:B------:R-:W-:Y:S01]  /*3760*/  @!P6 IMAD.IADD R49, R49, 0x1, -R4 ;  /* 0x000000013131e824 */ /* 0x000fe200078e0a04 */
[----:B------:R-:W-:Y:S01]  /*3770*/  ISETP.GT.U32.AND P6, PT, R4, R53, PT ;  /* 0x000000350400720c */ /* 0x000fe20003fc4070 */
[C---:B------:R-:W-:Y:S01]  /*3780*/  VIADD R62, R52.reuse, 0x5c ;  /* 0x0000005c343e7836 */ /* 0x040fe20000000000 */
[----:B------:R-:W-:Y:S01]  /*3790*/  IABS R55, R60 ;  /* 0x0000003c00377213 */ /* 0x000fe20000000000 */
[----:B------:R-:W-:-:S02]  /*37a0*/  VIADD R64, R52, 0x3c ;  /* 0x0000003c34407836 */ /* 0x000fc40000000000 */
[----:B------:R-:W-:Y:S01]  /*37b0*/  VIADD R52, R52, 0x1c ;  /* 0x0000001c34347836 */ /* 0x000fe20000000000 */
[----:B------:R-:W-:Y:S01]  /*37c0*/  IABS R57, R62 ;  /* 0x0000003e00397213 */ /* 0x000fe20000000000 */
[----:B------:R-:W-:Y:S01]  /*37d0*/  IMAD.HI.U32 R48, R2, R55, RZ ;  /* 0x0000003702307227 */ /* 0x000fe200078e00ff */
[----:B------:R-:W-:Y:S02]  /*37e0*/  IABS R67, R64 ;  /* 0x0000004000437213 */ /* 0x000fe40000000000 */
[----:B------:R-:W-:Y:S01]  /*37f0*/  IABS R83, R52 ;  /* 0x0000003400537213 */ /* 0x000fe20000000000 */
[----:B------:R-:W-:Y:S01]  /*3800*/  @!P1 IMAD.IADD R51, R51, 0x1, -R4 ;  /* 0x0000000133339824 */ /* 0x000fe200078e0a04 */
[----:B------:R-:W-:Y:S01]  /*3810*/  ISETP.GT.U32.AND P1, PT, R4, R47, PT ;  /* 0x0000002f0400720c */ /* 0x000fe20003f24070 */
[----:B------:R-:W-:Y:S02]  /*3820*/  IMAD.MOV R48, RZ, RZ, -R48 ;  /* 0x000000ffff307224 */ /* 0x000fe400078e0a30 */
[----:B------:R-:W-:-:S02]  /*3830*/  @!P6 IMAD.IADD R53, R53, 0x1, -R4 ;  /* 0x000000013535e824 */ /* 0x000fc400078e0a04 */
[----:B------:R-:W-:Y:S01]  /*3840*/  @!P2 IMAD.MOV R93, RZ, RZ, -R93 ;  /* 0x000000ffff5da224 */ /* 0x000fe200078e0a5d */
[C---:B------:R-:W-:Y:S01]  /*3850*/  ISETP.GT.U32.AND P2, PT, R4.reuse, R51, PT ;  /* 0x000000330400720c */ /* 0x040fe20003f44070 */
[C---:B------:R-:W-:Y:S01]  /*3860*/  IMAD R55, R4.reuse, R48, R55 ;  /* 0x0000003004377224 */ /* 0x040fe200078e0237 */
[----:B------:R-:W-:Y:S01]  /*3870*/  ISETP.GT.U32.AND P6, PT, R4, R53, PT ;  /* 0x000000350400720c */ /* 0x000fe20003fc4070 */
[----:B------:R-:W-:-:S04]  /*3880*/  IMAD.HI.U32 R48, R2, R57, RZ ;  /* 0x0000003902307227 */ /* 0x000fc800078e00ff */
[----:B------:R-:W-:-:S04]  /*3890*/  IMAD.HI.U32 R50, R2, R67, RZ ;  /* 0x0000004302327227 */ /* 0x000fc800078e00ff */
[----:B------:R-:W-:-:S04]  /*38a0*/  IMAD.HI.U32 R54, R2, R83, RZ ;  /* 0x0000005302367227 */ /* 0x000fc800078e00ff */
[----:B------:R-:W-:Y:S02]  /*38b0*/  IMAD.MOV R48, RZ, RZ, -R48 ;  /* 0x000000ffff307224 */ /* 0x000fe400078e0a30 */
[----:B------:R-:W-:Y:S02]  /*38c0*/  IMAD.MOV R50, RZ, RZ, -R50 ;  /* 0x000000ffff327224 */ /* 0x000fe400078e0a32 */
[----:B------:R-:W-:Y:S02]  /*38d0*/  IMAD.MOV R54, RZ, RZ, -R54 ;  /* 0x000000ffff367224 */ /* 0x000fe400078e0a36 */
[----:B------:R-:W-:-:S04]  /*38e0*/  IMAD.HI.U32 R2, R2, R97, RZ ;  /* 0x0000006102027227 */ /* 0x000fc800078e00ff */
[----:B------:R-:W-:Y:S01]  /*38f0*/  @!P3 IMAD.MOV R91, RZ, RZ, -R91 ;  /* 0x000000ffff5bb224 */ /* 0x000fe200078e0a5b */
[C---:B------:R-:W-:Y:S01]  /*3900*/  ISETP.GT.U32.AND P3, PT, R4.reuse, R49, PT ;  /* 0x000000310400720c */ /* 0x040fe20003f64070 */
[C---:B------:R-:W-:Y:S02]  /*3910*/  IMAD R57, R4.reuse, R48, R57 ;  /* 0x0000003004397224 */ /* 0x040fe400078e0239 */
[C---:B------:R-:W-:Y:S02]  /*3920*/  IMAD R67, R4.reuse, R50, R67 ;  /* 0x0000003204437224 */ /* 0x040fe400078e0243 */
[C---:B------:R-:W-:Y:S02]  /*3930*/  IMAD R83, R4.reuse, R54, R83 ;  /* 0x0000003604537224 */ /* 0x040fe400078e0253 */
[----:B------:R-:W-:Y:S01]  /*3940*/  @!P1 IMAD.IADD R47, R47, 0x1, -R4 ;  /* 0x000000012f2f9824 */ /* 0x000fe200078e0a04 */
[----:B------:R-:W-:Y:S01]  /*3950*/  ISETP.GT.U32.AND P1, PT, R4, R55, PT ;  /* 0x000000370400720c */ /* 0x000fe20003f24070 */
[----:B------:R-:W-:-:S02]  /*3960*/  IMAD.MOV R2, RZ, RZ, -R2 ;  /* 0x000000ffff027224 */ /* 0x000fc400078e0a02 */
[----:B------:R-:W-:Y:S01]  /*3970*/  @!P0 IMAD.MOV R95, RZ, RZ, -R95 ;  /* 0x000000ffff5f8224 */ /* 0x000fe200078e0a5f */
[C---:B------:R-:W-:Y:S01]  /*3980*/  ISETP.GT.U32.AND P0, PT, R4.reuse, R57, PT ;  /* 0x000000390400720c */ /* 0x040fe20003f04070 */
[C---:B------:R-:W-:Y:S02]  /*3990*/  IMAD R97, R4.reuse, R2, R97 ;  /* 0x0000000204617224 */ /* 0x040fe400078e0261 */
[----:B------:R-:W-:Y:S01]  /*39a0*/  @!P4 IMAD.MOV R47, RZ, RZ, -R47 ;  /* 0x000000ffff2fc224 */ /* 0x000fe200078e0a2f */
[C---:B------:R-:W-:Y:S01]  /*39b0*/  ISETP.GT.U32.AND P4, PT, R4.reuse, R67, PT ;  /* 0x000000430400720c */ /* 0x040fe20003f84070 */
[--C-:B------:R-:W-:Y:S01]  /*39c0*/  @!P2 IMAD.IADD R51, R51, 0x1, -R4.reuse ;  /* 0x000000013333a824 */ /* 0x100fe200078e0a04 */
[C---:B------:R-:W-:Y:S01]  /*39d0*/  ISETP.GT.U32.AND P2, PT, R4.reuse, R83, PT ;  /* 0x000000530400720c */ /* 0x040fe20003f44070 */
[--C-:B------:R-:W-:Y:S01]  /*39e0*/  @!P6 IMAD.IADD R53, R53, 0x1, -R4.reuse ;  /* 0x000000013535e824 */ /* 0x100fe200078e0a04 */
[----:B------:R-:W-:Y:S01]  /*39f0*/  ISETP.GT.U32.AND P6, PT, R4, R97, PT ;  /* 0x000000610400720c */ /* 0x000fe20003fc4070 */
[--C-:B------:R-:W-:Y:S01]  /*3a00*/  @!P3 IMAD.IADD R49, R49, 0x1, -R4.reuse ;  /* 0x000000013131b824 */ /* 0x100fe200078e0a04 */
[----:B------:R-:W-:Y:S01]  /*3a10*/  ISETP.GE.AND P3, PT, R56, RZ, PT ;  /* 0x000000ff3800720c */ /* 0x000fe20003f66270 */
[--C-:B------:R-:W-:Y:S01]  /*3a20*/  @!P1 IMAD.IADD R55, R55, 0x1, -R4.reuse ;  /* 0x0000000137379824 */ /* 0x100fe200078e0a04 */
[----:B------:R-:W-:Y:S01]  /*3a30*/  ISETP.GE.AND P1, PT, R58, RZ, PT ;  /* 0x000000ff3a00720c */ /* 0x000fe20003f26270 */
[----:B------:R-:W-:-:S02]  /*3a40*/  @!P0 IMAD.IADD R57, R57, 0x1, -R4 ;  /* 0x0000000139398824 */ /* 0x000fc400078e0a04 */
[----:B------:R-:W-:Y:S01]  /*3a50*/  @!P5 IMAD.MOV R49, RZ, RZ, -R49 ;  /* 0x000000ffff31d224 */ /* 0x000fe200078e0a31 */
[C---:B------:R-:W-:Y:S01]  /*3a60*/  ISETP.GT.U32.AND P0, PT, R4.reuse, R55, PT ;  /* 0x000000370400720c */ /* 0x040fe20003f04070 */
[--C-:B------:R-:W-:Y:S01]  /*3a70*/  @!P4 IMAD.IADD R67, R67, 0x1, -R4.reuse ;  /* 0x000000014343c824 */ /* 0x100fe200078e0a04 */
[----:B------:R-:W-:Y:S01]  /*3a80*/  ISETP.GT.U32.AND P4, PT, R4, R57, PT ;  /* 0x000000390400720c */ /* 0x000fe20003f84070 */
[--C-:B------:R-:W-:Y:S01]  /*3a90*/  @!P2 IMAD.IADD R83, R83, 0x1, -R4.reuse ;  /* 0x000000015353a824 */ /* 0x100fe200078e0a04 */
[----:B------:R-:W-:Y:S01]  /*3aa0*/  ISETP.GE.AND P5, PT, R60, RZ, PT ;  /* 0x000000ff3c00720c */ /* 0x000fe20003fa6270 */
[----:B------:R-:W-:Y:S01]  /*3ab0*/  @!P6 IMAD.IADD R97, R97, 0x1, -R4 ;  /* 0x000000016161e824 */ /* 0x000fe200078e0a04 */
[C---:B------:R-:W-:Y:S01]  /*3ac0*/  ISETP.GT.U32.AND P2, PT, R4.reuse, R67, PT ;  /* 0x000000430400720c */ /* 0x040fe20003f44070 */
[----:B------:R-:W-:Y:S01]  /*3ad0*/  @!P3 IMAD.MOV R51, RZ, RZ, -R51 ;  /* 0x000000ffff33b224 */ /* 0x000fe200078e0a33 */
[C---:B------:R-:W-:Y:S01]  /*3ae0*/  ISETP.GT.U32.AND P6, PT, R4.reuse, R83, PT ;  /* 0x000000530400720c */ /* 0x040fe20003fc4070 */
[----:B------:R-:W-:Y:S01]  /*3af0*/  @!P1 IMAD.MOV R53, RZ, RZ, -R53 ;  /* 0x000000ffff359224 */ /* 0x000fe200078e0a35 */
[----:B------:R-:W-:Y:S01]  /*3b00*/  ISETP.GT.U32.AND P3, PT, R4, R97, PT ;  /* 0x000000610400720c */ /* 0x000fe20003f64070 */
[----:B------:R-:W-:-:S02]  /*3b10*/  IMAD.SHL.U32 R2, R0, 0x20, RZ ;  /* 0x0000002000027824 */ /* 0x000fc400078e00ff */
[--C-:B------:R-:W-:Y:S01]  /*3b20*/  @!P0 IMAD.IADD R55, R55, 0x1, -R4.reuse ;  /* 0x0000000137378824 */ /* 0x100fe200078e0a04 */
[----:B------:R-:W-:Y:S01]  /*3b30*/  ISETP.GE.AND P0, PT, R62, RZ, PT ;  /* 0x000000ff3e00720c */ /* 0x000fe20003f06270 */
[--C-:B------:R-:W-:Y:S01]  /*3b40*/  @!P4 IMAD.IADD R57, R57, 0x1, -R4.reuse ;  /* 0x000000013939c824 */ /* 0x100fe200078e0a04 */
[----:B------:R-:W-:Y:S01]  /*3b50*/  ISETP.GE.AND P4, PT, R64, RZ, PT ;  /* 0x000000ff4000720c */ /* 0x000fe20003f86270 */
[----:B------:R-:W-:Y:S01]  /*3b60*/  @!P5 IMAD.MOV R55, RZ, RZ, -R55 ;  /* 0x000000ffff37d224 */ /* 0x000fe200078e0a37 */
[----:B------:R-:W-:Y:S01]  /*3b70*/  LOP3.LUT R2, R2, 0x760, RZ, 0xc0, !PT ;  /* 0x0000076002027812 */ /* 0x000fe200078ec0ff */
[--C-:B------:R-:W-:Y:S01]  /*3b80*/  @!P2 IMAD.IADD R67, R67, 0x1, -R4.reuse ;  /* 0x000000014343a824 */ /* 0x100fe200078e0a04 */
[----:B------:R-:W-:Y:S01]  /*3b90*/  ISETP.GE.AND P2, PT, R52, RZ, PT ;  /* 0x000000ff3400720c */ /* 0x000fe20003f46270 */
[--C-:B------:R-:W-:Y:S01]  /*3ba0*/  @!P6 IMAD.IADD R83, R83, 0x1, -R4.reuse ;  /* 0x000000015353e824 */ /* 0x100fe200078e0a04 */
[----:B------:R-:W-:Y:S01]  /*3bb0*/  ISETP.GE.AND P6, PT, R5, RZ, PT ;  /* 0x000000ff0500720c */ /* 0x000fe20003fc6270 */
[----:B------:R-:W-:Y:S01]  /*3bc0*/  @!P3 IMAD.IADD R97, R97, 0x1, -R4 ;  /* 0x000000016161b824 */ /* 0x000fe200078e0a04 */
[----:B------:R-:W-:-:S02]  /*3bd0*/  ISETP.NE.AND P3, PT, R153, RZ, PT ;  /* 0x000000ff9900720c */ /* 0x000fc40003f65270 */
[----:B------:R-:W-:Y:S01]  /*3be0*/  LOP3.LUT R4, RZ, R153, RZ, 0x33, !PT ;  /* 0x00000099ff047212 */ /* 0x000fe200078e33ff */
[----:B------:R-:W-:Y:S01]  /*3bf0*/  @!P0 IMAD.MOV R57, RZ, RZ, -R57 ;  /* 0x000000ffff398224 */ /* 0x000fe200078e0a39 */
[----:B------:R-:W-:Y:S01]  /*3c00*/  LOP3.LUT R2, R2, 0x90, R99, 0xf8, !PT ;  /* 0x0000009002027812 */ /* 0x000fe200078ef863 */
[----:B------:R-:W-:Y:S01]  /*3c10*/  @!P4 IMAD.MOV R67, RZ, RZ, -R67 ;  /* 0x000000ffff43c224 */ /* 0x000fe200078e0a43 */
[C---:B------:R-:W-:Y:S02]  /*3c20*/  SEL R9, R4.reuse, R9, !P3 ;  /* 0x0000000904097207 */ /* 0x040fe40005800000 */
[----:B------:R-:W-:Y:S02]  /*3c30*/  CS2R R98, SRZ ;  /* 0x0000000000627805 */ /* 0x000fe4000001ff00 */
[C---:B------:R-:W-:Y:S01]  /*3c40*/  SEL R10, R4.reuse, R10, !P3 ;  /* 0x0000000a040a7207 */ /* 0x040fe20005800000 */
[----:B------:R-:W-:Y:S01]  /*3c50*/  @!P2 IMAD.MOV R83, RZ, RZ, -R83 ;  /* 0x000000ffff53a224 */ /* 0x000fe200078e0a53 */
[C---:B------:R-:W-:Y:S01]  /*3c60*/  SEL R22, R4.reuse, R22, !P3 ;  /* 0x0000001604167207 */ /* 0x040fe20005800000 */
[----:B------:R-:W-:Y:S01]  /*3c70*/  @!P6 IMAD.MOV R97, RZ, RZ, -R97 ;  /* 0x000000ffff61e224 */ /* 0x000fe200078e0a61 */
[C---:B------:R-:W-:Y:S01]  /*3c80*/  SEL R14, R4.reuse, R14, !P3 ;  /* 0x0000000e040e7207 */ /* 0x040fe20005800000 */
[----:B------:R-:W-:Y:S01]  /*3c90*/  IMAD R9, R9, UR4, RZ ;  /* 0x0000000409097c24 */ /* 0x000fe2000f8e02ff */
[----:B------:R-:W-:Y:S01]  /*3ca0*/  SEL R23, R4, R23, !P3 ;  /* 0x0000001704177207 */ /* 0x000fe20005800000 */
[----:B------:R-:W-:Y:S01]  /*3cb0*/  IMAD R10, R10, UR4, RZ ;  /* 0x000000040a0a7c24 */ /* 0x000fe2000f8e02ff */
[----:B------:R-:W-:Y:S01]  /*3cc0*/  SEL R16, R4, R16, !P3 ;  /* 0x0000001004107207 */ /* 0x000fe20005800000 */
[----:B------:R-:W-:Y:S01]  /*3cd0*/  IMAD R175, R22, UR4, RZ ;  /* 0x0000000416af7c24 */ /* 0x000fe2000f8e02ff */
[----:B------:R-:W-:Y:S01]  /*3ce0*/  SEL R5, R4, R7, !P3 ;  /* 0x0000000704057207 */ /* 0x000fe20005800000 */
[----:B------:R-:W-:Y:S01]  /*3cf0*/  IMAD R14, R14, UR4, RZ ;  /* 0x000000040e0e7c24 */ /* 0x000fe2000f8e02ff */
[C---:B------:R-:W-:Y:S01]  /*3d00*/  SEL R8, R4.reuse, R8, !P3 ;  /* 0x0000000804087207 */ /* 0x040fe20005800000 */
        /* <DEDUP_REMOVED lines=9> */
[C---:B------:R-:W-:Y:S01]  /*3da0*/  SEL R17, R4.reuse, R17, !P3 ;  /* 0x0000001104117207 */ /* 0x040fe20005800000 */
[----:B------:R-:W-:Y:S01]  /*3db0*/  IMAD R7, R3, UR6, RZ ;  /* 0x0000000603077c24 */ /* 0x000fe2000f8e02ff */
[C---:B------:R-:W-:Y:S01]  /*3dc0*/  SEL R20, R4.reuse, R20, !P3 ;  /* 0x0000001404147207 */ /* 0x040fe20005800000 */
[----:B------:R-:W-:Y:S01]  /*3dd0*/  IMAD R15, R15, UR4, RZ ;  /* 0x000000040f0f7c24 */ /* 0x000fe2000f8e02ff */
[C---:B------:R-:W-:Y:S01]  /*3de0*/  SEL R21, R4.reuse, R21, !P3 ;  /* 0x0000001504157207 */ /* 0x040fe20005800000 */
        /* <DEDUP_REMOVED lines=99> */
[----:B------:R-:W-:Y:S01]  /*4420*/  SHF.R.S32.HI R160, RZ, 0x1f, R9 ;  /* 0x0000001fffa07819 */ /* 0x000fe20000011409 */
[----:B------:R-:W-:Y:S01]  /*4430*/  IMAD R83, R83, UR4, RZ ;  /* 0x0000000453537c24 */ /* 0x000fe2000f8e02ff */
[----:B------:R-:W-:Y:S01]  /*4440*/  IADD3 R22, P3, R9, UR14, RZ ;  /* 0x0000000e09167c10 */ /* 0x000fe2000ff7e0ff */
[----:B------:R-:W-:Y:S01]  /*4450*/  IMAD R5, R93, UR4, RZ ;  /* 0x000000045d057c24 */ /* 0x000fe2000f8e02ff */
[----:B------:R-:W-:Y:S01]  /*4460*/  SHF.R.S32.HI R162, RZ, 0x1f, R10 ;  /* 0x0000001fffa27819 */ /* 0x000fe2000001140a */
[----:B------:R-:W-:Y:S01]  /*4470*/  IMAD R4, R95, UR4, RZ ;  /* 0x000000045f047c24 */ /* 0x000fe2000f8e02ff */
[----:B------:R-:W-:Y:S01]  /*4480*/  IADD3 R23, P2, R10, UR14, RZ ;  /* 0x0000000e0a177c10 */ /* 0x000fe2000ff5e0ff */
[----:B------:R-:W-:Y:S01]  /*4490*/  IMAD R27, R97, UR4, RZ ;  /* 0x00000004611b7c24 */ /* 0x000fe2000f8e02ff */
[----:B------:R-:W-:Y:S01]  /*44a0*/  IADD3.X R160, R160, UR15, RZ, P3, !PT ;  /* 0x0000000fa0a07c10 */ /* 0x000fe20009ffe4ff */
[----:B------:R-:W-:Y:S01]  /*44b0*/  UIADD3 UR4, UR8, 0x2000, URZ ;  /* 0x0000200008047890 */ /* 0x000fe2000fffe03f */
[----:B------:R-:W-:Y:S01]  /*44c0*/  SHF.R.S32.HI R174, RZ, 0x1f, R14 ;  /* 0x0000001fffae7819 */ /* 0x000fe2000001140e */
[----:B------:R-:W-:Y:S01]  /*44d0*/  USHF.R.U32.HI UR6, URZ, 0x4, UR8 ;  /* 0x000000043f067899 */ /* 0x000fe20008011608 */
[----:B------:R-:W-:Y:S01]  /*44e0*/  IADD3 R161, P3, R14, UR14, RZ ;  /* 0x0000000e0ea17c10 */ /* 0x000fe2000ff7e0ff */
[----:B------:R-:W-:Y:S01]  /*44f0*/  USHF.R.U32.HI UR4, URZ, 0x4, UR4 ;  /* 0x000000043f047899 */ /* 0x000fe20008011604 */
[----:B------:R-:W-:-:S02]  /*4500*/  IADD3.X R162, R162, UR15, RZ, P2, !PT ;  /* 0x0000000fa2a27c10 */ /* 0x000fc400097fe4ff */
[----:B------:R-:W-:Y:S02]  /*4510*/  CS2R R84, SRZ ;  /* 0x0000000000547805 */ /* 0x000fe4000001ff00 */
[----:B------:R-:W-:Y:S02]  /*4520*/  SHF.R.S32.HI R176, RZ, 0x1f, R16 ;  /* 0x0000001fffb07819 */ /* 0x000fe40000011410 */
[----:B------:R-:W-:Y:S02]  /*4530*/  CS2R R86, SRZ ;  /* 0x0000000000567805 */ /* 0x000fe4000001ff00 */
[----:B------:R-:W-:Y:S02]  /*4540*/  IADD3 R163, P2, R16, UR14, RZ ;  /* 0x0000000e10a37c10 */ /* 0x000fe4000ff5e0ff */
[----:B------:R-:W-:Y:S02]  /*4550*/  CS2R R88, SRZ ;  /* 0x0000000000587805 */ /* 0x000fe4000001ff00 */
[----:B------:R-:W-:-:S02]  /*4560*/  SHF.R.S32.HI R158, RZ, 0x1f, R50 ;  /* 0x0000001fff9e7819 */ /* 0x000fc40000011432 */
[----:B------:R-:W-:Y:S02]  /*4570*/  CS2R R90, SRZ ;  /* 0x00000000005a7805 */ /* 0x000fe4000001ff00 */
[----:B------:R-:W-:Y:S02]  /*4580*/  IADD3 R21, P5, R50, UR14, RZ ;  /* 0x0000000e32157c10 */ /* 0x000fe4000ffbe0ff */
[----:B------:R-:W-:Y:S02]  /*4590*/  CS2R R92, SRZ ;  /* 0x00000000005c7805 */ /* 0x000fe4000001ff00 */
[----:B------:R-:W-:Y:S02]  /*45a0*/  SHF.R.S32.HI R16, RZ, 0x1f, R175 ;  /* 0x0000001fff107819 */ /* 0x000fe400000114af */
[----:B------:R-:W-:Y:S02]  /*45b0*/  CS2R R94, SRZ ;  /* 0x00000000005e7805 */ /* 0x000fe4000001ff00 */
[----:B------:R-:W-:-:S02]  /*45c0*/  IADD3.X R174, R174, UR15, RZ, P3, !PT ;  /* 0x0000000faeae7c10 */ /* 0x000fc40009ffe4ff */
[----:B------:R-:W-:Y:S02]  /*45d0*/  CS2R R96, SRZ ;  /* 0x0000000000607805 */ /* 0x000fe4000001ff00 */
[----:B------:R-:W-:Y:S01]  /*45e0*/  IADD3 R175, P3, R175, UR14, RZ ;  /* 0x0000000eafaf7c10 */ /* 0x000fe2000ff7e0ff */
[----:B------:R-:W-:Y:S01]  /*45f0*/  USGXT.U32 UR6, UR6, 0xe ;  /* 0x0000000e0606789a */ /* 0x000fe20008000000 */
[----:B------:R-:W-:Y:S01]  /*4600*/  SHF.R.S32.HI R164, RZ, 0x1f, R11 ;  /* 0x0000001fffa47819 */ /* 0x000fe2000001140b */
[----:B------:R-:W-:Y:S01]  /*4610*/  USGXT.U32 UR4, UR4, 0xe ;  /* 0x0000000e0404789a */ /* 0x000fe20008000000 */
[----:B------:R-:W-:Y:S02]  /*4620*/  IADD3 R152, P1, R11, UR14, RZ ;  /* 0x0000000e0b987c10 */ /* 0x000fe4000ff3e0ff */
[----:B------:R-:W-:Y:S02]  /*4630*/  IADD3.X R158, R158, UR15, RZ, P5, !PT ;  /* 0x0000000f9e9e7c10 */ /* 0x000fe4000affe4ff */
[----:B------:R-:W-:-:S02]  /*4640*/  SHF.R.S32.HI R172, RZ, 0x1f, R15 ;  /* 0x0000001fffac7819 */ /* 0x000fc4000001140f */
[----:B------:R-:W-:Y:S02]  /*4650*/  IADD3 R159, P5, R15, UR14, RZ ;  /* 0x0000000e0f9f7c10 */ /* 0x000fe4000ffbe0ff */
[----:B------:R-:W-:Y:S02]  /*4660*/  IADD3.X R16, R16, UR15, RZ, P3, !PT ;  /* 0x0000000f10107c10 */ /* 0x000fe40009ffe4ff */
[----:B------:R-:W-:Y:S02]  /*4670*/  SHF.R.S32.HI R15, RZ, 0x1f, R177 ;  /* 0x0000001fff0f7819 */ /* 0x000fe400000114b1 */
[----:B------:R-:W-:Y:S02]  /*4680*/  IADD3.X R176, R176, UR15, RZ, P2, !PT ;  /* 0x0000000fb0b07c10 */ /* 0x000fe400097fe4ff */
[----:B------:R-:W-:Y:S02]  /*4690*/  SHF.R.S32.HI R9, RZ, 0x1f, R53 ;  /* 0x0000001fff097819 */ /* 0x000fe40000011435 */
[----:B------:R-:W-:-:S02]  /*46a0*/  IADD3 R212, P3, R53, UR14, RZ ;  /* 0x0000000e35d47c10 */ /* 0x000fc4000ff7e0ff */
[----:B------:R-:W-:Y:S02]  /*46b0*/  CS2R R52, SRZ ;  /* 0x0000000000347805 */ /* 0x000fe4000001ff00 */
[----:B------:R-:W-:Y:S02]  /*46c0*/  IADD3.X R164, R164, UR15, RZ, P1, !PT ;  /* 0x0000000fa4a47c10 */ /* 0x000fe40008ffe4ff */
[----:B------:R-:W-:Y:S02]  /*46d0*/  IADD3 R177, P2, R177, UR14, RZ ;  /* 0x0000000eb1b17c10 */ /* 0x000fe4000ff5e0ff */
[----:B------:R-:W-:Y:S02]  /*46e0*/  SHF.R.S32.HI R178, RZ, 0x1f, R17 ;  /* 0x0000001fffb27819 */ /* 0x000fe40000011411 */
[----:B------:R-:W-:Y:S02]  /*46f0*/  IADD3 R165, P1, R17, UR14, RZ ;  /* 0x0000000e11a57c10 */ /* 0x000fe4000ff3e0ff */
[----:B------:R-:W-:-:S02]  /*4700*/  SHF.R.S32.HI R166, RZ, 0x1f, R12 ;  /* 0x0000001fffa67819 */ /* 0x000fc4000001140c */
[----:B------:R-:W-:Y:S02]  /*4710*/  IADD3 R153, P0, R12, UR14, RZ ;  /* 0x0000000e0c997c10 */ /* 0x000fe4000ff1e0ff */
[----:B------:R-:W-:Y:S02]  /*4720*/  SHF.R.S32.HI R154, RZ, 0x1f, R47 ;  /* 0x0000001fff9a7819 */ /* 0x000fe4000001142f */
[----:B------:R-:W-:Y:S02]  /*4730*/  IADD3 R3, P4, R47, UR14, RZ ;  /* 0x0000000e2f037c10 */ /* 0x000fe4000ff9e0ff */
[----:B------:R-:W-:Y:S02]  /*4740*/  IADD3.X R9, R9, UR15, RZ, P3, !PT ;  /* 0x0000000f09097c10 */ /* 0x000fe40009ffe4ff */
[----:B------:R-:W-:Y:S02]  /*4750*/  IADD3.X R15, R15, UR15, RZ, P2, !PT ;  /* 0x0000000f0f0f7c10 */ /* 0x000fe400097fe4ff */
[----:B------:R-:W-:-:S02]  /*4760*/  SHF.R.S32.HI R225, RZ, 0x1f, R36 ;  /* 0x0000001fffe17819 */ /* 0x000fc40000011424 */
[----:B------:R-:W-:Y:S02]  /*4770*/  IADD3 R226, P3, R36, UR14, RZ ;  /* 0x0000000e24e27c10 */ /* 0x000fe4000ff7e0ff */
[----:B------:R-:W-:Y:S02]  /*4780*/  SHF.R.S32.HI R14, RZ, 0x1f, R179 ;  /* 0x0000001fff0e7819 */ /* 0x000fe400000114b3 */
[----:B------:R-:W-:Y:S02]  /*4790*/  IADD3.X R178, R178, UR15, RZ, P1, !PT ;  /* 0x0000000fb2b27c10 */ /* 0x000fe40008ffe4ff */
[----:B------:R-:W-:Y:S02]  /*47a0*/  SHF.R.S32.HI R213, RZ, 0x1f, R30 ;  /* 0x0000001fffd57819 */ /* 0x000fe4000001141e */
[----:B------:R-:W-:Y:S02]  /*47b0*/  IADD3 R214, P2, R30, UR14, RZ ;  /* 0x0000000e1ed67c10 */ /* 0x000fe4000ff5e0ff */
[----:B------:R-:W-:-:S02]  /*47c0*/  SHF.R.S32.HI R180, RZ, 0x1f, R167 ;  /* 0x0000001fffb47819 */ /* 0x000fc400000114a7 */
[----:B------:R-:W-:Y:S02]  /*47d0*/  IADD3.X R166, R166, UR15, RZ, P0, !PT ;  /* 0x0000000fa6a67c10 */ /* 0x000fe400087fe4ff */
[----:B------:R-:W-:Y:S02]  /*47e0*/  IADD3 R179, P1, R179, UR14, RZ ;  /* 0x0000000eb3b37c10 */ /* 0x000fe4000ff3e0ff */
[----:B------:R-:W-:Y:S02]  /*47f0*/  IADD3.X R154, R154, UR15, RZ, P4, !PT ;  /* 0x0000000f9a9a7c10 */ /* 0x000fe4000a7fe4ff */
[----:B------:R-:W-:Y:S02]  /*4800*/  IADD3 R167, P0, R167, UR14, RZ ;  /* 0x0000000ea7a77c10 */ /* 0x000fe4000ff1e0ff */
[----:B------:R-:W-:Y:S02]  /*4810*/  SHF.R.S32.HI R168, RZ, 0x1f, R13 ;  /* 0x0000001fffa87819 */ /* 0x000fe4000001140d */
[----:B------:R-:W-:-:S02]  /*4820*/  IADD3 R155, P4, R13, UR14, RZ ;  /* 0x0000000e0d9b7c10 */ /* 0x000fc4000ff9e0ff */
[----:B------:R-:W-:Y:S02]  /*4830*/  IADD3.X R225, R225, UR15, RZ, P3, !PT ;  /* 0x0000000fe1e17c10 */ /* 0x000fe40009ffe4ff */
[----:B------:R-:W-:Y:S02]  /*4840*/  SHF.R.S32.HI R156, RZ, 0x1f, R48 ;  /* 0x0000001fff9c7819 */ /* 0x000fe40000011430 */
[----:B------:R-:W-:Y:S02]  /*4850*/  IADD3 R20, P6, R48, UR14, RZ ;  /* 0x0000000e30147c10 */ /* 0x000fe4000ffde0ff */
[----:B------:R-:W-:Y:S02]  /*4860*/  IADD3.X R213, R213, UR15, RZ, P2, !PT ;  /* 0x0000000fd5d57c10 */ /* 0x000fe400097fe4ff */
[----:B------:R-:W-:Y:S02]  /*4870*/  SHF.R.S32.HI R239, RZ, 0x1f, R42 ;  /* 0x0000001fffef7819 */ /* 0x000fe4000001142a */
[----:B------:R-:W-:-:S02]  /*4880*/  IADD3 R240, P3, R42, UR14, RZ ;  /* 0x0000000e2af07c10 */ /* 0x000fc4000ff7e0ff */
[----:B------:R-:W-:Y:S02]  /*4890*/  IADD3.X R14, R14, UR15, RZ, P1, !PT ;  /* 0x0000000f0e0e7c10 */ /* 0x000fe40008ffe4ff */
[----:B------:R-:W-:Y:S02]  /*48a0*/  SHF.R.S32.HI R227, RZ, 0x1f, R55 ;  /* 0x0000001fffe37819 */ /* 0x000fe40000011437 */
[----:B------:R-:W-:Y:S02]  /*48b0*/  IADD3 R228, P2, R55, UR14, RZ ;  /* 0x0000000e37e47c10 */ /* 0x000fe4000ff5e0ff */
[----:B------:R-:W-:Y:S02]  /*48c0*/  CS2R R54, SRZ ;  /* 0x0000000000367805 */ /* 0x000fe4000001ff00 */
[----:B------:R-:W-:Y:S02]  /*48d0*/  SHF.R.S32.HI R13, RZ, 0x1f, R181 ;  /* 0x0000001fff0d7819 */ /* 0x000fe400000114b5 */
[----:B------:R-:W-:-:S02]  /*48e0*/  IADD3.X R180, R180, UR15, RZ, P0, !PT ;  /* 0x0000000fb4b47c10 */ /* 0x000fc400087fe4ff */
[----:B------:R-:W-:Y:S02]  /*48f0*/  SHF.R.S32.HI R215, RZ, 0x1f, R31 ;  /* 0x0000001fffd77819 */ /* 0x000fe4000001141f */
[----:B------:R-:W-:Y:S02]  /*4900*/  IADD3 R216, P1, R31, UR14, RZ ;  /* 0x0000000e1fd87c10 */ /* 0x000fe4000ff3e0ff */
[----:B------:R-:W-:Y:S02]  /*4910*/  SHF.R.S32.HI R182, RZ, 0x1f, R169 ;  /* 0x0000001fffb67819 */ /* 0x000fe400000114a9 */
[----:B------:R-:W-:Y:S02]  /*4920*/  IADD3.X R168, R168, UR15, RZ, P4, !PT ;  /* 0x0000000fa8a87c10 */ /* 0x000fe4000a7fe4ff */
[----:B------:R-:W-:Y:S02]  /*4930*/  IADD3 R181, P0, R181, UR14, RZ ;  /* 0x0000000eb5b57c10 */ /* 0x000fe4000ff1e0ff */
[----:B------:R-:W-:-:S02]  /*4940*/  IADD3.X R156, R156, UR15, RZ, P6, !PT ;  /* 0x0000000f9c9c7c10 */ /* 0x000fc4000b7fe4ff */
[----:B------:R-:W-:Y:S02]  /*4950*/  IADD3 R169, P4, R169, UR14, RZ ;  /* 0x0000000ea9a97c10 */ /* 0x000fe4000ff9e0ff */
[----:B------:R-:W-:Y:S02]  /*4960*/  IADD3.X R239, R239, UR15, RZ, P3, !PT ;  /* 0x0000000fefef7c10 */ /* 0x000fe40009ffe4ff */
[----:B------:R-:W-:Y:S02]  /*4970*/  SHF.R.S32.HI R170, RZ, 0x1f, R49 ;  /* 0x0000001fffaa7819 */ /* 0x000fe40000011431 */
[----:B------:R-:W-:Y:S02]  /*4980*/  IADD3 R157, P6, R49, UR14, RZ ;  /* 0x0000000e319d7c10 */ /* 0x000fe4000ffde0ff */
[----:B------:R-:W-:Y:S02]  /*4990*/  CS2R R48, SRZ ;  /* 0x0000000000307805 */ /* 0x000fe4000001ff00 */
[----:B------:R-:W-:-:S02]  /*49a0*/  IADD3.X R227, R227, UR15, RZ, P2, !PT ;  /* 0x0000000fe3e37c10 */ /* 0x000fc400097fe4ff */
[----:B------:R-:W-:Y:S02]  /*49b0*/  IADD3 R187, P3, R61, UR14, RZ ;  /* 0x0000000e3dbb7c10 */ /* 0x000fe4000ff7e0ff */
[----:B------:R-:W-:Y:S02]  /*49c0*/  IADD3.X R215, R215, UR15, RZ, P1, !PT ;  /* 0x0000000fd7d77c10 */ /* 0x000fe40008ffe4ff */
[----:B------:R-:W-:Y:S01]  /*49d0*/  SHF.R.S32.HI R241, RZ, 0x1f, R43 ;  /* 0x0000001ffff17819 */ /* 0x000fe2000001142b */
[----:B------:R0:W-:Y:S01]  /*49e0*/  STL [R1+0x4], R187 ;  /* 0x000004bb01007387 */ /* 0x0001e20000100800 */
[----:B------:R-:W-:Y:S02]  /*49f0*/  IADD3 R242, P2, R43, UR14, RZ ;  /* 0x0000000e2bf27c10 */ /* 0x000fe4000ff5e0ff */
[----:B------:R-:W-:Y:S02]  /*4a00*/  CS2R R42, SRZ ;  /* 0x00000000002a7805 */ /* 0x000fe4000001ff00 */
[----:B------:R-:W-:-:S02]  /*4a10*/  IADD3.X R13, R13, UR15, RZ, P0, !PT ;  /* 0x0000000f0d0d7c10 */ /* 0x000fc400087fe4ff */
[----:B------:R-:W-:Y:S02]  /*4a20*/  SHF.R.S32.HI R229, RZ, 0x1f, R37 ;  /* 0x0000001fffe57819 */ /* 0x000fe40000011425 */
[----:B------:R-:W-:Y:S02]  /*4a30*/  IADD3 R230, P1, R37, UR14, RZ ;  /* 0x0000000e25e67c10 */ /* 0x000fe4000ff3e0ff */
[----:B------:R-:W-:Y:S02]  /*4a40*/  CS2R R36, SRZ ;  /* 0x0000000000247805 */ /* 0x000fe4000001ff00 */
[----:B------:R-:W-:Y:S02]  /*4a50*/  SHF.R.S32.HI R12, RZ, 0x1f, R183 ;  /* 0x0000001fff0c7819 */ /* 0x000fe400000114b7 */
[----:B------:R-:W-:Y:S02]  /*4a60*/  IADD3.X R182, R182, UR15, RZ, P4, !PT ;  /* 0x0000000fb6b67c10 */ /* 0x000fe4000a7fe4ff */
[----:B------:R-:W-:-:S02]  /*4a70*/  SHF.R.S32.HI R217, RZ, 0x1f, R32 ;  /* 0x0000001fffd97819 */ /* 0x000fc40000011420 */
[----:B------:R-:W-:Y:S02]  /*4a80*/  IADD3 R218, P0, R32, UR14, RZ ;  /* 0x0000000e20da7c10 */ /* 0x000fe4000ff1e0ff */
[----:B------:R-:W-:Y:S02]  /*4a90*/  SHF.R.S32.HI R184, RZ, 0x1f, R171 ;  /* 0x0000001fffb87819 */ /* 0x000fe400000114ab */
[----:B------:R-:W-:Y:S02]  /*4aa0*/  IADD3.X R170, R170, UR15, RZ, P6, !PT ;  /* 0x0000000faaaa7c10 */ /* 0x000fe4000b7fe4ff */
[----:B------:R-:W-:Y:S02]  /*4ab0*/  IADD3 R183, P4, R183, UR14, RZ ;  /* 0x0000000eb7b77c10 */ /* 0x000fe4000ff9e0ff */
[----:B------:R-:W-:Y:S02]  /*4ac0*/  IADD3 R171, P6, R171, UR14, RZ ;  /* 0x0000000eabab7c10 */ /* 0x000fe4000ffde0ff */
[----:B------:R-:W-:-:S02]  /*4ad0*/  IADD3.X R241, R241, UR15, RZ, P2, !PT ;  /* 0x0000000ff1f17c10 */ /* 0x000fc400097fe4ff */
[----:B------:R-:W-:Y:S02]  /*4ae0*/  IADD3.X R229, R229, UR15, RZ, P1, !PT ;  /* 0x0000000fe5e57c10 */ /* 0x000fe40008ffe4ff */
[----:B0-----:R-:W-:Y:S02]  /*4af0*/  IADD3 R187, P2, R63, UR14, RZ ;  /* 0x0000000e3fbb7c10 */ /* 0x001fe4000ff5e0ff */
[----:B------:R-:W-:Y:S02]  /*4b00*/  IADD3.X R217, R217, UR15, RZ, P0, !PT ;  /* 0x0000000fd9d97c10 */ /* 0x000fe400087fe4ff */
[----:B------:R-:W-:Y:S01]  /*4b10*/  SHF.R.S32.HI R243, RZ, 0x1f, R57 ;  /* 0x0000001ffff37819 */ /* 0x000fe20000011439 */
[----:B------:R0:W-:Y:S01]  /*4b20*/  STL [R1+0xc], R187 ;  /* 0x00000cbb01007387 */ /* 0x0001e20000100800 */
[----:B------:R-:W-:Y:S02]  /*4b30*/  IADD3 R244, P1, R57, UR14, RZ ;  /* 0x0000000e39f47c10 */ /* 0x000fe4000ff3e0ff */
[----:B------:R-:W-:-:S02]  /*4b40*/  CS2R R56, SRZ ;  /* 0x0000000000387805 */ /* 0x000fc4000001ff00 */
        /* <DEDUP_REMOVED lines=9> */
[----:B------:R-:W-:Y:S02]  /*4be0*/  SHF.R.S32.HI R186, RZ, 0x1f, R51 ;  /* 0x0000001fffba7819 */ /* 0x000fe40000011433 */
[----:B------:R-:W-:Y:S02]  /*4bf0*/  IADD3 R173, P5, R51, UR14, RZ ;  /* 0x0000000e33ad7c10 */ /* 0x000fe4000ffbe0ff */
[----:B------:R-:W-:-:S02]  /*4c00*/  CS2R R50, SRZ ;  /* 0x0000000000327805 */ /* 0x000fc4000001ff00 */
[----:B------:R-:W-:Y:S02]  /*4c10*/  IADD3.X R243, R243, UR15, RZ, P1, !PT ;  /* 0x0000000ff3f37c10 */ /* 0x000fe40008ffe4ff */
[----:B------:R-:W-:Y:S02]  /*4c20*/  IADD3.X R231, R231, UR15, RZ, P0, !PT ;  /* 0x0000000fe7e77c10 */ /* 0x000fe400087fe4ff */
[----:B0-----:R-:W-:Y:S02]  /*4c30*/  IADD3 R187, P1, R65, UR14, RZ ;  /* 0x0000000e41bb7c10 */ /* 0x001fe4000ff3e0ff */
[----:B------:R-:W-:Y:S02]  /*4c40*/  IADD3.X R219, R219, UR15, RZ, P4, !PT ;  /* 0x0000000fdbdb7c10 */ /* 0x000fe4000a7fe4ff */
[----:B------:R-:W-:Y:S01]  /*4c50*/  SHF.R.S32.HI R245, RZ, 0x1f, R44 ;  /* 0x0000001ffff57819 */ /* 0x000fe2000001142c */
[----:B------:R0:W-:Y:S01]  /*4c60*/  STL [R1+0x14], R187 ;  /* 0x000014bb01007387 */ /* 0x0001e20000100800 */
[----:B------:R-:W-:-:S02]  /*4c70*/  IADD3 R246, P0, R44, UR14, RZ ;  /* 0x0000000e2cf67c10 */ /* 0x000fc4000ff1e0ff */
[----:B------:R-:W-:Y:S02]  /*4c80*/  IADD3.X R11, R11, UR15, RZ, P6, !PT ;  /* 0x0000000f0b0b7c10 */ /* 0x000fe4000b7fe4ff */
[----:B------:R-:W-:Y:S02]  /*4c90*/  SHF.R.S32.HI R233, RZ, 0x1f, R39 ;  /* 0x0000001fffe97819 */ /* 0x000fe40000011427 */
[----:B------:R-:W-:Y:S02]  /*4ca0*/  IADD3 R234, P4, R39, UR14, RZ ;  /* 0x0000000e27ea7c10 */ /* 0x000fe4000ff9e0ff */
[----:B------:R-:W-:Y:S02]  /*4cb0*/  CS2R R38, SRZ ;  /* 0x0000000000267805 */ /* 0x000fe4000001ff00 */
[----:B------:R-:W-:Y:S02]  /*4cc0*/  IADD3.X R186, R186, UR15, RZ, P5, !PT ;  /* 0x0000000fbaba7c10 */ /* 0x000fe4000affe4ff */
[----:B------:R-:W-:-:S02]  /*4cd0*/  SHF.R.S32.HI R221, RZ, 0x1f, R34 ;  /* 0x0000001fffdd7819 */ /* 0x000fc40000011422 */
[----:B------:R-:W-:Y:S02]  /*4ce0*/  IADD3 R222, P6, R34, UR14, RZ ;  /* 0x0000000e22de7c10 */ /* 0x000fe4000ffde0ff */
[----:B------:R-:W-:Y:S02]  /*4cf0*/  SHF.R.S32.HI R10, RZ, 0x1f, R29 ;  /* 0x0000001fff0a7819 */ /* 0x000fe4000001141d */
[----:B------:R-:W-:Y:S02]  /*4d00*/  IADD3 R17, P5, R29, UR14, RZ ;  /* 0x0000000e1d117c10 */ /* 0x000fe4000ffbe0ff */
[----:B------:R-:W-:Y:S02]  /*4d10*/  IADD3.X R245, R245, UR15, RZ, P0, !PT ;  /* 0x0000000ff5f57c10 */ /* 0x000fe400087fe4ff */
[----:B------:R-:W-:Y:S02]  /*4d20*/  IADD3.X R233, R233, UR15, RZ, P4, !PT ;  /* 0x0000000fe9e97c10 */ /* 0x000fe4000a7fe4ff */
[----:B0-----:R-:W-:-:S02]  /*4d30*/  IADD3 R187, P0, R67, UR14, RZ ;  /* 0x0000000e43bb7c10 */ /* 0x001fc4000ff1e0ff */
[----:B------:R-:W-:Y:S02]  /*4d40*/  IADD3.X R221, R221, UR15, RZ, P6, !PT ;  /* 0x0000000fdddd7c10 */ /* 0x000fe4000b7fe4ff */
[----:B------:R-:W-:Y:S01]  /*4d50*/  SHF.R.S32.HI R247, RZ, 0x1f, R45 ;  /* 0x0000001ffff77819 */ /* 0x000fe2000001142d */
[----:B------:R0:W-:Y:S01]  /*4d60*/  STL [R1+0x1c], R187 ;  /* 0x00001cbb01007387 */ /* 0x0001e20000100800 */
        /* <DEDUP_REMOVED lines=15> */
[----:B------:R-:W-:Y:S02]  /*4e60*/  SHF.R.S32.HI R237, RZ, 0x1f, R41 ;  /* 0x0000001fffed7819 */ /* 0x000fe40000011429 */
[----:B------:R-:W-:-:S02]  /*4e70*/  IADD3 R238, P5, R41, UR14, RZ ;  /* 0x0000000e29ee7c10 */ /* 0x000fc4000ffbe0ff */
[----:B------:R-:W-:Y:S02]  /*4e80*/  CS2R R40, SRZ ;  /* 0x0000000000287805 */ /* 0x000fe4000001ff00 */
[----:B------:R-:W-:Y:S02]  /*4e90*/  IADD3.X R249, R249, UR15, RZ, P6, !PT ;  /* 0x0000000ff9f97c10 */ /* 0x000fe4000b7fe4ff */
[----:B------:R-:W-:Y:S02]  /*4ea0*/  IADD3.X R237, R237, UR15, RZ, P5, !PT ;  /* 0x0000000feded7c10 */ /* 0x000fe4000affe4ff */
[----:B0-----:R-:W-:Y:S02]  /*4eb0*/  IADD3 R187, P6, R71, UR14, RZ ;  /* 0x0000000e47bb7c10 */ /* 0x001fe4000ffde0ff */
[----:B------:R-:W-:Y:S02]  /*4ec0*/  SHF.R.S32.HI R251, RZ, 0x1f, R59 ;  /* 0x0000001ffffb7819 */ /* 0x000fe4000001143b */
[----:B------:R-:W-:Y:S01]  /*4ed0*/  IADD3 R252, P5, R59, UR14, RZ ;  /* 0x0000000e3bfc7c10 */ /* 0x000fe2000ffbe0ff */
[----:B------:R0:W-:Y:S01]  /*4ee0*/  STL [R1+0x2c], R187 ;  /* 0x00002cbb01007387 */ /* 0x0001e20000100800 */
[----:B------:R-:W-:-:S02]  /*4ef0*/  SHF.R.S32.HI R28, RZ, 0x1f, R61 ;  /* 0x0000001fff1c7819 */ /* 0x000fc4000001143d */
[----:B------:R-:W-:Y:S02]  /*4f00*/  CS2R R58, SRZ ;  /* 0x00000000003a7805 */ /* 0x000fe4000001ff00 */
[----:B------:R-:W-:Y:S02]  /*4f10*/  IADD3.X R251, R251, UR15, RZ, P5, !PT ;  /* 0x0000000ffbfb7c10 */ /* 0x000fe4000affe4ff */
[----:B------:R-:W-:Y:S02]  /*4f20*/  CS2R R60, SRZ ;  /* 0x00000000003c7805 */ /* 0x000fe4000001ff00 */
[----:B------:R-:W-:Y:S02]  /*4f30*/  IADD3.X R188, R28, UR15, RZ, P3, !PT ;  /* 0x0000000f1cbc7c10 */ /* 0x000fe40009ffe4ff */
[----:B------:R-:W-:Y:S02]  /*4f40*/  SHF.R.S32.HI R29, RZ, 0x1f, R63 ;  /* 0x0000001fff1d7819 */ /* 0x000fe4000001143f */
[----:B------:R-:W-:-:S02]  /*4f50*/  CS2R R62, SRZ ;  /* 0x00000000003e7805 */ /* 0x000fc4000001ff00 */
[----:B------:R-:W-:Y:S02]  /*4f60*/  SHF.R.S32.HI R30, RZ, 0x1f, R65 ;  /* 0x0000001fff1e7819 */ /* 0x000fe40000011441 */
[----:B------:R-:W-:Y:S02]  /*4f70*/  CS2R R64, SRZ ;  /* 0x0000000000407805 */ /* 0x000fe4000001ff00 */
[----:B0-----:R-:W-:Y:S02]  /*4f80*/  IADD3 R187, P5, R73, UR14, RZ ;  /* 0x0000000e49bb7c10 */ /* 0x001fe4000ffbe0ff */
[----:B------:R-:W-:Y:S02]  /*4f90*/  SHF.R.S32.HI R31, RZ, 0x1f, R67 ;  /* 0x0000001fff1f7819 */ /* 0x000fe40000011443 */
[----:B------:R-:W-:Y:S02]  /*4fa0*/  CS2R R66, SRZ ;  /* 0x0000000000427805 */ /* 0x000fe4000001ff00 */
[----:B------:R-:W-:Y:S01]  /*4fb0*/  SHF.R.S32.HI R32, RZ, 0x1f, R69 ;  /* 0x0000001fff207819 */ /* 0x000fe20000011445 */
[----:B------:R0:W-:Y:S01]  /*4fc0*/  STL [R1+0x34], R187 ;  /* 0x000034bb01007387 */ /* 0x0001e20000100800 */
[----:B------:R-:W-:-:S02]  /*4fd0*/  SHF.R.S32.HI R33, RZ, 0x1f, R71 ;  /* 0x0000001fff217819 */ /* 0x000fc40000011447 */
[----:B------:R-:W-:Y:S02]  /*4fe0*/  CS2R R68, SRZ ;  /* 0x0000000000447805 */ /* 0x000fe4000001ff00 */
[----:B------:R-:W-:Y:S01]  /*4ff0*/  SHF.R.S32.HI R34, RZ, 0x1f, R73 ;  /* 0x0000001fff227819 */ /* 0x000fe20000011449 */
[----:B------:R1:W-:Y:S01]  /*5000*/  STL [R1], R188 ;  /* 0x000000bc01007387 */ /* 0x0003e20000100800 */
[----:B------:R-:W-:Y:S02]  /*5010*/  SHF.R.S32.HI R35, RZ, 0x1f, R75 ;  /* 0x0000001fff237819 */ /* 0x000fe4000001144b */
[----:B------:R-:W-:Y:S02]  /*5020*/  CS2R R70, SRZ ;  /* 0x0000000000467805 */ /* 0x000fe4000001ff00 */
[----:B------:R-:W-:Y:S02]  /*5030*/  SHF.R.S32.HI R28, RZ, 0x1f, R77 ;  /* 0x0000001fff1c7819 */ /* 0x000fe4000001144d */
[----:B------:R-:W-:-:S02]  /*5040*/  CS2R R72, SRZ ;  /* 0x0000000000487805 */ /* 0x000fc4000001ff00 */
[----:B------:R-:W-:Y:S02]  /*5050*/  LOP3.LUT R2, R2, R18, RZ, 0xfc, !PT ;  /* 0x0000001202027212 */ /* 0x000fe400078efcff */
[----:B0-----:R-:W-:Y:S02]  /*5060*/  IADD3 R187, P3, R75, UR14, RZ ;  /* 0x0000000e4bbb7c10 */ /* 0x001fe4000ff7e0ff */
[----:B------:R-:W-:Y:S02]  /*5070*/  CS2R R74, SRZ ;  /* 0x00000000004a7805 */ /* 0x000fe4000001ff00 */
[----:B-1----:R-:W-:Y:S01]  /*5080*/  IADD3.X R188, R29, UR15, RZ, P2, !PT ;  /* 0x0000000f1dbc7c10 */ /* 0x002fe200097fe4ff */
[----:B------:R0:W-:Y:S01]  /*5090*/  STL [R1+0x3c], R187 ;  /* 0x00003cbb01007387 */ /* 0x0001e20000100800 */
[----:B------:R-:W-:-:S03]  /*50a0*/  SHF.R.S32.HI R29, RZ, 0x1f, R79 ;  /* 0x0000001fff1d7819 */ /* 0x000fc6000001144f */
[----:B------:R1:W-:Y:S01]  /*50b0*/  STL [R1+0x8], R188 ;  /* 0x000008bc01007387 */ /* 0x0003e20000100800 */
        /* <DEDUP_REMOVED lines=21> */
[----:B------:R0:W-:Y:S04]  /*5210*/  STL [R1+0x5c], R187 ;  /* 0x00005cbb01007387 */ /* 0x0001e80000100800 */
[----:B------:R1:W-:Y:S01]  /*5220*/  STL [R1+0x28], R188 ;  /* 0x000028bc01007387 */ /* 0x0003e20000100800 */
[----:B0-----:R-:W-:-:S02]  /*5230*/  IADD3 R187, P6, R26, UR14, RZ ;  /* 0x0000000e1abb7c10 */ /* 0x001fc4000ffde0ff */
[----:B------:R-:W-:Y:S02]  /*5240*/  SHF.R.S32.HI R26, RZ, 0x1f, R25 ;  /* 0x0000001fff1a7819 */ /* 0x000fe40000011419 */
[----:B-1----:R-:W-:Y:S01]  /*5250*/  IADD3.X R188, R34, UR15, RZ, P5, !PT ;  /* 0x0000000f22bc7c10 */ /* 0x002fe2000affe4ff */
[----:B------:R0:W-:Y:S04]  /*5260*/  STL [R1+0x64], R187 ;  /* 0x000064bb01007387 */ /* 0x0001e80000100800 */
[----:B------:R1:W-:Y:S01]  /*5270*/  STL [R1+0x30], R188 ;  /* 0x000030bc01007387 */ /* 0x0003e20000100800 */
[----:B0-----:R-:W-:Y:S02]  /*5280*/  IADD3 R187, P5, R25, UR14, RZ ;  /* 0x0000000e19bb7c10 */ /* 0x001fe4000ffbe0ff */
[----:B------:R-:W-:-:S02]  /*5290*/  SHF.R.S32.HI R25, RZ, 0x1f, R24 ;  /* 0x0000001fff197819 */ /* 0x000fc40000011418 */
[----:B-1----:R-:W-:Y:S01]  /*52a0*/  IADD3.X R188, R35, UR15, RZ, P3, !PT ;  /* 0x0000000f23bc7c10 */ /* 0x002fe20009ffe4ff */
[----:B------:R0:W-:Y:S01]  /*52b0*/  STL [R1+0x6c], R187 ;  /* 0x00006cbb01007387 */ /* 0x0001e20000100800 */
[----:B------:R-:W-:-:S03]  /*52c0*/  CS2R R34, SRZ ;  /* 0x0000000000227805 */ /* 0x000fc6000001ff00 */
[----:B------:R1:W-:Y:S01]  /*52d0*/  STL [R1+0x38], R188 ;  /* 0x000038bc01007387 */ /* 0x0003e20000100800 */
[----:B0-----:R-:W-:Y:S02]  /*52e0*/  IADD3 R187, P3, R24, UR14, RZ ;  /* 0x0000000e18bb7c10 */ /* 0x001fe4000ff7e0ff */
[----:B------:R-:W-:Y:S02]  /*52f0*/  SHF.R.S32.HI R24, RZ, 0x1f, R8 ;  /* 0x0000001fff187819 */ /* 0x000fe40000011408 */
[----:B-1----:R-:W-:Y:S01]  /*5300*/  IADD3.X R188, R28, UR15, RZ, P2, !PT ;  /* 0x0000000f1cbc7c10 */ /* 0x002fe200097fe4ff */
[----:B------:R0:W-:Y:S01]  /*5310*/  STL [R1+0x74], R187 ;  /* 0x000074bb01007387 */ /* 0x0001e20000100800 */
[----:B------:R-:W-:Y:S02]  /*5320*/  SHF.R.S32.HI R28, RZ, 0x1f, R5 ;  /* 0x0000001fff1c7819 */ /* 0x000fe40000011405 */
[----:B------:R-:W-:Y:S01]  /*5330*/  IADD3.X R189, R25, UR15, RZ, P3, !PT ;  /* 0x0000000f19bd7c10 */ /* 0x000fe20009ffe4ff */
[----:B------:R1:W-:Y:S01]  /*5340*/  STL [R1+0x40], R188 ;  /* 0x000040bc01007387 */ /* 0x0003e20000100800 */
[----:B0-----:R-:W-:-:S02]  /*5350*/  IADD3 R187, P2, R8, UR14, RZ ;  /* 0x0000000e08bb7c10 */ /* 0x001fc4000ff5e0ff */
[----:B------:R-:W-:Y:S02]  /*5360*/  IADD3.X R8, R29, UR15, RZ, P1, !PT ;  /* 0x0000000f1d087c10 */ /* 0x000fe40008ffe4ff */
[----:B-1----:R-:W-:Y:S01]  /*5370*/  IADD3.X R188, R32, UR15, RZ, P6, !PT ;  /* 0x0000000f20bc7c10 */ /* 0x002fe2000b7fe4ff */
[----:B------:R0:W-:Y:S01]  /*5380*/  STL [R1+0x7c], R187 ;  /* 0x00007cbb01007387 */ /* 0x0001e20000100800 */
[----:B------:R-:W-:-:S03]  /*5390*/  CS2R R32, SRZ ;  /* 0x0000000000207805 */ /* 0x000fc6000001ff00 */
[----:B------:R1:W-:Y:S01]  /*53a0*/  STL [R1+0x48], R8 ;  /* 0x0000480801007387 */ /* 0x0003e20000100800 */
[----:B0-----:R-:W-:Y:S02]  /*53b0*/  IADD3 R187, P1, R5, UR14, RZ ;  /* 0x0000000e05bb7c10 */ /* 0x001fe4000ff3e0ff */
[----:B------:R-:W-:Y:S02]  /*53c0*/  SHF.R.S32.HI R5, RZ, 0x1f, R4 ;  /* 0x0000001fff057819 */ /* 0x000fe40000011404 */
[----:B-1----:R-:W-:Y:S01]  /*53d0*/  IADD3.X R8, R30, UR15, RZ, P0, !PT ;  /* 0x0000000f1e087c10 */ /* 0x002fe200087fe4ff */
[----:B------:R0:W-:Y:S04]  /*53e0*/  STL [R1+0x84], R187 ;  /* 0x000084bb01007387 */ /* 0x0001e80000100800 */
[----:B------:R1:W-:Y:S01]  /*53f0*/  STL [R1+0x50], R8 ;  /* 0x0000500801007387 */ /* 0x0003e20000100800 */
[----:B0-----:R-:W-:-:S02]  /*5400*/  IADD3 R187, P0, R4, UR14, RZ ;  /* 0x0000000e04bb7c10 */ /* 0x001fc4000ff1e0ff */
[----:B------:R-:W-:Y:S02]  /*5410*/  SHF.R.S32.HI R4, RZ, 0x1f, R27 ;  /* 0x0000001fff047819 */ /* 0x000fe4000001141b */
[----:B-1----:R-:W-:Y:S01]  /*5420*/  IADD3.X R8, R31, UR15, RZ, P4, !PT ;  /* 0x0000000f1f087c10 */ /* 0x002fe2000a7fe4ff */
[----:B------:R0:W-:Y:S01]  /*5430*/  STL [R1+0x8c], R187 ;  /* 0x00008cbb01007387 */ /* 0x0001e20000100800 */
[----:B------:R-:W-:Y:S02]  /*5440*/  IADD3.X R5, R5, UR15, RZ, P0, !PT ;  /* 0x0000000f05057c10 */ /* 0x000fe400087fe4ff */
[----:B------:R-:W-:Y:S01]  /*5450*/  CS2R R30, SRZ ;  /* 0x00000000001e7805 */ /* 0x000fe2000001ff00 */
[----:B------:R1:W-:Y:S01]  /*5460*/  STL [R1+0x58], R8 ;  /* 0x0000580801007387 */ /* 0x0003e20000100800 */
[----:B0-----:R-:W-:-:S04]  /*5470*/  IADD3 R187, P4, R27, UR14, RZ ;  /* 0x0000000e1bbb7c10 */ /* 0x001fc8000ff9e0ff */
[----:B------:R-:W-:Y:S01]  /*5480*/  IADD3.X R4, R4, UR15, RZ, P4, !PT ;  /* 0x0000000f04047c10 */ /* 0x000fe2000a7fe4ff */
[----:B------:R0:W-:Y:S01]  /*5490*/  STL [R1+0x94], R187 ;  /* 0x000094bb01007387 */ /* 0x0001e20000100800 */
[C---:B-1----:R-:W-:Y:S01]  /*54a0*/  IADD3 R8, P6, R7.reuse, UR12, RZ ;  /* 0x0000000c07087c10 */ /* 0x042fe2000ffde0ff */
[----:B------:R-:W-:Y:S02]  /*54b0*/  USHF.L.U32 UR12, UR5, 0x5, URZ ;  /* 0x00000005050c7899 */ /* 0x000fe4000800063f */
[----:B------:R1:W-:Y:S01]  /*54c0*/  STL [R1+0x60], R188 ;  /* 0x000060bc01007387 */ /* 0x0003e20000100800 */
[----:B------:R-:W-:Y:S01]  /*54d0*/  LEA.HI.X.SX32 R7, R7, UR13, 0x1, P6 ;  /* 0x0000000d07077c11 */ /* 0x000fe2000b0f0eff */
[----:B------:R-:W-:Y:S01]  /*54e0*/  USHF.R.S32.HI UR13, URZ, 0x1f, UR12 ;  /* 0x0000001f3f0d7899 */ /* 0x000fe2000801140c */
[----:B0-----:R-:W-:Y:S02]  /*54f0*/  IADD3.X R187, R26, UR15, RZ, P5, !PT ;  /* 0x0000000f1abb7c10 */ /* 0x001fe4000affe4ff */
[----:B------:R-:W-:-:S02]  /*5500*/  CS2R R26, SRZ ;  /* 0x00000000001a7805 */ /* 0x000fc4000001ff00 */
[----:B-1----:R-:W-:Y:S01]  /*5510*/  IADD3.X R188, R24, UR15, RZ, P2, !PT ;  /* 0x0000000f18bc7c10 */ /* 0x002fe200097fe4ff */
[----:B------:R0:W-:Y:S01]  /*5520*/  STL [R1+0x68], R187 ;  /* 0x000068bb01007387 */ /* 0x0001e20000100800 */
[----:B------:R-:W-:-:S03]  /*5530*/  CS2R R24, SRZ ;  /* 0x0000000000187805 */ /* 0x000fc6000001ff00 */
[----:B------:R1:W-:Y:S04]  /*5540*/  STL [R1+0x70], R189 ;  /* 0x000070bd01007387 */ /* 0x0003e80000100800 */
[----:B------:R2:W-:Y:S01]  /*5550*/  STL [R1+0x78], R188 ;  /* 0x000078bc01007387 */ /* 0x0005e20000100800 */
[----:B0-----:R-:W-:Y:S02]  /*5560*/  IADD3.X R187, R28, UR15, RZ, P1, !PT ;  /* 0x0000000f1cbb7c10 */ /* 0x001fe40008ffe4ff */
[----:B------:R-:W-:Y:S02]  /*5570*/  CS2R R28, SRZ ;  /* 0x00000000001c7805 */ /* 0x000fe4000001ff00 */
[C---:B-1----:R-:W-:Y:S01]  /*5580*/  LOP3.LUT R189, R18.reuse, 0x6, RZ, 0xfc, !PT ;  /* 0x0000000612bd7812 */ /* 0x042fe200078efcff */
[----:B------:R0:W-:Y:S01]  /*5590*/  STL [R1+0x80], R187 ;  /* 0x000080bb01007387 */ /* 0x0001e20000100800 */
[----:B--2---:R-:W-:-:S03]  /*55a0*/  LOP3.LUT R188, R18, 0x4, RZ, 0xfc, !PT ;  /* 0x0000000412bc7812 */ /* 0x004fc600078efcff */
[----:B------:R1:W-:Y:S04]  /*55b0*/  STL [R1+0x88], R5 ;  /* 0x0000880501007387 */ /* 0x0003e80000100800 */
[----:B------:R2:W-:Y:S01]  /*55c0*/  STL [R1+0x90], R4 ;  /* 0x0000900401007387 */ /* 0x0005e20000100800 */
[----:B0-----:R-:W-:Y:S02]  /*55d0*/  LOP3.LUT R187, R18, 0x2, RZ, 0xfc, !PT ;  /* 0x0000000212bb7812 */ /* 0x001fe400078efcff */
[----:B-1----:R-:W-:Y:S02]  /*55e0*/  LOP3.LUT R5, R0, 0x1f, RZ, 0xc0, !PT ;  /* 0x0000001f00057812 */ /* 0x002fe400078ec0ff */
[----:B------:R-:W0:Y:S01]  /*55f0*/  LDC R0, c[0x0][0x238] ;  /* 0x00008e00ff007b82 */ /* 0x000e220000000800 */
[----:B--2---:R-:W-:Y:S01]  /*5600*/  LOP3.LUT R4, R202, 0x10, RZ, 0x3c, !PT ;  /* 0x00000010ca047812 */ /* 0x004fe200078e3cff */
[----:B0-----:R-:W-:-:S02]  /*5610*/  IMAD R199, R199, R0, RZ ;  /* 0x00000000c7c77224 */ /* 0x001fc400078e02ff */
[-C--:B------:R-:W-:Y:S02]  /*5620*/  IMAD R198, R198, R0.reuse, RZ ;  /* 0x00000000c6c67224 */ /* 0x080fe400078e02ff */
[-C--:B------:R-:W-:Y:S01]  /*5630*/  IMAD R197, R197, R0.reuse, RZ ;  /* 0x00000000c5c57224 */ /* 0x080fe200078e02ff */
[----:B------:R-:W-:Y:S01]  /*5640*/  STL [R1+0xd0], R199 ;  /* 0x0000d0c701007387 */ /* 0x000fe20000100800 */
[-C--:B------:R-:W-:Y:S02]  /*5650*/  IMAD R196, R196, R0.reuse, RZ ;  /* 0x00000000c4c47224 */ /* 0x080fe400078e02ff */
[-C--:B------:R-:W-:Y:S01]  /*5660*/  IMAD R195, R195, R0.reuse, RZ ;  /* 0x00000000c3c37224 */ /* 0x080fe200078e02ff */
[----:B------:R-:W-:Y:S01]  /*5670*/  STL [R1+0xcc], R198 ;  /* 0x0000ccc601007387 */ /* 0x000fe20000100800 */
[-C--:B------:R-:W-:Y:S02]  /*5680*/  IMAD R194, R194, R0.reuse, RZ ;  /* 0x00000000c2c27224 */ /* 0x080fe400078e02ff */
[-C--:B------:R-:W-:Y:S01]  /*5690*/  IMAD R193, R193, R0.reuse, RZ ;  /* 0x00000000c1c17224 */ /* 0x080fe200078e02ff */
[----:B------:R-:W-:Y:S01]  /*56a0*/  STL [R1+0xc8], R197 ;  /* 0x0000c8c501007387 */ /* 0x000fe20000100800 */
[----:B------:R-:W-:-:S02]  /*56b0*/  IMAD R192, R192, R0, RZ ;  /* 0x00000000c0c07224 */ /* 0x000fc400078e02ff */
        /* <DEDUP_REMOVED lines=11> */
[----:B------:R-:W-:Y:S01]  /*5770*/  IMAD R0, R187, R0, RZ ;  /* 0x00000000bb007224 */ /* 0x000fe200078e02ff */
[----:B------:R-:W-:Y:S02]  /*5780*/  LOP3.LUT R187, R2, 0x10, RZ, 0x3c, !PT ;  /* 0x0000001002bb7812 */ /* 0x000fe400078e3cff */
[----:B------:R-:W-:Y:S04]  /*5790*/  STL [R1+0xb4], R192 ;  /* 0x0000b4c001007387 */ /* 0x000fe80000100800 */
[----:B------:R-:W-:Y:S04]  /*57a0*/  STL [R1+0xb0], R191 ;  /* 0x0000b0bf01007387 */ /* 0x000fe80000100800 */
[----:B------:R-:W-:Y:S04]  /*57b0*/  STL [R1+0xac], R190 ;  /* 0x0000acbe01007387 */ /* 0x000fe80000100800 */
[----:B------:R-:W-:Y:S04]  /*57c0*/  STL [R1+0xa8], R189 ;  /* 0x0000a8bd01007387 */ /* 0x000fe80000100800 */
[----:B------:R-:W-:Y:S04]  /*57d0*/  STL [R1+0xa4], R188 ;  /* 0x0000a4bc01007387 */ /* 0x000fe80000100800 */
[----:B------:R0:W-:Y:S04]  /*57e0*/  STL [R1+0xa0], R0 ;  /* 0x0000a00001007387 */ /* 0x0001e80000100800 */
[----:B------:R1:W-:Y:S01]  /*57f0*/  STL [R1+0x98], R187 ;  /* 0x000098bb01007387 */ /* 0x0003e20000100800 */
[----:B0-----:R-:W-:-:S05]  /*5800*/  IMAD R0, R5, UR5, RZ ;  /* 0x0000000505007c24 */ /* 0x001fca000f8e02ff */
[----:B-1----:R-:W-:-:S07]  /*5810*/  SHF.R.S32.HI R188, RZ, 0x1f, R0 ;  /* 0x0000001fffbc7819 */ /* 0x002fce0000011400 */
.L_x_1:
[----:B------:R-:W2:Y:S01]  /*5820*/  LDL R4, [R1+0xa0] ;  /* 0x0000a00001047983 */ /* 0x000ea20000100800 */
[----:B------:R-:W0:Y:S01]  /*5830*/  LDC R5, c[0x0][0x238] ;  /* 0x00008e00ff057b82 */ /* 0x000e220000000800 */
[C---:B------:R-:W-:Y:S02]  /*5840*/  LOP3.LUT R188, R18.reuse, 0x2, RZ, 0xfc, !PT ;  /* 0x0000000212bc7812 */ /* 0x040fe400078efcff */
[----:B-----5:R1:W-:Y:S01]  /*5850*/  STL [R1+0xd4], R19 ;  /* 0x0000d41301007387 */ /* 0x0203e20000100800 */
[C---:B------:R-:W-:Y:S01]  /*5860*/  ISETP.GE.AND P0, PT, R18.reuse, UR9, PT ;  /* 0x0000000912007c0c */ /* 0x040fe2000bf06270 */
[----:B0-----:R-:W-:Y:S02]  /*5870*/  IMAD R5, R18, R5, RZ ;  /* 0x0000000512057224 */ /* 0x001fe400078e02ff */
[----:B------:R-:W3:Y:S01]  /*5880*/  LDL R18, [R1+0xa4] ;  /* 0x0000a40001127983 */ /* 0x000ee20000100800 */
[----:B------:R-:W-:Y:S02]  /*5890*/  ISETP.GE.AND P2, PT, R188, UR9, PT ;  /* 0x00000009bc007c0c */ /* 0x000fe4000bf46270 */
[----:B------:R-:W-:-:S04]  /*58a0*/  IADD3 R190, P1, R5, R8, RZ ;  /* 0x0000000805be7210 */ /* 0x000fc80007f3e0ff */
[----:B------:R-:W-:Y:S02]  /*58b0*/  LEA.HI.X.SX32 R191, R5, R7, 0x1, P1 ;  /* 0x0000000705bf7211 */ /* 0x000fe400008f0eff */
[----:B------:R-:W4:Y:S01]  /*58c0*/  LDL R5, [R1+0xa8] ;  /* 0x0000a80001057983 */ /* 0x000f220000100800 */
[----:B------:R-:W-:Y:S01]  /*58d0*/  PRMT R192, RZ, 0x7610, R192 ;  /* 0x00007610ffc07816 */ /* 0x000fe200000000c0 */
[----:B-1----:R-:W0:Y:S05]  /*58e0*/  S2R R19, SR_TID.X ;  /* 0x0000000000137919 */ /* 0x002e2a0000002100 */
[----:B------:R3:W4:Y:S01]  /*58f0*/  @!P0 LDG.E.U8 R192, desc[UR10][R190.64] ;  /* 0x0000000abec08981 */ /* 0x000722000c1e1100 */
[----:B0-----:R-:W-:-:S04]  /*5900*/  SHF.R.U32.HI R19, RZ, 0x6, R19 ;  /* 0x00000006ff137819 */ /* 0x001fc80000011613 */
[----:B------:R-:W-:-:S04]  /*5910*/  SGXT.U32 R19, R19, 0x1 ;  /* 0x000000011313781a */ /* 0x000fc80000000000 */
[----:B------:R-:W-:-:S04]  /*5920*/  LOP3.LUT R19, R19, 0x4, RZ, 0xfc, !PT ;  /* 0x0000000413137812 */ /* 0x000fc800078efcff */
[----:B------:R-:W-:Y:S02]  /*5930*/  ISETP.GE.AND P3, PT, R19, UR9, PT ;  /* 0x0000000913007c0c */ /* 0x000fe4000bf66270 */
[----:B------:R-:W4:Y:S01]  /*5940*/  LDL R19, [R1+0xac] ;  /* 0x0000ac0001137983 */ /* 0x000f220000100800 */
[----:B--2---:R-:W-:-:S04]  /*5950*/  IADD3 R188, P1, R4, R8, RZ ;  /* 0x0000000804bc7210 */ /* 0x004fc80007f3e0ff */
[----:B------:R-:W-:Y:S02]  /*5960*/  LEA.HI.X.SX32 R189, R4, R7, 0x1, P1 ;  /* 0x0000000704bd7211 */ /* 0x000fe400008f0eff */
[----:B------:R-:W2:Y:S01]  /*5970*/  LDL R4, [R1+0xb0] ;  /* 0x0000b00001047983 */ /* 0x000ea20000100800 */
[----:B---3--:R-:W-:Y:S01]  /*5980*/  IADD3 R190, P0, R18, R8, RZ ;  /* 0x0000000812be7210 */ /* 0x008fe20007f1e0ff */
[----:B------:R-:W-:Y:S02]  /*5990*/  IMAD.MOV.U32 R191, RZ, RZ, R18 ;  /* 0x000000ffffbf7224 */ /* 0x000fe400078e0012 */
[----:B------:R-:W0:Y:S02]  /*59a0*/  S2R R18, SR_TID.X ;  /* 0x0000000000127919 */ /* 0x000e240000002100 */
[----:B0-----:R-:W-:-:S04]  /*59b0*/  SHF.R.U32.HI R18, RZ, 0x6, R18 ;  /* 0x00000006ff127819 */ /* 0x001fc80000011612 */
[----:B------:R-:W-:-:S04]  /*59c0*/  SGXT.U32 R18, R18, 0x1 ;  /* 0x000000011212781a */ /* 0x000fc80000000000 */
[----:B------:R-:W-:-:S04]  /*59d0*/  LOP3.LUT R18, R18, 0x6, RZ, 0xfc, !PT ;  /* 0x0000000612127812 */ /* 0x000fc800078efcff */
[----:B------:R-:W-:Y:S02]  /*59e0*/  ISETP.GE.AND P1, PT, R18, UR9, PT ;  /* 0x0000000912007c0c */ /* 0x000fe4000bf26270 */
[----:B------:R-:W3:Y:S01]  /*59f0*/  LDL R18, [R1+0xb4] ;  /* 0x0000b40001127983 */ /* 0x000ee20000100800 */
[----:B------:R-:W-:Y:S02]  /*5a00*/  PRMT R187, RZ, 0x7610, R187 ;  /* 0x00007610ffbb7816 */ /* 0x000fe400000000bb */
[----:B------:R-:W-:-:S04]  /*5a10*/  LEA.HI.X.SX32 R191, R191, R7, 0x1, P0 ;  /* 0x00000007bfbf7211 */ /* 0x000fc800000f0eff */
[----:B------:R4:W3:Y:S02]  /*5a20*/  @!P2 LDG.E.U8 R187, desc[UR10][R188.64] ;  /* 0x0000000abcbba981 */ /* 0x0008e4000c1e1100 */
[----:B----4-:R-:W-:Y:S01]  /*5a30*/  IADD3 R188, P0, R5, R8, RZ ;  /* 0x0000000805bc7210 */ /* 0x010fe20007f1e0ff */
[----:B------:R-:W-:Y:S02]  /*5a40*/  IMAD.MOV.U32 R189, RZ, RZ, R5 ;  /* 0x000000ffffbd7224 */ /* 0x000fe400078e0005 */
[----:B------:R-:W0:Y:S01]  /*5a50*/  S2R R5, SR_TID.X ;  /* 0x0000000000057919 */ /* 0x000e220000002100 */
[----:B------:R-:W-:Y:S02]  /*5a60*/  PRMT R193, RZ, 0x7610, R193 ;  /* 0x00007610ffc17816 */ /* 0x000fe400000000c1 */
[----:B------:R-:W-:-:S04]  /*5a70*/  LEA.HI.X.SX32 R189, R189, R7, 0x1, P0 ;  /* 0x00000007bdbd7211 */ /* 0x000fc800000f0eff */
[----:B------:R1:W4:Y:S02]  /*5a80*/  @!P3 LDG.E.U8 R193, desc[UR10][R190.64] ;  /* 0x0000000abec1b981 */ /* 0x000324000c1e1100 */
[----:B-1----:R-:W-:-:S06]  /*5a90*/  PRMT R190, RZ, 0x7610, R190 ;  /* 0x00007610ffbe7816 */ /* 0x002fcc00000000be */
[----:B------:R1:W4:Y:S01]  /*5aa0*/  @!P1 LDG.E.U8 R190, desc[UR10][R188.64] ;  /* 0x0000000abcbe9981 */ /* 0x000322000c1e1100 */
[----:B0-----:R-:W-:-:S04]  /*5ab0*/  SHF.R.U32.HI R5, RZ, 0x6, R5 ;  /* 0x00000006ff057819 */ /* 0x001fc80000011605 */
[----:B------:R-:W-:-:S04]  /*5ac0*/  SGXT.U32 R5, R5, 0x1 ;  /* 0x000000010505781a */ /* 0x000fc80000000000 */
[----:B------:R-:W-:-:S04]  /*5ad0*/  LOP3.LUT R5, R5, 0x8, RZ, 0xfc, !PT ;  /* 0x0000000805057812 */ /* 0x000fc800078efcff */
[----:B------:R-:W-:Y:S02]  /*5ae0*/  ISETP.GE.AND P1, PT, R5, UR9, PT ;  /* 0x0000000905007c0c */ /* 0x000fe4000bf26270 */
[CC--:B-1----:R-:W-:Y:S02]  /*5af0*/  IADD3 R188, P0, R19.reuse, R8.reuse, RZ ;  /* 0x0000000813bc7210 */ /* 0x0c2fe40007f1e0ff */
[----:B------:R-:W-:Y:S02]  /*5b00*/  PRMT R191, RZ, 0x7610, R191 ;  /* 0x00007610ffbf7816 */ /* 0x000fe400000000bf */
[----:B------:R-:W-:Y:S01]  /*5b10*/  LEA.HI.X.SX32 R189, R19, R7, 0x1, P0 ;  /* 0x0000000713bd7211 */ /* 0x000fe200000f0eff */
[----:B------:R-:W0:Y:S01]  /*5b20*/  S2R R5, SR_TID.X ;  /* 0x0000000000057919 */ /* 0x000e220000002100 */
[----:B------:R-:W-:Y:S01]  /*5b30*/  PRMT R194, RZ, 0x7610, R194 ;  /* 0x00007610ffc27816 */ /* 0x000fe200000000c2 */
[----:B------:R-:W1:Y:S04]  /*5b40*/  LDC R19, c[0x0][0x238] ;  /* 0x00008e00ff137b82 */ /* 0x000e680000000800 */
[----:B------:R2:W4:Y:S02]  /*5b50*/  @!P1 LDG.E.U8 R191, desc[UR10][R188.64] ;  /* 0x0000000abcbf9981 */ /* 0x000524000c1e1100 */
[----:B--2---:R-:W-:-:S04]  /*5b60*/  IADD3 R188, P0, R4, R8, RZ ;  /* 0x0000000804bc7210 */ /* 0x004fc80007f1e0ff */
[----:B------:R-:W-:Y:S02]  /*5b70*/  LEA.HI.X.SX32 R189, R4, R7, 0x1, P0 ;  /* 0x0000000704bd7211 */ /* 0x000fe400000f0eff */
[----:B------:R-:W2:Y:S01]  /*5b80*/  LDL R4, [R1+0xb8] ;  /* 0x0000b80001047983 */ /* 0x000ea20000100800 */
[----:B0-----:R-:W-:-:S04]  /*5b90*/  SHF.R.U32.HI R5, RZ, 0x6, R5 ;  /* 0x00000006ff057819 */ /* 0x001fc80000011605 */
[----:B------:R-:W-:-:S04]  /*5ba0*/  SGXT.U32 R5, R5, 0x1 ;  /* 0x000000010505781a */ /* 0x000fc80000000000 */
[----:B------:R-:W-:-:S04]  /*5bb0*/  LOP3.LUT R5, R5, 0xa, RZ, 0xfc, !PT ;  /* 0x0000000a05057812 */ /* 0x000fc800078efcff */
[----:B------:R-:W-:Y:S02]  /*5bc0*/  ISETP.GE.AND P1, PT, R5, UR9, PT ;  /* 0x0000000905007c0c */ /* 0x000fe4000bf26270 */
[----:B------:R-:W0:Y:S11]  /*5bd0*/  S2R R5, SR_TID.X ;  /* 0x0000000000057919 */ /* 0x000e360000002100 */
[----:B------:R3:W4:Y:S01]  /*5be0*/  @!P1 LDG.E.U8 R194, desc[UR10][R188.64] ;  /* 0x0000000abcc29981 */ /* 0x000722000c1e1100 */
[----:B------:R-:W-:-:S02]  /*5bf0*/  PRMT R195, RZ, 0x7610, R195 ;  /* 0x00007610ffc37816 */ /* 0x000fc400000000c3 */
[----:B0-----:R-:W-:-:S04]  /*5c00*/  SHF.R.U32.HI R5, RZ, 0x6, R5 ;  /* 0x00000006ff057819 */ /* 0x001fc80000011605 */
[----:B------:R-:W-:-:S04]  /*5c10*/  SGXT.U32 R5, R5, 0x1 ;  /* 0x000000010505781a */ /* 0x000fc80000000000 */
[----:B------:R-:W-:-:S04]  /*5c20*/  LOP3.LUT R5, R5, 0xc, RZ, 0xfc, !PT ;  /* 0x0000000c05057812 */ /* 0x000fc800078efcff */
[----:B------:R-:W-:Y:S02]  /*5c30*/  ISETP.GE.AND P1, PT, R5, UR9, PT ;  /* 0x0000000905007c0c */ /* 0x000fe4000bf26270 */
[----:B---3--:R-:W-:-:S04]  /*5c40*/  IADD3 R188, P0, R18, R8, RZ ;  /* 0x0000000812bc7210 */ /* 0x008fc80007f1e0ff */
[----:B------:R-:W-:Y:S02]  /*5c50*/  LEA.HI.X.SX32 R189, R18, R7, 0x1, P0 ;  /* 0x0000000712bd7211 */ /* 0x000fe400000f0eff */
[----:B------:R-:W3:Y:S01]  /*5c60*/  LDL R18, [R1+0xbc] ;  /* 0x0000bc0001127983 */ /* 0x000ee20000100800 */
[----:B------:R-:W0:Y:S04]  /*5c70*/  S2R R5, SR_TID.X ;  /* 0x0000000000057919 */ /* 0x000e280000002100 */
[----:B------:R1:W4:Y:S02]  /*5c80*/  @!P1 LDG.E.U8 R195, desc[UR10][R188.64] ;  /* 0x0000000abcc39981 */ /* 0x000324000c1e1100 */
[----:B-1----:R-:W1:Y:S01]  /*5c90*/  S2R R189, SR_TID.X ;  /* 0x0000000000bd7919 */ /* 0x002e620000002100 */
[----:B------:R-:W-:-:S02]  /*5ca0*/  PRMT R196, RZ, 0x7610, R196 ;  /* 0x00007610ffc47816 */ /* 0x000fc400000000c4 */
[----:B0-----:R-:W-:-:S05]  /*5cb0*/  LEA.HI R5, R5, 0xe, RZ, 0x1a ;  /* 0x0000000e05057811 */ /* 0x001fca00078fd0ff */
[----:B------:R-:W-:Y:S01]  /*5cc0*/  IMAD R19, R5, R19, RZ ;  /* 0x0000001305137224 */ /* 0x000fe200078e02ff */
[----:B-1----:R-:W-:-:S04]  /*5cd0*/  LEA.HI R189, R189, 0xe, RZ, 0x1a ;  /* 0x0000000ebdbd7811 */ /* 0x002fc800078fd0ff */
[----:B------:R-:W-:Y:S02]  /*5ce0*/  ISETP.GE.AND P1, PT, R189, UR9, PT ;  /* 0x00000009bd007c0c */ /* 0x000fe4000bf26270 */
[----:B------:R-:W-:-:S04]  /*5cf0*/  IADD3 R188, P0, R19, R8, RZ ;  /* 0x0000000813bc7210 */ /* 0x000fc80007f1e0ff */
[----:B------:R-:W-:Y:S02]  /*5d00*/  LEA.HI.X.SX32 R189, R19, R7, 0x1, P0 ;  /* 0x0000000713bd7211 */ /* 0x000fe400000f0eff */
[----:B------:R-:W4:Y:S05]  /*5d10*/  LDL R19, [R1+0xc0] ;  /* 0x0000c00001137983 */ /* 0x000f2a0000100800 */
[----:B------:R0:W4:Y:S02]  /*5d20*/  @!P1 LDG.E.U8 R196, desc[UR10][R188.64] ;  /* 0x0000000abcc49981 */ /* 0x000124000c1e1100 */
[----:B0-----:R-:W0:Y:S02]  /*5d30*/  S2R R189, SR_TID.X ;  /* 0x0000000000bd7919 */ /* 0x001e240000002100 */
[----:B0-----:R-:W-:-:S04]  /*5d40*/  SHF.R.U32.HI R189, RZ, 0x6, R189 ;  /* 0x00000006ffbd7819 */ /* 0x001fc800000116bd */
[----:B------:R-:W-:-:S04]  /*5d50*/  SGXT.U32 R189, R189, 0x1 ;  /* 0x00000001bdbd781a */ /* 0x000fc80000000000 */
[----:B------:R-:W-:-:S04]  /*5d60*/  LOP3.LUT R189, R189, 0x10, RZ, 0xfc, !PT ;  /* 0x00000010bdbd7812 */ /* 0x000fc800078efcff */
[----:B------:R-:W-:Y:S02]  /*5d70*/  ISETP.GE.AND P1, PT, R189, UR9, PT ;  /* 0x00000009bd007c0c */ /* 0x000fe4000bf26270 */
[----:B--2---:R-:W-:-:S04]  /*5d80*/  IADD3 R188, P0, R4, R8, RZ ;  /* 0x0000000804bc7210 */ /* 0x004fc80007f1e0ff */
[----:B------:R-:W-:Y:S02]  /*5d90*/  LEA.HI.X.SX32 R189, R4, R7, 0x1, P0 ;  /* 0x0000000704bd7211 */ /* 0x000fe400000f0eff */
[----:B------:R-:W2:Y:S01]  /*5da0*/  LDL R4, [R1+0xc4] ;  /* 0x0000c40001047983 */ /* 0x000ea20000100800 */
[----:B------:R-:W-:-:S06]  /*5db0*/  PRMT R197, RZ, 0x7610, R197 ;  /* 0x00007610ffc57816 */ /* 0x000fcc00000000c5 */
[----:B------:R0:W2:Y:S02]  /*5dc0*/  @!P1 LDG.E.U8 R197, desc[UR10][R188.64] ;  /* 0x0000000abcc59981 */ /* 0x0000a4000c1e1100 */
[----:B0-----:R-:W0:Y:S01]  /*5dd0*/  S2R R189, SR_TID.X ;  /* 0x0000000000bd7919 */ /* 0x001e220000002100 */
[----:B------:R-:W-:Y:S02]  /*5de0*/  PRMT R198, RZ, 0x7610, R198 ;  /* 0x00007610ffc67816 */ /* 0x000fe400000000c6 */
[----:B0-----:R-:W-:-:S04]  /*5df0*/  SHF.R.U32.HI R189, RZ, 0x6, R189 ;  /* 0x00000006ffbd7819 */ /* 0x001fc800000116bd */
[----:B------:R-:W-:-:S04]  /*5e00*/  SGXT.U32 R189, R189, 0x1 ;  /* 0x00000001bdbd781a */ /* 0x000fc80000000000 */
[----:B------:R-:W-:-:S04]  /*5e10*/  LOP3.LUT R189, R189, 0x12, RZ, 0xfc, !PT ;  /* 0x00000012bdbd7812 */ /* 0x000fc800078efcff */
[----:B------:R-:W-:Y:S02]  /*5e20*/  ISETP.GE.AND P1, PT, R189, UR9, PT ;  /* 0x00000009bd007c0c */ /* 0x000fe4000bf26270 */
[----:B---3--:R-:W-:-:S04]  /*5e30*/  IADD3 R188, P0, R18, R8, RZ ;  /* 0x0000000812bc7210 */ /* 0x008fc80007f1e0ff */
[----:B------:R-:W-:Y:S02]  /*5e40*/  LEA.HI.X.SX32 R189, R18, R7, 0x1, P0 ;  /* 0x0000000712bd7211 */ /* 0x000fe400000f0eff */
[----:B------:R-:W3:Y:S05]  /*5e50*/  LDL R18, [R1+0xc8] ;  /* 0x0000c80001127983 */ /* 0x000eea0000100800 */
[----:B------:R0:W3:Y:S02]  /*5e60*/  @!P1 LDG.E.U8 R198, desc[UR10][R188.64] ;  /* 0x0000000abcc69981 */ /* 0x0000e4000c1e1100 */
[----:B0-----:R-:W0:Y:S01]  /*5e70*/  S2R R189, SR_TID.X ;  /* 0x0000000000bd7919 */ /* 0x001e220000002100 */
[----:B------:R-:W-:-:S02]  /*5e80*/  PRMT R199, RZ, 0x7610, R199 ;  /* 0x00007610ffc77816 */ /* 0x000fc400000000c7 */
[----:B0-----:R-:W-:-:S04]  /*5e90*/  SHF.R.U32.HI R189, RZ, 0x6, R189 ;  /* 0x00000006ffbd7819 */ /* 0x001fc800000116bd */
[----:B------:R-:W-:-:S04]  /*5ea0*/  SGXT.U32 R189, R189, 0x1 ;  /* 0x00000001bdbd781a */ /* 0x000fc80000000000 */
[----:B------:R-:W-:-:S04]  /*5eb0*/  LOP3.LUT R189, R189, 0x14, RZ, 0xfc, !PT ;  /* 0x00000014bdbd7812 */ /* 0x000fc800078efcff */
[----:B------:R-:W-:Y:S02]  /*5ec0*/  ISETP.GE.AND P1, PT, R189, UR9, PT ;  /* 0x00000009bd007c0c */ /* 0x000fe4000bf26270 */
[----:B----4-:R-:W-:-:S04]  /*5ed0*/  IADD3 R188, P0, R19, R8, RZ ;  /* 0x0000000813bc7210 */ /* 0x010fc80007f1e0ff */
        /* <DEDUP_REMOVED lines=19> */
[----:B---3--:R-:W-:Y:S01]  /*6010*/  IADD3 R188, P0, R18, R8, RZ ;  /* 0x0000000812bc7210 */ /* 0x008fe20007f1e0ff */
[----:B------:R-:W-:Y:S02]  /*6020*/  IMAD.MOV.U32 R189, RZ, RZ, R18 ;  /* 0x000000ffffbd7224 */ /* 0x000fe400078e0012 */
[----:B------:R-:W0:Y:S03]  /*6030*/  S2R R18, SR_TID.X ;  /* 0x0000000000127919 */ /* 0x000e260000002100 */
[----:B------:R-:W-:-:S05]  /*6040*/  LEA.HI.X.SX32 R189, R189, R7, 0x1, P0 ;  /* 0x00000007bdbd7211 */ /* 0x000fca00000f0eff */
[----:B------:R4:W3:Y:S01]  /*6050*/  @!P1 LDG.E.U8 R201, desc[UR10][R188.64] ;  /* 0x0000000abcc99981 */ /* 0x0008e2000c1e1100 */
[----:B------:R-:W-:Y:S02]  /*6060*/  PRMT R202, RZ, 0x7610, R202 ;  /* 0x00007610ffca7816 */ /* 0x000fe400000000ca */
[----:B0-----:R-:W-:-:S04]  /*6070*/  SHF.R.U32.HI R18, RZ, 0x6, R18 ;  /* 0x00000006ff127819 */ /* 0x001fc80000011612 */
[----:B------:R-:W-:Y:S02]  /*6080*/  SGXT.U32 R18, R18, 0x1 ;  /* 0x000000011212781a */ /* 0x000fe40000000000 */
[----:B----4-:R-:W-:Y:S01]  /*6090*/  IADD3 R188, P0, R19, R8, RZ ;  /* 0x0000000813bc7210 */ /* 0x010fe20007f1e0ff */
[----:B------:R-:W-:Y:S02]  /*60a0*/  IMAD.MOV.U32 R189, RZ, RZ, R19 ;  /* 0x000000ffffbd7224 */ /* 0x000fe400078e0013 */
[----:B------:R-:W0:Y:S01]  /*60b0*/  S2R R19, SR_TID.X ;  /* 0x0000000000137919 */ /* 0x000e220000002100 */
[----:B------:R-:W-:-:S04]  /*60c0*/  LOP3.LUT R18, R18, 0x1a, RZ, 0xfc, !PT ;  /* 0x0000001a12127812 */ /* 0x000fc800078efcff */
[----:B------:R-:W-:Y:S02]  /*60d0*/  ISETP.GE.AND P1, PT, R18, UR9, PT ;  /* 0x0000000912007c0c */ /* 0x000fe4000bf26270 */
[----:B------:R-:W-:Y:S01]  /*60e0*/  LEA.HI.X.SX32 R189, R189, R7, 0x1, P0 ;  /* 0x00000007bdbd7211 */ /* 0x000fe200000f0eff */
[----:B------:R-:W4:Y:S01]  /*60f0*/  LDL.LU R18, [R1+0x90] ;  /* 0x0000900001127983 */ /* 0x000f220000300800 */
[----:B------:R-:W-:-:S09]  /*6100*/  PRMT R203, RZ, 0x7610, R203 ;  /* 0x00007610ffcb7816 */ /* 0x000fd200000000cb */
[----:B------:R2:W3:Y:S01]  /*6110*/  @!P1 LDG.E.U8 R202, desc[UR10][R188.64] ;  /* 0x0000000abcca9981 */ /* 0x0004e2000c1e1100 */
[----:B0-----:R-:W-:-:S04]  /*6120*/  SHF.R.U32.HI R19, RZ, 0x6, R19 ;  /* 0x00000006ff137819 */ /* 0x001fc80000011613 */
[----:B------:R-:W-:-:S04]  /*6130*/  SGXT.U32 R19, R19, 0x1 ;  /* 0x000000011313781a */ /* 0x000fc80000000000 */
[----:B------:R-:W-:-:S04]  /*6140*/  LOP3.LUT R19, R19, 0x1c, RZ, 0xfc, !PT ;  /* 0x0000001c13137812 */ /* 0x000fc800078efcff */
[----:B------:R-:W-:Y:S02]  /*6150*/  ISETP.GE.AND P1, PT, R19, UR9, PT ;  /* 0x0000000913007c0c */ /* 0x000fe4000bf26270 */
[----:B------:R-:W3:Y:S04]  /*6160*/  LDL.LU R19, [R1+0x80] ;  /* 0x0000800001137983 */ /* 0x000ee80000300800 */
[----:B------:R-:W-:Y:S04]  /*6170*/  STL [R1+0xec], R8 ;  /* 0x0000ec0801007387 */ /* 0x000fe80000100800 */
[----:B------:R0:W-:Y:S01]  /*6180*/  STL [R1+0xd8], R7 ;  /* 0x0000d80701007387 */ /* 0x0001e20000100800 */
[----:B--2---:R-:W-:Y:S01]  /*6190*/  IMAD.MOV.U32 R189, RZ, RZ, R4 ;  /* 0x000000ffffbd7224 */ /* 0x004fe200078e0004 */
[----:B------:R-:W-:-:S04]  /*61a0*/  IADD3 R188, P0, R4, R8, RZ ;  /* 0x0000000804bc7210 */ /* 0x000fc80007f1e0ff */
[----:B------:R-:W-:-:S05]  /*61b0*/  LEA.HI.X.SX32 R189, R189, R7, 0x1, P0 ;  /* 0x00000007bdbd7211 */ /* 0x000fca00000f0eff */
[----:B------:R1:W2:Y:S02]  /*61c0*/  @!P1 LDG.E.U8 R203, desc[UR10][R188.64] ;  /* 0x0000000abccb9981 */ /* 0x0002a4000c1e1100 */
[----:B-1----:R-:W1:Y:S01]  /*61d0*/  S2R R188, SR_TID.X ;  /* 0x0000000000bc7919 */ /* 0x002e620000002100 */
[----:B------:R-:W0:Y:S01]  /*61e0*/  LDC R189, c[0x0][0x238] ;  /* 0x00008e00ffbd7b82 */ /* 0x000e220000000800 */
[----:B------:R-:W0:Y:S01]  /*61f0*/  S2R R4, SR_TID.X ;  /* 0x0000000000047919 */ /* 0x000e220000002100 */
[----:B-1----:R-:W-:-:S05]  /*6200*/  LEA.HI R188, R188, 0x1e, RZ, 0x1a ;  /* 0x0000001ebcbc7811 */ /* 0x002fca00078fd0ff */
[----:B0-----:R-:W-:-:S05]  /*6210*/  IMAD R189, R188, R189, RZ ;  /* 0x000000bdbcbd7224 */ /* 0x001fca00078e02ff */
[----:B------:R-:W-:Y:S02]  /*6220*/  IADD3 R188, P0, R189, R8, RZ ;  /* 0x00000008bdbc7210 */ /* 0x000fe40007f1e0ff */
[----:B------:R-:W0:Y:S01]  /*6230*/  LDC R189, c[0x0][0x238] ;  /* 0x00008e00ffbd7b82 */ /* 0x000e220000000800 */
[----:B------:R-:W-:-:S05]  /*6240*/  LEA.HI R4, R4, 0x1e, RZ, 0x1a ;  /* 0x0000001e04047811 */ /* 0x000fca00078fd0ff */
[----:B0-----:R-:W-:-:S05]  /*6250*/  IMAD R189, R4, R189, RZ ;  /* 0x000000bd04bd7224 */ /* 0x001fca00078e02ff */
[----:B------:R-:W-:Y:S02]  /*6260*/  LEA.HI.X.SX32 R189, R189, R7, 0x1, P0 ;  /* 0x00000007bdbd7211 */ /* 0x000fe400000f0eff */
[----:B------:R-:W4:Y:S01]  /*6270*/  LDL R7, [R1+0x94] ;  /* 0x0000940001077983 */ /* 0x000f220000100800 */
[----:B------:R-:W0:Y:S01]  /*6280*/  S2R R5, SR_TID.X ;  /* 0x0000000000057919 */ /* 0x000e220000002100 */
[----:B------:R-:W-:Y:S02]  /*6290*/  ISETP.GE.AND P1, PT, R4, UR9, PT ;  /* 0x0000000904007c0c */ /* 0x000fe4000bf26270 */
[----:B------:R-:W-:-:S11]  /*62a0*/  PRMT R204, RZ, 0x7610, R204 ;  /* 0x00007610ffcc7816 */ /* 0x000fd600000000cc */
[----:B------:R4:W2:Y:S01]  /*62b0*/  @!P1 LDG.E.U8 R204, desc[UR10][R188.64] ;  /* 0x0000000abccc9981 */ /* 0x0008a2000c1e1100 */
[----:B------:R-:W-:Y:S01]  /*62c0*/  BAR.SYNC.DEFER_BLOCKING 0x0 ;  /* 0x0000000000007b1d */ /* 0x000fe20000010000 */
[----:B------:R-:W-:Y:S02]  /*62d0*/  SHF.R.S32.HI R8, RZ, 0x1f, R0 ;  /* 0x0000001fff087819 */ /* 0x000fe40000011400 */
[----:B------:R-:W-:Y:S02]  /*62e0*/  PRMT R205, RZ, 0x7610, R205 ;  /* 0x00007610ffcd7816 */ /* 0x000fe400000000cd */
[----:B0-----:R-:W-:-:S04]  /*62f0*/  LOP3.LUT R5, R5, 0x1f, RZ, 0xc0, !PT ;  /* 0x0000001f05057812 */ /* 0x001fc800078ec0ff */
[----:B------:R-:W-:Y:S02]  /*6300*/  ISETP.GE.AND P0, PT, R5, UR9, PT ;  /* 0x0000000905007c0c */ /* 0x000fe4000bf06270 */
[----:B------:R-:W2:Y:S01]  /*6310*/  LDL R5, [R1+0x74] ;  /* 0x0000740001057983 */ /* 0x000ea20000100800 */
[----:B----4-:R-:W-:-:S03]  /*6320*/  IADD3 R188, P1, R0, R7, RZ ;  /* 0x0000000700bc7210 */ /* 0x010fc60007f3e0ff */
[----:B------:R-:W4:Y:S02]  /*6330*/  LDL R7, [R1+0x64] ;  /* 0x0000640001077983 */ /* 0x000f240000100800 */
[----:B------:R-:W-:Y:S02]  /*6340*/  IMAD.X R189, R8, 0x1, R18, P1 ;  /* 0x0000000108bd7824 */ /* 0x000fe400008e0612 */
[----:B------:R0:W-:Y:S04]  /*6350*/  STL [R1+0xdc], R18 ;  /* 0x0000dc1201007387 */ /* 0x0001e80000100800 */
[----:B------:R1:W4:Y:S04]  /*6360*/  @!P0 LDG.E.U8 R205, desc[UR10][R188.64] ;  /* 0x0000000abccd8981 */ /* 0x000328000c1e1100 */
[----:B0-----:R-:W4:Y:S04]  /*6370*/  LDL.LU R18, [R1+0x70] ;  /* 0x0000700001127983 */ /* 0x001f280000300800 */
[----:B------:R-:W1:Y:S04]  /*6380*/  LDL R189, [R1+0x84] ;  /* 0x0000840001bd7983 */ /* 0x000e680000100800 */
[----:B---3--:R0:W-:Y:S01]  /*6390*/  STL [R1+0xe4], R19 ;  /* 0x0000e41301007387 */ /* 0x0081e20000100800 */
[----:B------:R-:W-:-:S02]  /*63a0*/  PRMT R206, RZ, 0x7610, R206 ;  /* 0x00007610ffce7816 */ /* 0x000fc400000000ce */
[----:B-1----:R-:W-:-:S05]  /*63b0*/  IADD3 R188, P1, R0, R189, RZ ;  /* 0x000000bd00bc7210 */ /* 0x002fca0007f3e0ff */
[----:B------:R-:W-:Y:S02]  /*63c0*/  IMAD.X R189, R8, 0x1, R19, P1 ;  /* 0x0000000108bd7824 */ /* 0x000fe400008e0613 */
[----:B0-----:R-:W3:Y:S04]  /*63d0*/  LDL.LU R19, [R1+0x60] ;  /* 0x0000600001137983 */ /* 0x001ee80000300800 */
[----:B------:R2:W3:Y:S01]  /*63e0*/  @!P0 LDG.E.U8 R206, desc[UR10][R188.64] ;  /* 0x0000000abcce8981 */ /* 0x0004e2000c1e1100 */
[----:B------:R-:W-:Y:S02]  /*63f0*/  PRMT R207, RZ, 0x7610, R207 ;  /* 0x00007610ffcf7816 */ /* 0x000fe400000000cf */
[----:B--2---:R-:W-:Y:S02]  /*6400*/  IADD3 R188, P1, R0, R5, RZ ;  /* 0x0000000500bc7210 */ /* 0x004fe40007f3e0ff */
[----:B------:R-:W-:Y:S01]  /*6410*/  PRMT R208, RZ, 0x7610, R208 ;  /* 0x00007610ffd07816 */ /* 0x000fe200000000d0 */
[----:B------:R-:W2:Y:S02]  /*6420*/  LDL R5, [R1+0x40] ;  /* 0x0000400001057983 */ /* 0x000ea40000100800 */
[----:B----4-:R-:W-:-:S05]  /*6430*/  IMAD.X R189, R8, 0x1, R18, P1 ;  /* 0x0000000108bd7824 */ /* 0x010fca00008e0612 */
[----:B------:R0:W4:Y:S02]  /*6440*/  @!P0 LDG.E.U8 R207, desc[UR10][R188.64] ;  /* 0x0000000abccf8981 */ /* 0x000124000c1e1100 */
[----:B0-----:R-:W-:Y:S02]  /*6450*/  IADD3 R188, P1, R0, R7, RZ ;  /* 0x0000000700bc7210 */ /* 0x001fe40007f3e0ff */
[----:B------:R-:W-:Y:S01]  /*6460*/  PRMT R209, RZ, 0x7610, R209 ;  /* 0x00007610ffd17816 */ /* 0x000fe200000000d1 */
[----:B------:R0:W-:Y:S04]  /*6470*/  STL [R1+0xe8], R18 ;  /* 0x0000e81201007387 */ /* 0x0001e80000100800 */
[----:B------:R-:W4:Y:S04]  /*6480*/  LDL R7, [R1+0x34] ;  /* 0x0000340001077983 */ /* 0x000f280000100800 */
[----:B0-----:R-:W2:Y:S01]  /*6490*/  LDL R18, [R1+0x44] ;  /* 0x0000440001127983 */ /* 0x001ea20000100800 */
[----:B---3--:R-:W-:-:S05]  /*64a0*/  IMAD.X R189, R8, 0x1, R19, P1 ;  /* 0x0000000108bd7824 */ /* 0x008fca00008e0613 */
[----:B------:R0:W3:Y:S02]  /*64b0*/  @!P0 LDG.E.U8 R208, desc[UR10][R188.64] ;  /* 0x0000000abcd08981 */ /* 0x0000e4000c1e1100 */
[----:B0-----:R-:W-:-:S05]  /*64c0*/  IADD3 R188, P1, R0, R3, RZ ;  /* 0x0000000300bc7210 */ /* 0x001fca0007f3e0ff */
[----:B------:R-:W-:Y:S01]  /*64d0*/  IMAD.X R189, R8, 0x1, R154, P1 ;  /* 0x0000000108bd7824 */ /* 0x000fe200008e069a */
[----:B------:R0:W-:Y:S04]  /*64e0*/  STL [R1+0xf0], R19 ;  /* 0x0000f01301007387 */ /* 0x0001e80000100800 */
[----:B------:R1:W3:Y:S04]  /*64f0*/  @!P0 LDG.E.U8 R209, desc[UR10][R188.64] ;  /* 0x0000000abcd18981 */ /* 0x0002e8000c1e1100 */
[----:B0-----:R-:W4:Y:S04]  /*6500*/  LDL R19, [R1+0x50] ;  /* 0x0000500001137983 */ /* 0x001f280000100800 */
[----:B------:R-:W1:Y:S01]  /*6510*/  LDL R189, [R1+0x54] ;  /* 0x0000540001bd7983 */ /* 0x000e620000100800 */
[----:B------:R-:W-:-:S02]  /*6520*/  PRMT R210, RZ, 0x7610, R210 ;  /* 0x00007610ffd27816 */ /* 0x000fc400000000d2 */
[----:B------:R-:W-:Y:S02]  /*6530*/  PRMT R211, RZ, 0x7610, R211 ;  /* 0x00007610ffd37816 */ /* 0x000fe400000000d3 */
[----:B-1----:R-:W-:-:S05]  /*6540*/  IADD3 R188, P1, R0, R189, RZ ;  /* 0x000000bd00bc7210 */ /* 0x002fca0007f3e0ff */
[----:B----4-:R-:W-:Y:S01]  /*6550*/  IMAD.X R189, R8, 0x1, R19, P1 ;  /* 0x0000000108bd7824 */ /* 0x010fe200008e0613 */
[----:B------:R0:W-:Y:S04]  /*6560*/  STS.U8 [R2+UR8+0x2000], R192 ;  /* 0x002000c002007988 */ /* 0x0001e80008000008 */
[----:B------:R2:W4:Y:S04]  /*6570*/  @!P0 LDG.E.U8 R210, desc[UR10][R188.64] ;  /* 0x0000000abcd28981 */ /* 0x000528000c1e1100 */
[----:B------:R-:W3:Y:S01]  /*6580*/  LDL R19, [R1+0x14] ;  /* 0x0000140001137983 */ /* 0x000ee20000100800 */
[----:B--2---:R-:W-:-:S02]  /*6590*/  IADD3 R188, P1, R0, R18, RZ ;  /* 0x0000001200bc7210 */ /* 0x004fc40007f3e0ff */
[----:B0-----:R-:W-:Y:S01]  /*65a0*/  PRMT R192, RZ, 0x7610, R192 ;  /* 0x00007610ffc07816 */ /* 0x001fe200000000c0 */
[----:B------:R-:W2:Y:S02]  /*65b0*/  LDL R18, [R1+0x4] ;  /* 0x0000040001127983 */ /* 0x000ea40000100800 */
[----:B------:R-:W-:Y:S02]  /*65c0*/  IMAD.X R189, R8, 0x1, R5, P1 ;  /* 0x0000000108bd7824 */ /* 0x000fe400008e0605 */
[----:B------:R-:W4:Y:S04]  /*65d0*/  LDL R5, [R1+0x10] ;  /* 0x0000100001057983 */ /* 0x000f280000100800 */
[----:B------:R0:W2:Y:S04]  /*65e0*/  @!P0 LDG.E.U8 R211, desc[UR10][R188.64] ;  /* 0x0000000abcd38981 */ /* 0x0000a8000c1e1100 */
[----:B------:R-:W3:Y:S01]  /*65f0*/  LDL R189, [R1+0x30] ;  /* 0x0000300001bd7983 */ /* 0x000ee20000100800 */
[----:B0-----:R-:W-:-:S03]  /*6600*/  IADD3 R188, P1, R0, R7, RZ ;  /* 0x0000000700bc7210 */ /* 0x001fc60007f3e0ff */
[----:B------:R-:W2:Y:S02]  /*6610*/  LDL R7, [R1] ;  /* 0x0000000001077983 */ /* 0x000ea40000100800 */
[----:B---3--:R-:W-:-:S05]  /*6620*/  IMAD.X R189, R8, 0x1, R189, P1 ;  /* 0x0000000108bd7824 */ /* 0x008fca00008e06bd */
[----:B------:R0:W3:Y:S04]  /*6630*/  @!P0 LDG.E.U8 R192, desc[UR10][R188.64] ;  /* 0x0000000abcc08981 */ /* 0x0000e8000c1e1100 */
[----:B------:R-:W0:Y:S02]  /*6640*/  LDL R189, [R1+0x24] ;  /* 0x0000240001bd7983 */ /* 0x000e240000100800 */
[----:B0-----:R-:W-:Y:S02]  /*6650*/  IADD3 R188, P1, R0, R189, RZ ;  /* 0x000000bd00bc7210 */ /* 0x001fe40007f3e0ff */
[----:B------:R-:W4:Y:S04]  /*6660*/  LDL R189, [R1+0x20] ;  /* 0x0000200001bd7983 */ /* 0x000f280000100800 */
[----:B------:R0:W-:Y:S02]  /*6670*/  STS.U8 [R2+UR8+0x2002], R187 ;  /* 0x002002bb02007988 */ /* 0x0001e40008000008 */
[----:B0-----:R-:W-:-:S02]  /*6680*/  PRMT R187, RZ, 0x7610, R187 ;  /* 0x00007610ffbb7816 */ /* 0x001fc400000000bb */
[----:B------:R0:W-:Y:S02]  /*6690*/  STS.U8 [R2+UR8+0x2004], R193 ;  /* 0x002004c102007988 */ /* 0x0001e40008000008 */
[----:B0-----:R-:W-:Y:S02]  /*66a0*/  PRMT R193, RZ, 0x7610, R193 ;  /* 0x00007610ffc17816 */ /* 0x001fe400000000c1 */
[----:B------:R0:W-:Y:S02]  /*66b0*/  STS.U8 [R2+UR8+0x2006], R190 ;  /* 0x002006be02007988 */ /* 0x0001e40008000008 */
[----:B0-----:R-:W-:Y:S01]  /*66c0*/  PRMT R190, RZ, 0x7610, R190 ;  /* 0x00007610ffbe7816 */ /* 0x001fe200000000be */
[----:B----4-:R-:W-:-:S05]  /*66d0*/  IMAD.X R189, R8, 0x1, R189, P1 ;  /* 0x0000000108bd7824 */ /* 0x010fca00008e06bd */
[----:B------:R0:W4:Y:S02]  /*66e0*/  @!P0 LDG.E.U8 R187, desc[UR10][R188.64] ;  /* 0x0000000abcbb8981 */ /* 0x000124000c1e1100 */
[----:B0-----:R-:W-:-:S05]  /*66f0*/  IADD3 R188, P1, R0, R19, RZ ;  /* 0x0000001300bc7210 */ /* 0x001fca0007f3e0ff */
[----:B------:R-:W-:Y:S02]  /*6700*/  IMAD.X R189, R8, 0x1, R5, P1 ;  /* 0x0000000108bd7824 */ /* 0x000fe400008e0605 */
[----:B------:R-:W3:Y:S04]  /*6710*/  LDL R5, [R1+0x98] ;  /* 0x0000980001057983 */ /* 0x000ee80000100800 */
[----:B------:R2:W4:Y:S02]  /*6720*/  @!P0 LDG.E.U8 R193, desc[UR10][R188.64] ;  /* 0x0000000abcc18981 */ /* 0x000524000c1e1100 */
[----:B--2---:R-:W-:-:S05]  /*6730*/  IADD3 R188, P1, R0, R18, RZ ;  /* 0x0000001200bc7210 */ /* 0x004fca0007f3e0ff */
[----:B------:R-:W-:Y:S01]  /*6740*/  IMAD.X R189, R8, 0x1, R7, P1 ;  /* 0x0000000108bd7824 */ /* 0x000fe200008e0607 */
[----:B------:R0:W-:Y:S04]  /*6750*/  STS.U8 [R2+UR8+0x2008], R191 ;  /* 0x002008bf02007988 */ /* 0x0001e80008000008 */
[----:B------:R1:W2:Y:S01]  /*6760*/  @!P0 LDG.E.U8 R190, desc[UR10][R188.64] ;  /* 0x0000000abcbe8981 */ /* 0x0002a2000c1e1100 */
[----:B0-----:R-:W-:Y:S02]  /*6770*/  PRMT R191, RZ, 0x7610, R191 ;  /* 0x00007610ffbf7816 */ /* 0x001fe400000000bf */
[----:B-1----:R-:W-:-:S05]  /*6780*/  IADD3 R188, P1, R0, R250, RZ ;  /* 0x000000fa00bc7210 */ /* 0x002fca0007f3e0ff */
        /* <DEDUP_REMOVED lines=15> */
[----:B------:R-:W-:-:S05]  /*6880*/  IMAD.X R189, R8, 0x1, R237, P1 ;  /* 0x0000000108bd7824 */ /* 0x000fca00008e06ed */
[----:B------:R0:W2:Y:S02]  /*6890*/  @!P0 LDG.E.U8 R196, desc[UR10][R188.64] ;  /* 0x0000000abcc48981 */ /* 0x0000a4000c1e1100 */
[----:B0-----:R-:W-:-:S05]  /*68a0*/  IADD3 R188, P1, R0, R234, RZ ;  /* 0x000000ea00bc7210 */ /* 0x001fca0007f3e0ff */
[----:B------:R-:W-:Y:S01]  /*68b0*/  IMAD.X R189, R8, 0x1, R233, P1 ;  /* 0x0000000108bd7824 */ /* 0x000fe200008e06e9 */
[----:B---3--:R0:W-:Y:S02]  /*68c0*/  STS.U8 [R5+UR8+0x2000], R197 ;  /* 0x002000c505007988 */ /* 0x0081e40008000008 */
[----:B0-----:R-:W-:Y:S02]  /*68d0*/  PRMT R197, RZ, 0x7610, R197 ;  /* 0x00007610ffc57816 */ /* 0x001fe400000000c5 */
[----:B------:R0:W-:Y:S04]  /*68e0*/  STS.U8 [R5+UR8+0x2002], R198 ;  /* 0x002002c605007988 */ /* 0x0001e80008000008 */
[----:B------:R1:W3:Y:S01]  /*68f0*/  @!P0 LDG.E.U8 R197, desc[UR10][R188.64] ;  /* 0x0000000abcc58981 */ /* 0x0002e2000c1e1100 */
[----:B0-----:R-:W-:-:S02]  /*6900*/  PRMT R198, RZ, 0x7610, R198 ;  /* 0x00007610ffc67816 */ /* 0x001fc400000000c6 */
[----:B-1----:R-:W-:-:S05]  /*6910*/  IADD3 R188, P1, R0, R230, RZ ;  /* 0x000000e600bc7210 */ /* 0x002fca0007f3e0ff */
[----:B------:R-:W-:Y:S01]  /*6920*/  IMAD.X R189, R8, 0x1, R229, P1 ;  /* 0x0000000108bd7824 */ /* 0x000fe200008e06e5 */
[----:B------:R0:W-:Y:S04]  /*6930*/  STS.U8 [R5+UR8+0x2004], R199 ;  /* 0x002004c705007988 */ /* 0x0001e80008000008 */
[----:B------:R1:W3:Y:S01]  /*6940*/  @!P0 LDG.E.U8 R198, desc[UR10][R188.64] ;  /* 0x0000000abcc68981 */ /* 0x0002e2000c1e1100 */
[----:B0-----:R-:W-:Y:S02]  /*6950*/  PRMT R199, RZ, 0x7610, R199 ;  /* 0x00007610ffc77816 */ /* 0x001fe400000000c7 */
        /* <DEDUP_REMOVED lines=25> */
[----:B-1----:R-:W-:Y:S02]  /*6af0*/  IADD3 R188, P1, R0, R183, RZ ;  /* 0x000000b700bc7210 */ /* 0x002fe40007f3e0ff */
[----:B------:R-:W-:-:S05]  /*6b00*/  SHF.R.S32.HI R189, RZ, 0x1f, R0 ;  /* 0x0000001fffbd7819 */ /* 0x000fca0000011400 */
[----:B------:R-:W-:-:S05]  /*6b10*/  IMAD.X R189, R189, 0x1, R12, P1 ;  /* 0x00000001bdbd7824 */ /* 0x000fca00008e060c */
[----:B------:R0:W3:Y:S02]  /*6b20*/  @!P0 LDG.E.U8 R204, desc[UR10][R188.64] ;  /* 0x0000000abccc8981 */ /* 0x0000e4000c1e1100 */
[----:B0-----:R-:W0:Y:S01]  /*6b30*/  S2R R189, SR_TID.X ;  /* 0x0000000000bd7919 */ /* 0x001e220000002100 */
[----:B------:R-:W-:Y:S02]  /*6b40*/  IADD3 R188, P1, R0, R179, RZ ;  /* 0x000000b300bc7210 */ /* 0x000fe40007f3e0ff */
[----:B0-----:R-:W-:-:S05]  /*6b50*/  LOP3.LUT R189, R189, 0x7f, RZ, 0xc0, !PT ;  /* 0x0000007fbdbd7812 */ /* 0x001fca00078ec0ff */
[----:B------:R0:W-:Y:S02]  /*6b60*/  STS.U8 [R189+UR8], R205 ;  /* 0x000000cdbd007988 */ /* 0x0001e40008000008 */
[----:B0-----:R-:W-:Y:S02]  /*6b70*/  SHF.R.S32.HI R189, RZ, 0x1f, R0 ;  /* 0x0000001fffbd7819 */ /* 0x001fe40000011400 */
[----:B------:R-:W-:-:S03]  /*6b80*/  PRMT R205, RZ, 0x7610, R205 ;  /* 0x00007610ffcd7816 */ /* 0x000fc600000000cd */
[----:B------:R-:W-:-:S05]  /*6b90*/  IMAD.X R189, R189, 0x1, R14, P1 ;  /* 0x00000001bdbd7824 */ /* 0x000fca00008e060e */
[----:B------:R0:W3:Y:S02]  /*6ba0*/  @!P0 LDG.E.U8 R205, desc[UR10][R188.64] ;  /* 0x0000000abccd8981 */ /* 0x0000e4000c1e1100 */
[----:B0-----:R-:W0:Y:S01]  /*6bb0*/  S2R R189, SR_TID.X ;  /* 0x0000000000bd7919 */ /* 0x001e220000002100 */
[----:B------:R-:W-:Y:S02]  /*6bc0*/  IADD3 R188, P1, R0, R175, RZ ;  /* 0x000000af00bc7210 */ /* 0x000fe40007f3e0ff */
[----:B0-----:R-:W-:-:S05]  /*6bd0*/  LOP3.LUT R189, R189, 0x7f, RZ, 0xc0, !PT ;  /* 0x0000007fbdbd7812 */ /* 0x001fca00078ec0ff */
[----:B------:R0:W-:Y:S02]  /*6be0*/  STS.U8 [R189+UR8+0x100], R206 ;  /* 0x000100cebd007988 */ /* 0x0001e40008000008 */
        /* <DEDUP_REMOVED lines=13> */
[----:B------:R-:W-:Y:S01]  /*6cc0*/  IADD3 R188, P1, R0, R167, RZ ;  /* 0x000000a700bc7210 */ /* 0x000fe20007f3e0ff */
[----:B------:R1:W-:Y:S04]  /*6cd0*/  STL [R1+0x114], R249 ;  /* 0x000114f901007387 */ /* 0x0003e80000100800 */
[----:B------:R4:W-:Y:S04]  /*6ce0*/  STL [R1+0xe0], R2 ;  /* 0x0000e00201007387 */ /* 0x0009e80000100800 */
[----:B-1----:R-:W3:Y:S04]  /*6cf0*/  LDL R249, [R1+0x5c] ;  /* 0x00005c0001f97983 */ /* 0x002ee80000100800 */
[----:B------:R-:W3:Y:S04]  /*6d00*/  LDL.LU R19, [R1+0x48] ;  /* 0x0000480001137983 */ /* 0x000ee80000300800 */
[----:B------:R-:W2:Y:S04]  /*6d10*/  LDL.LU R8, [R1+0x8c] ;  /* 0x00008c0001087983 */ /* 0x000ea80000300800 */
[----:B------:R-:W3:Y:S04]  /*6d20*/  LDL.LU R18, [R1+0x58] ;  /* 0x0000580001127983 */ /* 0x000ee80000300800 */
[----:B----4-:R-:W4:Y:S01]  /*6d30*/  LDL.LU R2, [R1+0x68] ;  /* 0x0000680001027983 */ /* 0x010f220000300800 */
[----:B0-----:R-:W-:-:S03]  /*6d40*/  LOP3.LUT R189, R189, 0x7f, RZ, 0xc0, !PT ;  /* 0x0000007fbdbd7812 */ /* 0x001fc600078ec0ff */
[----:B------:R-:W3:Y:S04]  /*6d50*/  LDL.LU R7, [R1+0x78] ;  /* 0x0000780001077983 */ /* 0x000ee80000300800 */
[----:B------:R0:W-:Y:S04]  /*6d60*/  STS.U8 [R189+UR8+0x300], R208 ;  /* 0x000300d0bd007988 */ /* 0x0001e80008000008 */
[----:B------:R-:W4:Y:S01]  /*6d70*/  LDL.LU R5, [R1+0x88] ;  /* 0x0000880001057983 */ /* 0x000f220000300800 */
        /* <DEDUP_REMOVED lines=46> */
[----:B--2---:R-:W-:Y:S01]  /*7060*/  STL [R1+0xf4], R8 ;  /* 0x0000f40801007387 */ /* 0x004fe20000100800 */
[----:B0-----:R-:W-:-:S05]  /*7070*/  LOP3.LUT R189, R189, 0x7f, RZ, 0xc0, !PT ;  /* 0x0000007fbdbd7812 */ /* 0x001fca00078ec0ff */
[----:B------:R0:W-:Y:S02]  /*7080*/  STS.U8 [R189+UR8+0x900], R190 ;  /* 0x000900bebd007988 */ /* 0x0001e40008000008 */
[----:B0-----:R-:W-:Y:S02]  /*7090*/  SHF.R.S32.HI R189, RZ, 0x1f, R0 ;  /* 0x0000001fffbd7819 */ /* 0x001fe40000011400 */
[----:B------:R-:W-:-:S03]  /*70a0*/  PRMT R190, RZ, 0x7610, R190 ;  /* 0x00007610ffbe7816 */ /* 0x000fc600000000be */
[----:B------:R-:W-:-:S05]  /*70b0*/  IMAD.X R189, R189, 0x1, R156, P1 ;  /* 0x00000001bdbd7824 */ /* 0x000fca00008e069c */
[----:B------:R0:W2:Y:S02]  /*70c0*/  @!P0 LDG.E.U8 R190, desc[UR10][R188.64] ;  /* 0x0000000abcbe8981 */ /* 0x0000a4000c1e1100 */
[----:B0-----:R-:W-:Y:S02]  /*70d0*/  IADD3 R188, P1, R0, R8, RZ ;  /* 0x0000000800bc7210 */ /* 0x001fe40007f3e0ff */
[----:B------:R-:W3:Y:S01]  /*70e0*/  LDL R8, [R1+0x7c] ;  /* 0x00007c0001087983 */ /* 0x000ee20000100800 */
[----:B------:R-:W0:Y:S03]  /*70f0*/  S2R R189, SR_TID.X ;  /* 0x0000000000bd7919 */ /* 0x000e260000002100 */
[----:B----4-:R-:W-:Y:S01]  /*7100*/  STL [R1+0xf8], R5 ;  /* 0x0000f80501007387 */ /* 0x010fe20000100800 */
[----:B0-----:R-:W-:-:S05]  /*7110*/  LOP3.LUT R189, R189, 0x7f, RZ, 0xc0, !PT ;  /* 0x0000007fbdbd7812 */ /* 0x001fca00078ec0ff */
[----:B------:R0:W-:Y:S02]  /*7120*/  STS.U8 [R189+UR8+0xa00], R191 ;  /* 0x000a00bfbd007988 */ /* 0x0001e40008000008 */
[----:B0-----:R-:W-:-:S05]  /*7130*/  SHF.R.S32.HI R189, RZ, 0x1f, R0 ;  /* 0x0000001fffbd7819 */ /* 0x001fca0000011400 */
[----:B------:R-:W-:Y:S02]  /*7140*/  IMAD.X R189, R189, 0x1, R5, P1 ;  /* 0x00000001bdbd7824 */ /* 0x000fe400008e0605 */
[----:B------:R-:W4:Y:S01]  /*7150*/  LDL.LU R5, [R1+0x6c] ;  /* 0x00006c0001057983 */ /* 0x000f220000300800 */
[----:B------:R-:W-:-:S06]  /*7160*/  PRMT R191, RZ, 0x7610, R191 ;  /* 0x00007610ffbf7816 */ /* 0x000fcc00000000bf */
[----:B------:R0:W2:Y:S02]  /*7170*/  @!P0 LDG.E.U8 R191, desc[UR10][R188.64] ;  /* 0x0000000abcbf8981 */ /* 0x0000a4000c1e1100 */
[----:B0-----:R-:W0:Y:S02]  /*7180*/  S2R R189, SR_TID.X ;  /* 0x0000000000bd7919 */ /* 0x001e240000002100 */
[----:B0-----:R-:W-:-:S05]  /*7190*/  LOP3.LUT R189, R189, 0x7f, RZ, 0xc0, !PT ;  /* 0x0000007fbdbd7812 */ /* 0x001fca00078ec0ff */
[----:B------:R0:W-:Y:S02]  /*71a0*/  STS.U8 [R189+UR8+0xb00], R194 ;  /* 0x000b00c2bd007988 */ /* 0x0001e40008000008 */
[----:B0-----:R-:W-:Y:S02]  /*71b0*/  SHF.R.S32.HI R189, RZ, 0x1f, R0 ;  /* 0x0000001fffbd7819 */ /* 0x001fe40000011400 */
[----:B------:R-:W-:Y:S02]  /*71c0*/  PRMT R194, RZ, 0x7610, R194 ;  /* 0x00007610ffc27816 */ /* 0x000fe400000000c2 */
[----:B---3--:R-:W-:Y:S02]  /*71d0*/  IADD3 R188, P1, R0, R8, RZ ;  /* 0x0000000800bc7210 */ /* 0x008fe40007f3e0ff */
[----:B------:R-:W3:Y:S03]  /*71e0*/  LDL.LU R8, [R1+0x38] ;  /* 0x0000380001087983 */ /* 0x000ee60000300800 */
[----:B------:R-:W-:-:S05]  /*71f0*/  IMAD.X R189, R189, 0x1, R7, P1 ;  /* 0x00000001bdbd7824 */ /* 0x000fca00008e0607 */
[----:B------:R0:W2:Y:S02]  /*7200*/  @!P0 LDG.E.U8 R194, desc[UR10][R188.64] ;  /* 0x0000000abcc28981 */ /* 0x0000a4000c1e1100 */
[----:B0-----:R-:W0:Y:S02]  /*7210*/  S2R R189, SR_TID.X ;  /* 0x0000000000bd7919 */ /* 0x001e240000002100 */
[----:B------:R1:W-:Y:S04]  /*7220*/  STL [R1+0xfc], R7 ;  /* 0x0000fc0701007387 */ /* 0x0003e80000100800 */
[----:B-1----:R-:W2:Y:S01]  /*7230*/  LDL.LU R7, [R1+0x28] ;  /* 0x0000280001077983 */ /* 0x002ea20000300800 */
[----:B0-----:R-:W-:-:S05]  /*7240*/  LOP3.LUT R189, R189, 0x7f, RZ, 0xc0, !PT ;  /* 0x0000007fbdbd7812 */ /* 0x001fca00078ec0ff */
[----:B------:R0:W-:Y:S01]  /*7250*/  STS.U8 [R189+UR8+0xc00], R195 ;  /* 0x000c00c3bd007988 */ /* 0x0001e20008000008 */
[----:B----4-:R-:W-:-:S03]  /*7260*/  IADD3 R188, P1, R0, R5, RZ ;  /* 0x0000000500bc7210 */ /* 0x010fc60007f3e0ff */
[----:B------:R-:W-:Y:S01]  /*7270*/  STL [R1+0x100], R5 ;  /* 0x0001000501007387 */ /* 0x000fe20000100800 */
[----:B0-----:R-:W-:-:S03]  /*7280*/  SHF.R.S32.HI R189, RZ, 0x1f, R0 ;  /* 0x0000001fffbd7819 */ /* 0x001fc60000011400 */
[----:B------:R0:W-:Y:S02]  /*7290*/  STL [R1+0x104], R2 ;  /* 0x0001040201007387 */ /* 0x0001e40000100800 */
[----:B------:R-:W-:Y:S02]  /*72a0*/  IMAD.X R189, R189, 0x1, R2, P1 ;  /* 0x00000001bdbd7824 */ /* 0x000fe400008e0602 */
[----:B0-----:R-:W4:Y:S01]  /*72b0*/  LDL.LU R2, [R1+0x4c] ;  /* 0x00004c0001027983 */ /* 0x001f220000300800 */
[----:B------:R-:W0:Y:S01]  /*72c0*/  S2R R5, SR_TID.X ;  /* 0x0000000000057919 */ /* 0x000e220000002100 */
[----:B------:R-:W-:-:S06]  /*72d0*/  PRMT R195, RZ, 0x7610, R195 ;  /* 0x00007610ffc37816 */ /* 0x000fcc00000000c3 */
[----:B------:R1:W2:Y:S02]  /*72e0*/  @!P0 LDG.E.U8 R195, desc[UR10][R188.64] ;  /* 0x0000000abcc38981 */ /* 0x0002a4000c1e1100 */
[----:B-1----:R-:W-:Y:S02]  /*72f0*/  IADD3 R188, P1, R0, R249, RZ ;  /* 0x000000f900bc7210 */ /* 0x002fe40007f3e0ff */
[----:B------:R-:W-:Y:S01]  /*7300*/  SHF.R.S32.HI R189, RZ, 0x1f, R0 ;  /* 0x0000001fffbd7819 */ /* 0x000fe20000011400 */
[----:B------:R-:W2:Y:S04]  /*7310*/  LDL.LU R249, [R1+0xc] ;  /* 0x00000c0001f97983 */ /* 0x000ea80000300800 */
[----:B------:R-:W-:Y:S01]  /*7320*/  IMAD.X R189, R189, 0x1, R18, P1 ;  /* 0x00000001bdbd7824 */ /* 0x000fe200008e0612 */
[----:B0-----:R-:W-:-:S05]  /*7330*/  LOP3.LUT R5, R5, 0x7f, RZ, 0xc0, !PT ;  /* 0x0000007f05057812 */ /* 0x001fca00078ec0ff */
[----:B------:R0:W-:Y:S02]  /*7340*/  STS.U8 [R5+UR8+0xd00], R196 ;  /* 0x000d00c405007988 */ /* 0x0001e40008000008 */
[----:B0-----:R-:W-:Y:S02]  /*7350*/  PRMT R196, RZ, 0x7610, R196 ;  /* 0x00007610ffc47816 */ /* 0x001fe400000000c4 */
[----:B------:R-:W2:Y:S04]  /*7360*/  LDL.LU R5, [R1+0x18] ;  /* 0x0000180001057983 */ /* 0x000ea80000300800 */
[----:B------:R0:W2:Y:S02]  /*7370*/  @!P0 LDG.E.U8 R196, desc[UR10][R188.64] ;  /* 0x0000000abcc48981 */ /* 0x0000a4000c1e1100 */
[----:B0-----:R-:W0:Y:S02]  /*7380*/  S2R R189, SR_TID.X ;  /* 0x0000000000bd7919 */ /* 0x001e240000002100 */
[----:B------:R1:W-:Y:S04]  /*7390*/  STL [R1+0x108], R18 ;  /* 0x0001081201007387 */ /* 0x0003e80000100800 */
[----:B-1----:R-:W2:Y:S01]  /*73a0*/  LDL.LU R18, [R1+0x8] ;  /* 0x0000080001127983 */ /* 0x002ea20000300800 */
[----:B0-----:R-:W-:-:S05]  /*73b0*/  LOP3.LUT R189, R189, 0x7f, RZ, 0xc0, !PT ;  /* 0x0000007fbdbd7812 */ /* 0x001fca00078ec0ff */
[----:B------:R0:W-:Y:S02]  /*73c0*/  STS.U8 [R189+UR8+0xe00], R197 ;  /* 0x000e00c5bd007988 */ /* 0x0001e40008000008 */
[----:B0-----:R-:W-:Y:S02]  /*73d0*/  SHF.R.S32.HI R189, RZ, 0x1f, R0 ;  /* 0x0000001fffbd7819 */ /* 0x001fe40000011400 */
[----:B------:R-:W-:Y:S02]  /*73e0*/  PRMT R197, RZ, 0x7610, R197 ;  /* 0x00007610ffc57816 */ /* 0x000fe400000000c5 */
[----:B----4-:R-:W-:Y:S01]  /*73f0*/  IADD3 R188, P1, R0, R2, RZ ;  /* 0x0000000200bc7210 */ /* 0x010fe20007f3e0ff */
[----:B------:R0:W-:Y:S04]  /*7400*/  STL [R1+0x10c], R2 ;  /* 0x00010c0201007387 */ /* 0x0001e80000100800 */
[----:B------:R-:W-:-:S05]  /*7410*/  IMAD.X R189, R189, 0x1, R19, P1 ;  /* 0x00000001bdbd7824 */ /* 0x000fca00008e0613 */
[----:B------:R1:W4:Y:S04]  /*7420*/  @!P0 LDG.E.U8 R197, desc[UR10][R188.64] ;  /* 0x0000000abcc58981 */ /* 0x000328000c1e1100 */
[----:B0-----:R-:W2:Y:S04]  /*7430*/  LDL.LU R2, [R1+0x2c] ;  /* 0x00002c0001027983 */ /* 0x001ea80000300800 */
[----:B------:R0:W-:Y:S04]  /*7440*/  STL [R1+0x110], R19 ;  /* 0x0001101301007387 */ /* 0x0001e80000100800 */
[----:B0-----:R-:W4:Y:S04]  /*7450*/  LDL.LU R19, [R1+0x1c] ;  /* 0x00001c0001137983 */ /* 0x001f280000300800 */
[----:B------:R-:W3:Y:S01]  /*7460*/  LDL R189, [R1+0x3c] ;  /* 0x00003c0001bd7983 */ /* 0x000ee20000100800 */
[----:B-1----:R-:W0:Y:S02]  /*7470*/  S2R R188, SR_TID.X ;  /* 0x0000000000bc7919 */ /* 0x002e240000002100 */
[----:B0-----:R-:W-:-:S05]  /*7480*/  LOP3.LUT R188, R188, 0x7f, RZ, 0xc0, !PT ;  /* 0x0000007fbcbc7812 */ /* 0x001fca00078ec0ff */
[----:B------:R0:W-:Y:S02]  /*7490*/  STS.U8 [R188+UR8+0xf00], R198 ;  /* 0x000f00c6bc007988 */ /* 0x0001e40008000008 */
[----:B0-----:R-:W-:Y:S02]  /*74a0*/  PRMT R198, RZ, 0x7610, R198 ;  /* 0x00007610ffc67816 */ /* 0x001fe400000000c6 */
[----:B---3--:R-:W-:Y:S02]  /*74b0*/  IADD3 R188, P1, R0, R189, RZ ;  /* 0x000000bd00bc7210 */ /* 0x008fe40007f3e0ff */
[----:B------:R-:W-:-:S05]  /*74c0*/  SHF.R.S32.HI R189, RZ, 0x1f, R0 ;  /* 0x0000001fffbd7819 */ /* 0x000fca0000011400 */
[----:B------:R-:W-:-:S05]  /*74d0*/  IMAD.X R189, R189, 0x1, R8, P1 ;  /* 0x00000001bdbd7824 */ /* 0x000fca00008e0608 */
[----:B------:R0:W3:Y:S02]  /*74e0*/  @!P0 LDG.E.U8 R198, desc[UR10][R188.64] ;  /* 0x0000000abcc68981 */ /* 0x0000e4000c1e1100 */
[----:B0-----:R-:W0:Y:S01]  /*74f0*/  S2R R189, SR_TID.X ;  /* 0x0000000000bd7919 */ /* 0x001e220000002100 */
[----:B--2---:R-:W-:Y:S02]  /*7500*/  IADD3 R188, P1, R0, R2, RZ ;  /* 0x0000000200bc7210 */ /* 0x004fe40007f3e0ff */
[----:B0-----:R-:W-:-:S05]  /*7510*/  LOP3.LUT R189, R189, 0x7f, RZ, 0xc0, !PT ;  /* 0x0000007fbdbd7812 */ /* 0x001fca00078ec0ff */
[----:B------:R0:W-:Y:S02]  /*7520*/  STS.U8 [R189+UR8+0x1000], R199 ;  /* 0x001000c7bd007988 */ /* 0x0001e40008000008 */
[----:B0-----:R-:W-:Y:S02]  /*7530*/  SHF.R.S32.HI R189, RZ, 0x1f, R0 ;  /* 0x0000001fffbd7819 */ /* 0x001fe40000011400 */
[----:B------:R-:W-:-:S03]  /*7540*/  PRMT R199, RZ, 0x7610, R199 ;  /* 0x00007610ffc77816 */ /* 0x000fc600000000c7 */
[----:B------:R-:W-:-:S05]  /*7550*/  IMAD.X R189, R189, 0x1, R7, P1 ;  /* 0x00000001bdbd7824 */ /* 0x000fca00008e0607 */
[----:B------:R0:W2:Y:S02]  /*7560*/  @!P0 LDG.E.U8 R199, desc[UR10][R188.64] ;  /* 0x0000000abcc78981 */ /* 0x0000a4000c1e1100 */
[----:B0-----:R-:W0:Y:S01]  /*7570*/  S2R R189, SR_TID.X ;  /* 0x0000000000bd7919 */ /* 0x001e220000002100 */
[----:B----4-:R-:W-:Y:S02]  /*7580*/  IADD3 R188, P1, R0, R19, RZ ;  /* 0x0000001300bc7210 */ /* 0x010fe40007f3e0ff */
[----:B0-----:R-:W-:-:S05]  /*7590*/  LOP3.LUT R189, R189, 0x7f, RZ, 0xc0, !PT ;  /* 0x0000007fbdbd7812 */ /* 0x001fca00078ec0ff */
[----:B------:R0:W-:Y:S02]  /*75a0*/  STS.U8 [R189+UR8+0x1100], R200 ;  /* 0x001100c8bd007988 */ /* 0x0001e40008000008 */
[----:B0-----:R-:W-:Y:S02]  /*75b0*/  SHF.R.S32.HI R189, RZ, 0x1f, R0 ;  /* 0x0000001fffbd7819 */ /* 0x001fe40000011400 */
[----:B------:R-:W-:-:S03]  /*75c0*/  PRMT R200, RZ, 0x7610, R200 ;  /* 0x00007610ffc87816 */ /* 0x000fc600000000c8 */
[----:B------:R-:W-:-:S05]  /*75d0*/  IMAD.X R189, R189, 0x1, R5, P1 ;  /* 0x00000001bdbd7824 */ /* 0x000fca00008e0605 */
[----:B------:R0:W4:Y:S02]  /*75e0*/  @!P0 LDG.E.U8 R200, desc[UR10][R188.64] ;  /* 0x0000000abcc88981 */ /* 0x000124000c1e1100 */
[----:B0-----:R-:W0:Y:S01]  /*75f0*/  S2R R189, SR_TID.X ;  /* 0x0000000000bd7919 */ /* 0x001e220000002100 */
[----:B------:R-:W-:Y:S02]  /*7600*/  IADD3 R188, P1, R0, R249, RZ ;  /* 0x000000f900bc7210 */ /* 0x000fe40007f3e0ff */
        /* <DEDUP_REMOVED lines=95> */
[----:B------:R-:W-:Y:S01]  /*7c00*/  IADD3 R188, P1, R0, R185, RZ ;  /* 0x000000b900bc7210 */ /* 0x000fe20007f3e0ff */
[----:B------:R-:W1:Y:S01]  /*7c10*/  S2R R4, SR_TID.X ;  /* 0x0000000000047919 */ /* 0x000e620000002100 */
        /* <DEDUP_REMOVED lines=8> */
[----:B-1----:R-:W-:-:S04]  /*7ca0*/  LOP3.LUT R4, R4, 0x7f, RZ, 0xc0, !PT ;  /* 0x0000007f04047812 */ /* 0x002fc800078ec0ff */
[----:B------:R-:W-:Y:S02]  /*7cb0*/  LOP3.LUT R4, R4, 0x10, RZ, 0x3c, !PT ;  /* 0x0000001004047812 */ /* 0x000fe400078e3cff */
[----:B0-----:R-:W-:-:S05]  /*7cc0*/  LOP3.LUT R189, R189, 0x7f, RZ, 0xc0, !PT ;  /* 0x0000007fbdbd7812 */ /* 0x001fca00078ec0ff */
[----:B------:R0:W-:Y:S02]  /*7cd0*/  STS.U8 [R189+UR8+0x1f00], R190 ;  /* 0x001f00bebd007988 */ /* 0x0001e40008000008 */
[----:B0-----:R-:W-:Y:S02]  /*7ce0*/  SHF.R.S32.HI R189, RZ, 0x1f, R0 ;  /* 0x0000001fffbd7819 */ /* 0x001fe40000011400 */
[----:B------:R-:W-:-:S03]  /*7cf0*/  PRMT R190, RZ, 0x7610, R190 ;  /* 0x00007610ffbe7816 */ /* 0x000fc600000000be */
[----:B------:R-:W-:Y:S01]  /*7d00*/  IMAD.X R189, R189, 0x1, R13, P1 ;  /* 0x00000001bdbd7824 */ /* 0x000fe200008e060d */
[----:B------:R0:W-:Y:S04]  /*7d10*/  STS.U8 [R4+UR8+0x80], R191 ;  /* 0x000080bf04007988 */ /* 0x0001e80008000008 */
[----:B------:R1:W4:Y:S01]  /*7d20*/  @!P0 LDG.E.U8 R190, desc[UR10][R188.64] ;  /* 0x0000000abcbe8981 */ /* 0x000322000c1e1100 */
[----:B0-----:R-:W-:Y:S02]  /*7d30*/  PRMT R191, RZ, 0x7610, R191 ;  /* 0x00007610ffbf7816 */ /* 0x001fe400000000bf */
[----:B-1----:R-:W-:Y:S02]  /*7d40*/  IADD3 R188, P1, R0, R177, RZ ;  /* 0x000000b100bc7210 */ /* 0x002fe40007f3e0ff */
[----:B------:R-:W-:-:S05]  /*7d50*/  SHF.R.S32.HI R189, RZ, 0x1f, R0 ;  /* 0x0000001fffbd7819 */ /* 0x000fca0000011400 */
        /* <DEDUP_REMOVED lines=25> */
[----:B---3--:R0:W-:Y:S04]  /*7ef0*/  STS.U8 [R4+UR8+0x580], R198 ;  /* 0x000580c604007988 */ /* 0x0081e80008000008 */
[----:B------:R1:W3:Y:S01]  /*7f00*/  @!P0 LDG.E.U8 R197, desc[UR10][R188.64] ;  /* 0x0000000abcc58981 */ /* 0x0002e2000c1e1100 */
[----:B0-----:R-:W-:Y:S02]  /*7f10*/  PRMT R198, RZ, 0x7610, R198 ;  /* 0x00007610ffc67816 */ /* 0x001fe400000000c6 */
[----:B-1----:R-:W-:Y:S02]  /*7f20*/  IADD3 R188, P1, R0, R157, RZ ;  /* 0x0000009d00bc7210 */ /* 0x002fe40007f3e0ff */
[----:B------:R-:W-:-:S05]  /*7f30*/  SHF.R.S32.HI R189, RZ, 0x1f, R0 ;  /* 0x0000001fffbd7819 */ /* 0x000fca0000011400 */
[----:B------:R-:W-:Y:S01]  /*7f40*/  IMAD.X R189, R189, 0x1, R170, P1 ;  /* 0x00000001bdbd7824 */ /* 0x000fe200008e06aa */
[----:B--2---:R0:W-:Y:S04]  /*7f50*/  STS.U8 [R4+UR8+0x680], R199 ;  /* 0x000680c704007988 */ /* 0x0041e80008000008 */
[----:B------:R1:W2:Y:S01]  /*7f60*/  @!P0 LDG.E.U8 R198, desc[UR10][R188.64] ;  /* 0x0000000abcc68981 */ /* 0x0002a2000c1e1100 */
[----:B0-----:R-:W-:Y:S02]  /*7f70*/  PRMT R199, RZ, 0x7610, R199 ;  /* 0x00007610ffc77816 */ /* 0x001fe400000000c7 */
[----:B-1----:R-:W-:Y:S02]  /*7f80*/  IADD3 R188, P1, R0, R153, RZ ;  /* 0x0000009900bc7210 */ /* 0x002fe40007f3e0ff */
[----:B------:R-:W-:-:S05]  /*7f90*/  SHF.R.S32.HI R189, RZ, 0x1f, R0 ;  /* 0x0000001fffbd7819 */ /* 0x000fca0000011400 */
[----:B------:R-:W-:Y:S01]  /*7fa0*/  IMAD.X R189, R189, 0x1, R166, P1 ;  /* 0x00000001bdbd7824 */ /* 0x000fe200008e06a6 */
[----:B----4-:R0:W-:Y:S04]  /*7fb0*/  STS.U8 [R4+UR8+0x780], R200 ;  /* 0x000780c804007988 */ /* 0x0101e80008000008 */
        /* <DEDUP_REMOVED lines=10> */
[----:B------:R-:W-:-:S05]  /*8060*/  IMAD.X R189, R189, 0x1, R158, P1 ;  /* 0x00000001bdbd7824 */ /* 0x000fca00008e069e */
[----:B------:R0:W4:Y:S04]  /*8070*/  @!P0 LDG.E.U8 R201, desc[UR10][R188.64] ;  /* 0x0000000abcc98981 */ /* 0x000128000c1e1100 */
[----:B------:R-:W0:Y:S01]  /*8080*/  LDL.LU R188, [R1+0x4] ;  /* 0x0000040001bc7983 */ /* 0x000e220000300800 */
[----:B------:R-:W-:Y:S02]  /*8090*/  IADD3 R22, P1, R22, UR12, RZ ;  /* 0x0000000c16167c10 */ /* 0x000fe4000ff3e0ff */
[----:B------:R-:W-:Y:S01]  /*80a0*/  IADD3 R23, P2, R23, UR12, RZ ;  /* 0x0000000c17177c10 */ /* 0x000fe2000ff5e0ff */
[----:B------:R-:W3:Y:S01]  /*80b0*/  LDL.LU R189, [R1+0x14] ;  /* 0x0000140001bd7983 */ /* 0x000ee20000300800 */
[----:B------:R-:W-:Y:S02]  /*80c0*/  IADD3.X R160, R160, UR13, RZ, P1, !PT ;  /* 0x0000000da0a07c10 */ /* 0x000fe40008ffe4ff */
[----:B------:R-:W-:-:S02]  /*80d0*/  IADD3 R161, P1, R161, UR12, RZ ;  /* 0x0000000ca1a17c10 */ /* 0x000fc4000ff3e0ff */
[----:B------:R-:W-:Y:S02]  /*80e0*/  IADD3.X R162, R162, UR13, RZ, P2, !PT ;  /* 0x0000000da2a27c10 */ /* 0x000fe400097fe4ff */
[----:B------:R-:W-:Y:S02]  /*80f0*/  IADD3 R163, P2, R163, UR12, RZ ;  /* 0x0000000ca3a37c10 */ /* 0x000fe4000ff5e0ff */
[----:B------:R-:W-:Y:S02]  /*8100*/  IADD3.X R174, R174, UR13, RZ, P1, !PT ;  /* 0x0000000daeae7c10 */ /* 0x000fe40008ffe4ff */
[----:B------:R-:W-:Y:S02]  /*8110*/  IADD3 R175, P1, R175, UR12, RZ ;  /* 0x0000000cafaf7c10 */ /* 0x000fe4000ff3e0ff */
        /* <DEDUP_REMOVED lines=9> */
[----:B------:R-:W-:Y:S01]  /*81b0*/  IADD3 R228, P2, R228, UR12, RZ ;  /* 0x0000000ce4e47c10 */ /* 0x000fe2000ff5e0ff */
[----:B------:R1:W-:Y:S01]  /*81c0*/  STS.U8 [R4+UR8+0xe80], R207 ;  /* 0x000e80cf04007988 */ /* 0x0003e20008000008 */
[----:B------:R-:W-:Y:S02]  /*81d0*/  IADD3.X R225, R225, UR13, RZ, P1, !PT ;  /* 0x0000000de1e17c10 */ /* 0x000fe40008ffe4ff */
[----:B------:R-:W-:Y:S01]  /*81e0*/  IADD3 R240, P1, R240, UR12, RZ ;  /* 0x0000000cf0f07c10 */ /* 0x000fe2000ff3e0ff */
[----:B------:R1:W-:Y:S01]  /*81f0*/  STS.U8 [R4+UR8+0xf80], R208 ;  /* 0x000f80d004007988 */ /* 0x0003e20008000008 */
[----:B------:R-:W-:Y:S02]  /*8200*/  IADD3.X R227, R227, UR13, RZ, P2, !PT ;  /* 0x0000000de3e37c10 */ /* 0x000fe400097fe4ff */
[----:B------:R-:W-:Y:S01]  /*8210*/  IADD3 R242, P2, R242, UR12, RZ ;  /* 0x0000000cf2f27c10 */ /* 0x000fe2000ff5e0ff */
[----:B------:R1:W-:Y:S04]  /*8220*/  STS.U8 [R4+UR8+0x1080], R210 ;  /* 0x001080d204007988 */ /* 0x0003e80008000008 */
[----:B-1----:R-:W2:Y:S04]  /*8230*/  LDL.LU R207, [R1+0x5c] ;  /* 0x00005c0001cf7983 */ /* 0x002ea80000300800 */
[----:B------:R-:W4:Y:S01]  /*8240*/  LDL.LU R208, [R1+0x20] ;  /* 0x0000200001d07983 */ /* 0x000f220000300800 */
[----:B------:R-:W-:-:S03]  /*8250*/  IADD3.X R239, R239, UR13, RZ, P1, !PT ;  /* 0x0000000defef7c10 */ /* 0x000fc60008ffe4ff */
[----:B------:R-:W2:Y:S04]  /*8260*/  LDL.LU R210, [R1+0x54] ;  /* 0x0000540001d27983 */ /* 0x000ea80000300800 */
[----:B------:R1:W-:Y:S01]  /*8270*/  STS.U8 [R4+UR8+0x1180], R211 ;  /* 0x001180d304007988 */ /* 0x0003e20008000008 */
[----:B------:R-:W-:-:S03]  /*8280*/  IADD3.X R241, R241, UR13, RZ, P2, !PT ;  /* 0x0000000df1f17c10 */ /* 0x000fc600097fe4ff */
[----:B------:R1:W-:Y:S01]  /*8290*/  STS.U8 [R4+UR8+0x1280], R192 ;  /* 0x001280c004007988 */ /* 0x0003e20008000008 */
[----:B------:R-:W-:-:S03]  /*82a0*/  IADD3 R249, P2, R249, UR12, RZ ;  /* 0x0000000cf9f97c10 */ /* 0x000fc6000ff5e0ff */
[----:B------:R1:W-:Y:S04]  /*82b0*/  STS.U8 [R4+UR8+0x1380], R187 ;  /* 0x001380bb04007988 */ /* 0x0003e80008000008 */
[----:B-1----:R-:W4:Y:S04]  /*82c0*/  LDL.LU R211, [R1+0x10] ;  /* 0x0000100001d37983 */ /* 0x002f280000300800 */
[----:B------:R-:W2:Y:S04]  /*82d0*/  LDL.LU R192, [R1+0x44] ;  /* 0x0000440001c07983 */ /* 0x000ea80000300800 */
[----:B------:R-:W4:Y:S04]  /*82e0*/  LDL.LU R187, [R1+0x3c] ;  /* 0x00003c0001bb7983 */ /* 0x000f280000300800 */
[----:B------:R1:W-:Y:S04]  /*82f0*/  STS.U8 [R4+UR8+0x1480], R193 ;  /* 0x001480c104007988 */ /* 0x0003e80008000008 */
[----:B------:R-:W-:Y:S04]  /*8300*/  STS.U8 [R4+UR8+0xd80], R206 ;  /* 0x000d80ce04007988 */ /* 0x000fe80008000008 */
[----:B------:R1:W-:Y:S04]  /*8310*/  STS.U8 [R4+UR8+0x1580], R190 ;  /* 0x001580be04007988 */ /* 0x0003e80008000008 */
[----:B-1----:R-:W2:Y:S04]  /*8320*/  LDL.LU R193, [R1] ;  /* 0x0000000001c17983 */ /* 0x002ea80000300800 */
[----:B------:R-:W-:Y:S04]  /*8330*/  STS.U8 [R4+UR8+0xc80], R205 ;  /* 0x000c80cd04007988 */ /* 0x000fe80008000008 */
[----:B------:R-:W4:Y:S04]  /*8340*/  LDL.LU R190, [R1+0x34] ;  /* 0x0000340001be7983 */ /* 0x000f280000300800 */
[----:B------:R1:W-:Y:S04]  /*8350*/  STS.U8 [R4+UR8+0x1680], R191 ;  /* 0x001680bf04007988 */ /* 0x0003e80008000008 */
[----:B-1----:R-:W2:Y:S04]  /*8360*/  LDL.LU R191, [R1+0x24] ;  /* 0x0000240001bf7983 */ /* 0x002ea80000300800 */
[----:B------:R-:W4:Y:S04]  /*8370*/  LDL.LU R206, [R1+0x64] ;  /* 0x0000640001ce7983 */ /* 0x000f280000300800 */
[----:B------:R-:W4:Y:S01]  /*8380*/  LDL.LU R205, [R1+0x30] ;  /* 0x0000300001cd7983 */ /* 0x000f220000300800 */
[----:B0-----:R-:W-:-:S05]  /*8390*/  IADD3 R188, P1, R188, UR12, RZ ;  /* 0x0000000cbcbc7c10 */ /* 0x001fca000ff3e0ff */
[----:B------:R-:W-:Y:S04]  /*83a0*/  STL [R1+0x4], R188 ;  /* 0x000004bc01007387 */ /* 0x000fe80000100800 */
[----:B------:R0:W-:Y:S04]  /*83b0*/  STL [R1+0xc], R249 ;  /* 0x00000cf901007387 */ /* 0x0001e80000100800 */
[----:B0-----:R-:W4:Y:S01]  /*83c0*/  LDL.LU R249, [R1+0x114] ;  /* 0x0001140001f97983 */ /* 0x001f220000300800 */
[----:B------:R-:W-:Y:S02]  /*83d0*/  IADD3 R20, P6, R20, UR12, RZ ;  /* 0x0000000c14147c10 */ /* 0x000fe4000ffde0ff */
[----:B------:R-:W-:-:S02]  /*83e0*/  IADD3 R3, P5, R3, UR12, RZ ;  /* 0x0000000c03037c10 */ /* 0x000fc4000ffbe0ff */
[----:B------:R-:W-:Y:S02]  /*83f0*/  IADD3 R153, P4, R153, UR12, RZ ;  /* 0x0000000c99997c10 */ /* 0x000fe4000ff9e0ff */
[----:B------:R-:W-:Y:S02]  /*8400*/  IADD3 R152, P3, R152, UR12, RZ ;  /* 0x0000000c98987c10 */ /* 0x000fe4000ff7e0ff */
[----:B------:R-:W-:Y:S02]  /*8410*/  IADD3.X R156, R156, UR13, RZ, P6, !PT ;  /* 0x0000000d9c9c7c10 */ /* 0x000fe4000b7fe4ff */
[----:B------:R-:W-:Y:S02]  /*8420*/  IADD3.X R154, R154, UR13, RZ, P5, !PT ;  /* 0x0000000d9a9a7c10 */ /* 0x000fe4000affe4ff */
[----:B------:R-:W-:Y:S02]  /*8430*/  IADD3 R157, P6, R157, UR12, RZ ;  /* 0x0000000c9d9d7c10 */ /* 0x000fe4000ffde0ff */
[----:B------:R-:W-:-:S02]  /*8440*/  IADD3.X R166, R166, UR13, RZ, P4, !PT ;  /* 0x0000000da6a67c10 */ /* 0x000fc4000a7fe4ff */
[----:B------:R-:W-:Y:S02]  /*8450*/  IADD3 R155, P5, R155, UR12, RZ ;  /* 0x0000000c9b9b7c10 */ /* 0x000fe4000ffbe0ff */
[----:B------:R-:W-:Y:S02]  /*8460*/  IADD3.X R164, R164, UR13, RZ, P3, !PT ;  /* 0x0000000da4a47c10 */ /* 0x000fe40009ffe4ff */
[----:B------:R-:W-:Y:S02]  /*8470*/  IADD3 R167, P4, R167, UR12, RZ ;  /* 0x0000000ca7a77c10 */ /* 0x000fe4000ff9e0ff */
[----:B------:R-:W-:Y:S02]  /*8480*/  IADD3 R165, P3, R165, UR12, RZ ;  /* 0x0000000ca5a57c10 */ /* 0x000fe4000ff7e0ff */
[----:B------:R-:W-:Y:S02]  /*8490*/  IADD3.X R170, R170, UR13, RZ, P6, !PT ;  /* 0x0000000daaaa7c10 */ /* 0x000fe4000b7fe4ff */
[----:B------:R-:W-:-:S02]  /*84a0*/  IADD3.X R168, R168, UR13, RZ, P5, !PT ;  /* 0x0000000da8a87c10 */ /* 0x000fc4000affe4ff */
[----:B------:R-:W-:Y:S02]  /*84b0*/  IADD3 R171, P6, R171, UR12, RZ ;  /* 0x0000000cabab7c10 */ /* 0x000fe4000ffde0ff */
[----:B------:R-:W-:Y:S02]  /*84c0*/  IADD3.X R180, R180, UR13, RZ, P4, !PT ;  /* 0x0000000db4b47c10 */ /* 0x000fe4000a7fe4ff */
[----:B------:R-:W-:Y:S02]  /*84d0*/  IADD3 R169, P5, R169, UR12, RZ ;  /* 0x0000000ca9a97c10 */ /* 0x000fe4000ffbe0ff */
[----:B------:R-:W-:Y:S02]  /*84e0*/  IADD3.X R178, R178, UR13, RZ, P3, !PT ;  /* 0x0000000db2b27c10 */ /* 0x000fe40009ffe4ff */
[----:B------:R-:W-:Y:S02]  /*84f0*/  IADD3 R181, P4, R181, UR12, RZ ;  /* 0x0000000cb5b57c10 */ /* 0x000fe4000ff9e0ff */
[----:B------:R-:W-:-:S02]  /*8500*/  IADD3 R179, P3, R179, UR12, RZ ;  /* 0x0000000cb3b37c10 */ /* 0x000fc4000ff7e0ff */
[----:B------:R-:W-:Y:S02]  /*8510*/  IADD3.X R184, R184, UR13, RZ, P6, !PT ;  /* 0x0000000db8b87c10 */ /* 0x000fe4000b7fe4ff */
[----:B------:R-:W-:Y:S02]  /*8520*/  IADD3.X R182, R182, UR13, RZ, P5, !PT ;  /* 0x0000000db6b67c10 */ /* 0x000fe4000affe4ff */
[----:B------:R-:W-:Y:S02]  /*8530*/  IADD3 R185, P6, R185, UR12, RZ ;  /* 0x0000000cb9b97c10 */ /* 0x000fe4000ffde0ff */
[----:B------:R-:W-:Y:S02]  /*8540*/  IADD3.X R13, R13, UR13, RZ, P4, !PT ;  /* 0x0000000d0d0d7c10 */ /* 0x000fe4000a7fe4ff */
[----:B------:R-:W-:Y:S02]  /*8550*/  IADD3 R183, P5, R183, UR12, RZ ;  /* 0x0000000cb7b77c10 */ /* 0x000fe4000ffbe0ff */
[----:B------:R-:W-:-:S02]  /*8560*/  IADD3.X R14, R14, UR13, RZ, P3, !PT ;  /* 0x0000000d0e0e7c10 */ /* 0x000fc40009ffe4ff */
        /* <DEDUP_REMOVED lines=17> */
[----:B------:R-:W-:Y:S01]  /*8680*/  IADD3 R244, P3, R244, UR12, RZ ;  /* 0x0000000cf4f47c10 */ /* 0x000fe2000ff7e0ff */
[----:B------:R0:W-:Y:S01]  /*8690*/  STS.U8 [R4+UR8+0xb80], R204 ;  /* 0x000b80cc04007988 */ /* 0x0001e20008000008 */
[----:B------:R-:W-:-:S02]  /*86a0*/  IADD3.X R235, R235, UR13, RZ, P6, !PT ;  /* 0x0000000debeb7c10 */ /* 0x000fc4000b7fe4ff */
[----:B------:R-:W-:Y:S01]  /*86b0*/  IADD3.X R233, R233, UR13, RZ, P5, !PT ;  /* 0x0000000de9e97c10 */ /* 0x000fe2000affe4ff */
[----:B------:R1:W-:Y:S01]  /*86c0*/  STS.U8 [R4+UR8+0xa80], R203 ;  /* 0x000a80cb04007988 */ /* 0x0003e20008000008 */
[----:B------:R-:W-:Y:S02]  /*86d0*/  IADD3 R250, P6, R250, UR12, RZ ;  /* 0x0000000cfafa7c10 */ /* 0x000fe4000ffde0ff */
[----:B------:R-:W-:Y:S01]  /*86e0*/  IADD3.X R245, R245, UR13, RZ, P4, !PT ;  /* 0x0000000df5f57c10 */ /* 0x000fe2000a7fe4ff */
[----:B------:R2:W-:Y:S01]  /*86f0*/  STS.U8 [R4+UR8+0x980], R202 ;  /* 0x000980ca04007988 */ /* 0x0005e20008000008 */
[----:B------:R-:W-:Y:S02]  /*8700*/  IADD3 R248, P5, R248, UR12, RZ ;  /* 0x0000000cf8f87c10 */ /* 0x000fe4000ffbe0ff */
[----:B------:R-:W-:Y:S01]  /*8710*/  IADD3.X R243, R243, UR13, RZ, P3, !PT ;  /* 0x0000000df3f37c10 */ /* 0x000fe20009ffe4ff */
[----:B0-----:R-:W4:Y:S01]  /*8720*/  LDL.LU R204, [R1+0x74] ;  /* 0x0000740001cc7983 */ /* 0x001f220000300800 */
[----:B------:R-:W-:-:S02]  /*8730*/  IADD3 R19, P4, R19, UR12, RZ ;  /* 0x0000000c13137c10 */ /* 0x000fc4000ff9e0ff */
[----:B---3--:R-:W-:Y:S01]  /*8740*/  IADD3 R189, P3, R189, UR12, RZ ;  /* 0x0000000cbdbd7c10 */ /* 0x008fe2000ff7e0ff */
[----:B-1----:R-:W3:Y:S01]  /*8750*/  LDL.LU R203, [R1+0x40] ;  /* 0x0000400001cb7983 */ /* 0x002ee20000300800 */
[----:B------:R-:W-:-:S03]  /*8760*/  IADD3.X R247, R247, UR13, RZ, P5, !PT ;  /* 0x0000000df7f77c10 */ /* 0x000fc6000affe4ff */
[----:B------:R0:W-:Y:S01]  /*8770*/  STS.U8 [R4+UR8+0x1f80], R209 ;  /* 0x001f80d104007988 */ /* 0x0001e20008000008 */
[----:B--2---:R-:W-:-:S03]  /*8780*/  IADD3 R191, P5, R191, UR12, RZ ;  /* 0x0000000cbfbf7c10 */ /* 0x004fc6000ffbe0ff */
[----:B------:R-:W2:Y:S04]  /*8790*/  LDL.LU R202, [R1+0x7c] ;  /* 0x00007c0001ca7983 */ /* 0x000ea80000300800 */
[----:B0-----:R-:W2:Y:S04]  /*87a0*/  LDL.LU R209, [R1+0x84] ;  /* 0x0000840001d17983 */ /* 0x001ea80000300800 */
[----:B------:R-:W2:Y:S04]  /*87b0*/  LDL.LU R188, [R1+0x50] ;  /* 0x0000500001bc7983 */ /* 0x000ea80000300800 */
[----:B------:R0:W-:Y:S04]  /*87c0*/  STL [R1+0x1c], R19 ;  /* 0x00001c1301007387 */ /* 0x0001e80000100800 */
[----:B------:R1:W-:Y:S04]  /*87d0*/  STL [R1+0x14], R189 ;  /* 0x000014bd01007387 */ /* 0x0003e80000100800 */
[----:B0-----:R-:W3:Y:S04]  /*87e0*/  LDL.LU R19, [R1+0x110] ;  /* 0x0001100001137983 */ /* 0x001ee80000300800 */
[----:B-1----:R-:W2:Y:S01]  /*87f0*/  LDL.LU R189, [R1+0x94] ;  /* 0x0000940001bd7983 */ /* 0x002ea20000300800 */
[----:B----4-:R-:W-:-:S02]  /*8800*/  IADD3.X R249, R249, UR13, RZ, P6, !PT ;  /* 0x0000000df9f97c10 */ /* 0x010fc4000b7fe4ff */
[----:B------:R-:W-:-:S05]  /*8810*/  IADD3 R2, P6, R2, UR12, RZ ;  /* 0x0000000c02027c10 */ /* 0x000fca000ffde0ff */
[----:B------:R0:W-:Y:S04]  /*8820*/  STL [R1+0x2c], R2 ;  /* 0x00002c0201007387 */ /* 0x0001e80000100800 */
[----:B------:R-:W-:Y:S04]  /*8830*/  STL [R1+0x24], R191 ;  /* 0x000024bf01007387 */ /* 0x000fe80000100800 */
[----:B0-----:R-:W4:Y:S01]  /*8840*/  LDL.LU R2, [R1+0x10c] ;  /* 0x00010c0001027983 */ /* 0x001f220000300800 */
[----:B------:R-:W-:-:S04]  /*8850*/  IADD3 R21, P0, R21, UR12, RZ ;  /* 0x0000000c15157c10 */ /* 0x000fc8000ff1e0ff */
[----:B------:R-:W-:Y:S02]  /*8860*/  IADD3.X R158, R158, UR13, RZ, P0, !PT ;  /* 0x0000000d9e9e7c10 */ /* 0x000fe400087fe4ff */
        /* <DEDUP_REMOVED lines=10> */
[----:B------:R-:W-:Y:S02]  /*8910*/  IADD3 R252, P0, R252, UR12, RZ ;  /* 0x0000000cfcfc7c10 */ /* 0x000fe4000ff1e0ff */
[----:B------:R-:W-:Y:S02]  /*8920*/  IADD3.X R18, R18, UR13, RZ, P2, !PT ;  /* 0x0000000d12127c10 */ /* 0x000fe400097fe4ff */
[----:B------:R-:W-:Y:S02]  /*8930*/  IADD3.X R251, R251, UR13, RZ, P0, !PT ;  /* 0x0000000dfbfb7c10 */ /* 0x000fe400087fe4ff */
[----:B------:R-:W-:Y:S02]  /*8940*/  IADD3 R190, P0, R190, UR12, RZ ;  /* 0x0000000cbebe7c10 */ /* 0x000fe4000ff1e0ff */
[----:B------:R-:W-:-:S02]  /*8950*/  IADD3.X R193, R193, UR13, RZ, P1, !PT ;  /* 0x0000000dc1c17c10 */ /* 0x000fc40008ffe4ff */
[----:B------:R-:W-:Y:S01]  /*8960*/  IADD3 R187, P1, R187, UR12, RZ ;  /* 0x0000000cbbbb7c10 */ /* 0x000fe2000ff3e0ff */
[----:B------:R-:W-:Y:S01]  /*8970*/  STL [R1+0x34], R190 ;  /* 0x000034be01007387 */ /* 0x000fe20000100800 */
[----:B------:R-:W-:Y:S02]  /*8980*/  IADD3.X R211, R211, UR13, RZ, P3, !PT ;  /* 0x0000000dd3d37c10 */ /* 0x000fe40009ffe4ff */
[----:B------:R-:W-:Y:S01]  /*8990*/  IADD3 R192, P2, R192, UR12, RZ ;  /* 0x0000000cc0c07c10 */ /* 0x000fe2000ff5e0ff */
[----:B------:R0:W-:Y:S01]  /*89a0*/  STL [R1+0x8], R18 ;  /* 0x0000081201007387 */ /* 0x0001e20000100800 */
[----:B------:R-:W-:-:S03]  /*89b0*/  IADD3.X R5, R5, UR13, RZ, P4, !PT ;  /* 0x0000000d05057c10 */ /* 0x000fc6000a7fe4ff */
[----:B------:R-:W-:Y:S04]  /*89c0*/  STL [R1], R193 ;  /* 0x000000c101007387 */ /* 0x000fe80000100800 */
[----:B0-----:R-:W2:Y:S04]  /*89d0*/  LDL.LU R18, [R1+0x108] ;  /* 0x0001080001127983 */ /* 0x001ea80000300800 */
[----:B------:R0:W-:Y:S01]  /*89e0*/  STL [R1+0x3c], R187 ;  /* 0x00003cbb01007387 */ /* 0x0001e20000100800 */
[----:B----4-:R-:W-:-:S03]  /*89f0*/  IADD3 R2, P3, R2, UR12, RZ ;  /* 0x0000000c02027c10 */ /* 0x010fc6000ff7e0ff */
[----:B------:R-:W-:Y:S01]  /*8a00*/  STS.U8 [R4+UR8+0x1780], R194 ;  /* 0x001780c204007988 */ /* 0x000fe20008000008 */
[----:B------:R-:W-:Y:S01]  /*8a10*/  IADD3 R210, P4, R210, UR12, RZ ;  /* 0x0000000cd2d27c10 */ /* 0x000fe2000ff9e0ff */
[----:B------:R-:W-:Y:S01]  /*8a20*/  UMOV UR5, 0xc0000010 ;  /* 0xc000001000057882 */ /* 0x000fe20000000000 */
[----:B------:R-:W-:Y:S01]  /*8a30*/  IADD3.X R7, R7, UR13, RZ, P6, !PT ;  /* 0x0000000d07077c10 */ /* 0x000fe2000b7fe4ff */
[----:B------:R1:W-:Y:S01]  /*8a40*/  STL [R1+0x4c], R2 ;  /* 0x00004c0201007387 */ /* 0x0003e20000100800 */
[----:B------:R-:W-:Y:S01]  /*8a50*/  IADD3.X R208, R208, UR13, RZ, P5, !PT ;  /* 0x0000000dd0d07c10 */ /* 0x000fe2000affe4ff */
[----:B------:R-:W-:Y:S01]  /*8a60*/  UMOV UR7, 0xc0000010 ;  /* 0xc000001000077882 */ /* 0x000fe20000000000 */
[----:B------:R-:W-:Y:S01]  /*8a70*/  IADD3.X R205, R205, UR13, RZ, P0, !PT ;  /* 0x0000000dcdcd7c10 */ /* 0x000fe200087fe4ff */
[----:B------:R-:W-:Y:S01]  /*8a80*/  STL [R1+0x44], R192 ;  /* 0x000044c001007387 */ /* 0x000fe20000100800 */
[----:B------:R-:W-:Y:S01]  /*8a90*/  IADD3.X R8, R8, UR13, RZ, P1, !PT ;  /* 0x0000000d08087c10 */ /* 0x000fe20008ffe4ff */
[----:B0-----:R-:W0:Y:S02]  /*8aa0*/  LDC R187, c[0x0][0x238] ;  /* 0x00008e00ffbb7b82 */ /* 0x001e240000000800 */
[----:B-1----:R-:W4:Y:S04]  /*8ab0*/  LDL.LU R2, [R1+0x104] ;  /* 0x0001040001027983 */ /* 0x002f280000300800 */
[----:B------:R-:W-:Y:S04]  /*8ac0*/  STL [R1+0x10], R211 ;  /* 0x000010d301007387 */ /* 0x000fe80000100800 */
[----:B------:R1:W-:Y:S04]  /*8ad0*/  STL [R1+0x18], R5 ;  /* 0x0000180501007387 */ /* 0x0003e80000100800 */
[----:B-1----:R-:W3:Y:S01]  /*8ae0*/  LDL.LU R5, [R1+0x100] ;  /* 0x0001000001057983 */ /* 0x002ee20000300800 */
[----:B------:R-:W-:-:S02]  /*8af0*/  IADD3 R207, P5, R207, UR12, RZ ;  /* 0x0000000ccfcf7c10 */ /* 0x000fc4000ffbe0ff */
[----:B------:R-:W-:Y:S01]  /*8b00*/  IADD3 R206, P6, R206, UR12, RZ ;  /* 0x0000000ccece7c10 */ /* 0x000fe2000ffde0ff */
[----:B------:R-:W-:Y:S04]  /*8b10*/  STL [R1+0x54], R210 ;  /* 0x000054d201007387 */ /* 0x000fe80000100800 */
[----:B------:R1:W-:Y:S04]  /*8b20*/  STL [R1+0x28], R7 ;  /* 0x0000280701007387 */ /* 0x0003e80000100800 */
[----:B------:R-:W-:Y:S04]  /*8b30*/  STL [R1+0x20], R208 ;  /* 0x000020d001007387 */ /* 0x000fe80000100800 */
[----:B-1----:R-:W4:Y:S04]  /*8b40*/  LDL.LU R7, [R1+0xfc] ;  /* 0x0000fc0001077983 */ /* 0x002f280000300800 */
[----:B------:R-:W-:Y:S01]  /*8b50*/  STL [R1+0x5c], R207 ;  /* 0x00005ccf01007387 */ /* 0x000fe20000100800 */
[----:B---3--:R-:W-:-:S05]  /*8b60*/  IADD3 R5, P0, R5, UR12, RZ ;  /* 0x0000000c05057c10 */ /* 0x008fca000ff1e0ff */
[----:B------:R1:W-:Y:S04]  /*8b70*/  STL [R1+0x6c], R5 ;  /* 0x00006c0501007387 */ /* 0x0003e80000100800 */
[----:B------:R-:W-:Y:S04]  /*8b80*/  STL [R1+0x64], R206 ;  /* 0x000064ce01007387 */ /* 0x000fe80000100800 */
[----:B-1----:R-:W3:Y:S04]  /*8b90*/  LDL.LU R5, [R1+0xf8] ;  /* 0x0000f80001057983 */ /* 0x002ee80000300800 */
[----:B------:R-:W-:Y:S04]  /*8ba0*/  STL [R1+0x30], R205 ;  /* 0x000030cd01007387 */ /* 0x000fe80000100800 */
[----:B------:R1:W-:Y:S04]  /*8bb0*/  STL [R1+0x38], R8 ;  /* 0x0000380801007387 */ /* 0x0003e80000100800 */
[----:B-1----:R-:W4:Y:S01]  /*8bc0*/  LDL.LU R8, [R1+0xf4] ;  /* 0x0000f40001087983 */ /* 0x002f220000300800 */
[----:B------:R-:W-:-:S02]  /*8bd0*/  IADD3 R204, P1, R204, UR12, RZ ;  /* 0x0000000ccccc7c10 */ /* 0x000fc4000ff3e0ff */
[----:B------:R-:W-:Y:S02]  /*8be0*/  IADD3.X R19, R19, UR13, RZ, P3, !PT ;  /* 0x0000000d13137c10 */ /* 0x000fe40009ffe4ff */
[----:B------:R-:W-:Y:S01]  /*8bf0*/  IADD3.X R203, R203, UR13, RZ, P2, !PT ;  /* 0x0000000dcbcb7c10 */ /* 0x000fe200097fe4ff */
[----:B------:R-:W-:Y:S01]  /*8c00*/  STL [R1+0x74], R204 ;  /* 0x000074cc01007387 */ /* 0x000fe20000100800 */
[----:B--2---:R-:W-:Y:S02]  /*8c10*/  IADD3 R202, P2, R202, UR12, RZ ;  /* 0x0000000ccaca7c10 */ /* 0x004fe4000ff5e0ff */
[----:B------:R-:W-:Y:S01]  /*8c20*/  IADD3.X R188, R188, UR13, RZ, P4, !PT ;  /* 0x0000000dbcbc7c10 */ /* 0x000fe2000a7fe4ff */
[----:B------:R1:W-:Y:S01]  /*8c30*/  STL [R1+0x48], R19 ;  /* 0x0000481301007387 */ /* 0x0003e20000100800 */
[----:B------:R-:W-:-:S03]  /*8c40*/  IADD3 R209, P3, R209, UR12, RZ ;  /* 0x0000000cd1d17c10 */ /* 0x000fc6000ff7e0ff */
[----:B------:R-:W-:Y:S01]  /*8c50*/  STL [R1+0x40], R203 ;  /* 0x000040cb01007387 */ /* 0x000fe20000100800 */
[----:B------:R-:W-:-:S03]  /*8c60*/  IADD3.X R18, R18, UR13, RZ, P5, !PT ;  /* 0x0000000d12127c10 */ /* 0x000fc6000affe4ff */
[----:B-1----:R-:W2:Y:S04]  /*8c70*/  LDL.LU R19, [R1+0xf0] ;  /* 0x0000f00001137983 */ /* 0x002ea80000300800 */
[----:B------:R-:W-:Y:S01]  /*8c80*/  STL [R1+0x7c], R202 ;  /* 0x00007cca01007387 */ /* 0x000fe20000100800 */
[----:B----4-:R-:W-:-:S05]  /*8c90*/  IADD3 R8, P4, R8, UR12, RZ ;  /* 0x0000000c08087c10 */ /* 0x010fca000ff9e0ff */
[----:B------:R1:W-:Y:S04]  /*8ca0*/  STL [R1+0x8c], R8 ;  /* 0x00008c0801007387 */ /* 0x0003e80000100800 */
[----:B------:R-:W-:Y:S04]  /*8cb0*/  STL [R1+0x84], R209 ;  /* 0x000084d101007387 */ /* 0x000fe80000100800 */
[----:B-1----:R-:W4:Y:S04]  /*8cc0*/  LDL.LU R8, [R1+0xec] ;  /* 0x0000ec0001087983 */ /* 0x002f280000300800 */
[----:B------:R-:W-:Y:S04]  /*8cd0*/  STL [R1+0x50], R188 ;  /* 0x000050bc01007387 */ /* 0x000fe80000100800 */
[----:B------:R1:W-:Y:S04]  /*8ce0*/  STL [R1+0x58], R18 ;  /* 0x0000581201007387 */ /* 0x0003e80000100800 */
[----:B-1----:R-:W3:Y:S01]  /*8cf0*/  LDL.LU R18, [R1+0xe8] ;  /* 0x0000e80001127983 */ /* 0x002ee20000300800 */
[----:B--2---:R-:W-:-:S02]  /*8d00*/  IADD3.X R19, R19, UR13, RZ, P6, !PT ;  /* 0x0000000d13137c10 */ /* 0x004fc4000b7fe4ff */
[----:B------:R-:W-:Y:S02]  /*8d10*/  IADD3 R189, P5, R189, UR12, RZ ;  /* 0x0000000cbdbd7c10 */ /* 0x000fe4000ffbe0ff */
[----:B------:R-:W-:Y:S01]  /*8d20*/  IADD3.X R2, R2, UR13, RZ, P0, !PT ;  /* 0x0000000d02027c10 */ /* 0x000fe200087fe4ff */
[----:B------:R1:W-:Y:S04]  /*8d30*/  STL [R1+0x60], R19 ;  /* 0x0000601301007387 */ /* 0x0003e80000100800 */
[----:B-1----:R-:W2:Y:S04]  /*8d40*/  LDL.LU R19, [R1+0xe4] ;  /* 0x0000e40001137983 */ /* 0x002ea80000300800 */
[----:B------:R-:W-:Y:S04]  /*8d50*/  STL [R1+0x94], R189 ;  /* 0x000094bd01007387 */ /* 0x000fe80000100800 */
[----:B------:R1:W-:Y:S04]  /*8d60*/  STL [R1+0x68], R2 ;  /* 0x0000680201007387 */ /* 0x0003e80000100800 */
[----:B-1----:R1:W5:Y:S01]  /*8d70*/  LDL.LU R2, [R1+0xe0] ;  /* 0x0000e00001027983 */ /* 0x0023620000300800 */
[----:B------:R-:W-:-:S03]  /*8d80*/  IADD3.X R7, R7, UR13, RZ, P2, !PT ;  /* 0x0000000d07077c10 */ /* 0x000fc600097fe4ff */
[----:B------:R-:W-:Y:S04]  /*8d90*/  STS.U8 [R4+UR8+0x1880], R195 ;  /* 0x001880c304007988 */ /* 0x000fe80008000008 */
[----:B------:R-:W-:Y:S04]  /*8da0*/  STS.U8 [R4+UR8+0x1980], R196 ;  /* 0x001980c404007988 */ /* 0x000fe80008000008 */
[----:B------:R-:W-:Y:S04]  /*8db0*/  STS.U8 [R4+UR8+0x1a80], R197 ;  /* 0x001a80c504007988 */ /* 0x000fe80008000008 */
[----:B------:R-:W-:Y:S04]  /*8dc0*/  STS.U8 [R4+UR8+0x1b80], R198 ;  /* 0x001b80c604007988 */ /* 0x000fe80008000008 */
[----:B------:R-:W-:Y:S04]  /*8dd0*/  STS.U8 [R4+UR8+0x1c80], R199 ;  /* 0x001c80c704007988 */ /* 0x000fe80008000008 */
[----:B------:R-:W-:Y:S04]  /*8de0*/  STS.U8 [R4+UR8+0x1d80], R200 ;  /* 0x001d80c804007988 */ /* 0x000fe80008000008 */
[----:B------:R-:W-:Y:S01]  /*8df0*/  STS.U8 [R4+UR8+0x1e80], R201 ;  /* 0x001e80c904007988 */ /* 0x000fe20008000008 */
[----:B------:R0:W-:Y:S06]  /*8e00*/  MEMBAR.ALL.CTA ;  /* 0x0000000000007992 */ /* 0x0001ec0000008000 */
[----:B0-----:R-:W0:Y:S02]  /*8e10*/  FENCE.VIEW.ASYNC.S ;  /* 0x00000000000073c6 */ /* 0x001e240000000000 */
[----:B0-----:R-:W-:Y:S06]  /*8e20*/  BAR.SYNC.DEFER_BLOCKING 0x0 ;  /* 0x0000000000007b1d */ /* 0x001fec0000010000 */
[----:B------:R-:W-:-:S06]  /*8e30*/  WARPGROUP.ARRIVE ;  /* 0x00000000000079c5 */ /* 0x000fcc0000000000 */
[----:B------:R-:W-:Y:S01]  /*8e40*/  QGMMA.64x256x32.F32.E5M2.E5M2 R24, gdesc[UR4], R24, gsb0 ;  /* 0x03e00000041879f3 */ /* 0x000fe20008003818 */
[----:B---3--:R-:W-:-:S05]  /*8e50*/  IADD3.X R18, R18, UR13, RZ, P1, !PT ;  /* 0x0000000d12127c10 */ /* 0x008fca0008ffe4ff */
[----:B------:R0:W-:Y:S04]  /*8e60*/  STL [R1+0x70], R18 ;  /* 0x0000701201007387 */ /* 0x0001e80000100800 */
[----:B0-----:R-:W3:Y:S04]  /*8e70*/  LDL.LU R18, [R1+0xdc] ;  /* 0x0000dc0001127983 */ /* 0x001ee80000300800 */
[----:B------:R0:W-:Y:S04]  /*8e80*/  STL [R1+0x78], R7 ;  /* 0x0000780701007387 */ /* 0x0001e80000100800 */
[----:B0-----:R-:W3:Y:S01]  /*8e90*/  LDL.LU R7, [R1+0xd8] ;  /* 0x0000d80001077983 */ /* 0x001ee20000300800 */
[----:B--2---:R-:W-:-:S02]  /*8ea0*/  IADD3.X R19, R19, UR13, RZ, P3, !PT ;  /* 0x0000000d13137c10 */ /* 0x004fc40009ffe4ff */
[----:B------:R-:W-:-:S03]  /*8eb0*/  IADD3.X R5, R5, UR13, RZ, P4, !PT ;  /* 0x0000000d05057c10 */ /* 0x000fc6000a7fe4ff */
[----:B------:R0:W-:Y:S04]  /*8ec0*/  STL [R1+0x80], R19 ;  /* 0x0000801301007387 */ /* 0x0001e80000100800 */
[----:B0-----:R1:W5:Y:S04]  /*8ed0*/  LDL.LU R19, [R1+0xd4] ;  /* 0x0000d40001137983 */ /* 0x0013680000300800 */
[----:B------:R0:W-:Y:S02]  /*8ee0*/  STL [R1+0x88], R5 ;  /* 0x0000880501007387 */ /* 0x0001e40000100800 */
[----:B0-----:R-:W0:Y:S01]  /*8ef0*/  S2R R5, SR_TID.X ;  /* 0x0000000000057919 */ /* 0x001e220000002100 */
[----:B------:R-:W-:-:S05]  /*8f00*/  VIADD R6, R6, 0xffffffff ;  /* 0xffffffff06067836 */ /* 0x000fca0000000000 */
[----:B------:R-:W-:Y:S01]  /*8f10*/  ISETP.NE.U32.AND P0, PT, R6, RZ, PT ;  /* 0x000000ff0600720c */ /* 0x000fe20003f05070 */
[----:B------:R-:W-:Y:S01]  /*8f20*/  IMAD.SHL.U32 R187, R187, 0x20, RZ ;  /* 0x00000020bbbb7824 */ /* 0x000fe200078e00ff */
[----:B------:R-:W-:-:S04]  /*8f30*/  UIADD3 UR9, UR9, -0x20, URZ ;  /* 0xffffffe009097890 */ /* 0x000fc8000fffe03f */
[----:B----4-:R-:W-:Y:S01]  /*8f40*/  IADD3 R8, P6, R187, R8, RZ ;  /* 0x00000008bb087210 */ /* 0x010fe20007fde0ff */
[----:B------:R-:W-:Y:S02]  /*8f50*/  WARPGROUP.DEPBAR.LE gsb0, 0x0 ;  /* 0x00008000000079c5 */ /* 0x000fe40000010000 */
[----:B0-----:R-:W-:Y:S02]  /*8f60*/  LOP3.LUT R5, R5, 0x1f, RZ, 0xc0, !PT ;  /* 0x0000001f05057812 */ /* 0x001fe400078ec0ff */
[----:B---3--:R-:W-:-:S05]  /*8f70*/  IADD3.X R18, R18, UR13, RZ, P5, !PT ;  /* 0x0000000d12127c10 */ /* 0x008fca000affe4ff */
[----:B------:R0:W-:Y:S02]  /*8f80*/  STL [R1+0x90], R18 ;  /* 0x0000901201007387 */ /* 0x0001e40000100800 */
[----:B0-----:R-:W0:Y:S01]  /*8f90*/  S2R R18, SR_TID.X ;  /* 0x0000000000127919 */ /* 0x001e220000002100 */
[----:B------:R-:W-:Y:S02]  /*8fa0*/  LEA.HI.X.SX32 R7, R187, R7, 0x1, P6 ;  /* 0x00000007bb077211 */ /* 0x000fe400030f0eff */
[----:B0-----:R-:W-:-:S04]  /*8fb0*/  SHF.R.U32.HI R18, RZ, 0x6, R18 ;  /* 0x00000006ff127819 */ /* 0x001fc80000011612 */
[----:B------:R-:W-:Y:S01]  /*8fc0*/  SGXT.U32 R18, R18, 0x1 ;  /* 0x000000011212781a */ /* 0x000fe20000000000 */
[----:B-1----:R-:W-:Y:S06]  /*8fd0*/  @P0 BRA `(.L_x_1) ;  /* 0xffffffc800100947 */ /* 0x002fec000383ffff */
.L_x_0:
[----:B------:R-:W0:Y:S01]  /*8fe0*/  S2R R4, SR_TID.X ;  /* 0x0000000000047919 */ /* 0x000e220000002100 */
[----:B------:R-:W-:Y:S01]  /*8ff0*/  F2FP.SATFINITE.E5M2.F32.PACK_AB_MERGE_C R24, R25, R24, RZ ;  /* 0x000000181918723e */ /* 0x000fe200048060ff */
[----:B------:R-:W-:Y:S01]  /*9000*/  ULDC UR4, c[0x0][0x244] ;  /* 0x0000910000047ab9 */ /* 0x000fe20000000800 */
[----:B------:R-:W-:Y:S01]  /*9010*/  F2FP.SATFINITE.E5M2.F32.PACK_AB_MERGE_C R28, R29, R28, RZ ;  /* 0x0000001c1d1c723e */ /* 0x000fe200048060ff */
[----:B------:R-:W1:Y:S01]  /*9020*/  S2R R187, SR_TID.X ;  /* 0x0000000000bb7919 */ /* 0x000e620000002100 */
[----:B------:R-:W-:Y:S01]  /*9030*/  F2FP.SATFINITE.E5M2.F32.PACK_AB_MERGE_C R32, R33, R32, RZ ;  /* 0x000000202120723e */ /* 0x000fe200048060ff */
[----:B------:R-:W-:Y:S01]  /*9040*/  ULDC.64 UR6, c[0x0][0x228] ;  /* 0x00008a0000067ab9 */ /* 0x000fe20000000a00 */
[----:B------:R-:W-:Y:S01]  /*9050*/  F2FP.SATFINITE.E5M2.F32.PACK_AB_MERGE_C R42, R43, R42, RZ ;  /* 0x0000002a2b2a723e */ /* 0x000fe200048060ff */
[----:B------:R-:W2:Y:S01]  /*9060*/  S2R R189, SR_TID.X ;  /* 0x0000000000bd7919 */ /* 0x000ea20000002100 */
[----:B------:R-:W-:Y:S01]  /*9070*/  F2FP.SATFINITE.E5M2.F32.PACK_AB_MERGE_C R46, R47, R46, RZ ;  /* 0x0000002e2f2e723e */ /* 0x000fe200048060ff */
[----:B------:R-:W-:Y:S01]  /*9080*/  ULDC UR9, c[0x0][0x22c] ;  /* 0x00008b0000097ab9 */ /* 0x000fe20000000800 */
[----:B------:R-:W-:Y:S01]  /*9090*/  F2FP.SATFINITE.E5M2.F32.PACK_AB_MERGE_C R50, R51, R50, RZ ;  /* 0x000000323332723e */ /* 0x000fe200048060ff */
[----:B------:R-:W3:Y:S01]  /*90a0*/  LDL.LU R171, [R1+0x9c] ;  /* 0x00009c0001ab7983 */ /* 0x000ee20000300800 */
[----:B------:R-:W-:-:S02]  /*90b0*/  F2FP.SATFINITE.E5M2.F32.PACK_AB_MERGE_C R26, R27, R26, RZ ;  /* 0x0000001a1b1a723e */ /* 0x000fc400048060ff */
[----:B------:R-:W-:Y:S02]  /*90c0*/  F2FP.SATFINITE.E5M2.F32.PACK_AB_MERGE_C R30, R31, R30, RZ ;  /* 0x0000001e1f1e723e */ /* 0x000fe400048060ff */
[----:B------:R-:W-:Y:S02]  /*90d0*/  F2FP.SATFINITE.E5M2.F32.PACK_AB_MERGE_C R34, R35, R34, RZ ;  /* 0x000000222322723e */ /* 0x000fe400048060ff */
[----:B------:R-:W-:Y:S02]  /*90e0*/  F2FP.SATFINITE.E5M2.F32.PACK_AB_MERGE_C R40, R41, R40, RZ ;  /* 0x000000282928723e */ /* 0x000fe400048060ff */
[----:B------:R-:W-:Y:S02]  /*90f0*/  F2FP.SATFINITE.E5M2.F32.PACK_AB_MERGE_C R44, R45, R44, RZ ;  /* 0x0000002c2d2c723e */ /* 0x000fe400048060ff */
[----:B------:R-:W-:Y:S02]  /*9100*/  F2FP.SATFINITE.E5M2.F32.PACK_AB_MERGE_C R48, R49, R48, RZ ;  /* 0x000000303130723e */ /* 0x000fe400048060ff */
[----:B------:R-:W-:-:S02]  /*9110*/  LOP3.LUT R10, R24, 0xffff, RZ, 0xc0, !PT ;  /* 0x0000ffff180a7812 */ /* 0x000fc400078ec0ff */
[----:B------:R-:W-:Y:S02]  /*9120*/  LOP3.LUT R15, R28, 0xffff, RZ, 0xc0, !PT ;  /* 0x0000ffff1c0f7812 */ /* 0x000fe400078ec0ff */
[----:B------:R-:W-:Y:S02]  /*9130*/  LOP3.LUT R154, R32, 0xffff, RZ, 0xc0, !PT ;  /* 0x0000ffff209a7812 */ /* 0x000fe400078ec0ff */
[----:B------:R-:W-:Y:S01]  /*9140*/  LOP3.LUT R21, R42, 0xffff, RZ, 0xc0, !PT ;  /* 0x0000ffff2a157812 */ /* 0x000fe200078ec0ff */
[----:B0-----:R-:W-:Y:S01]  /*9150*/  IMAD.SHL.U32 R3, R4, 0x80, RZ ;  /* 0x0000008004037824 */ /* 0x001fe200078e00ff */
[----:B------:R-:W-:Y:S01]  /*9160*/  LOP3.LUT R46, R46, 0xffff, RZ, 0xc0, !PT ;  /* 0x0000ffff2e2e7812 */ /* 0x000fe200078ec0ff */
[----:B-----5:R-:W-:Y:S01]  /*9170*/  IMAD.SHL.U32 R2, R4, 0x10, RZ ;  /* 0x0000001004027824 */ /* 0x020fe200078e00ff */
[----:B------:R-:W-:Y:S02]  /*9180*/  LOP3.LUT R50, R50, 0xffff, RZ, 0xc0, !PT ;  /* 0x0000ffff32327812 */ /* 0x000fe400078ec0ff */
[----:B------:R-:W-:Y:S01]  /*9190*/  LOP3.LUT R5, R3, 0x400, RZ, 0xc0, !PT ;  /* 0x0000040003057812 */ /* 0x000fe200078ec0ff */
[----:B------:R-:W-:Y:S01]  /*91a0*/  IMAD.SHL.U32 R3, R4, 0x8, RZ ;  /* 0x0000000804037824 */ /* 0x000fe200078e00ff */
[----:B------:R-:W-:-:S02]  /*91b0*/  LOP3.LUT R2, R2, 0x70, RZ, 0xc0, !PT ;  /* 0x0000007002027812 */ /* 0x000fc400078ec0ff */
[----:B------:R-:W-:Y:S02]  /*91c0*/  F2FP.SATFINITE.E5M2.F32.PACK_AB_MERGE_C R72, R73, R72, RZ ;  /* 0x000000484948723e */ /* 0x000fe400048060ff */
[----:B------:R-:W-:Y:S02]  /*91d0*/  IADD3 R2, R5, UR8, R2 ;  /* 0x0000000805027c10 */ /* 0x000fe4000fffe002 */
[----:B------:R-:W-:Y:S02]  /*91e0*/  LOP3.LUT R3, R3, 0x380, RZ, 0xc0, !PT ;  /* 0x0000038003037812 */ /* 0x000fe400078ec0ff */
[----:B------:R-:W-:Y:S02]  /*91f0*/  F2FP.SATFINITE.E5M2.F32.PACK_AB_MERGE_C R76, R77, R76, RZ ;  /* 0x0000004c4d4c723e */ /* 0x000fe400048060ff */
[----:B------:R-:W-:Y:S02]  /*9200*/  F2FP.SATFINITE.E5M2.F32.PACK_AB_MERGE_C R80, R81, R80, RZ ;  /* 0x000000505150723e */ /* 0x000fe400048060ff */
[----:B------:R-:W-:-:S02]  /*9210*/  LOP3.LUT R13, R26, 0xffff, RZ, 0xc0, !PT ;  /* 0x0000ffff1a0d7812 */ /* 0x000fc400078ec0ff */
[----:B------:R-:W-:Y:S02]  /*9220*/  LOP3.LUT R152, R30, 0xffff, RZ, 0xc0, !PT ;  /* 0x0000ffff1e987812 */ /* 0x000fe400078ec0ff */
[----:B------:R-:W-:Y:S02]  /*9230*/  LOP3.LUT R156, R34, 0xffff, RZ, 0xc0, !PT ;  /* 0x0000ffff229c7812 */ /* 0x000fe400078ec0ff */
[----:B------:R-:W-:Y:S02]  /*9240*/  LOP3.LUT R17, R40, 0xffff, RZ, 0xc0, !PT ;  /* 0x0000ffff28117812 */ /* 0x000fe400078ec0ff */
[----:B------:R-:W-:Y:S02]  /*9250*/  LOP3.LUT R158, R44, 0xffff, RZ, 0xc0, !PT ;  /* 0x0000ffff2c9e7812 */ /* 0x000fe400078ec0ff */
[----:B------:R-:W-:Y:S02]  /*9260*/  LOP3.LUT R48, R48, 0xffff, RZ, 0xc0, !PT ;  /* 0x0000ffff30307812 */ /* 0x000fe400078ec0ff */
[----:B------:R-:W-:Y:S01]  /*9270*/  F2FP.SATFINITE.E5M2.F32.PACK_AB_MERGE_C R0, R39, R38, RZ ;  /* 0x000000262700723e */ /* 0x000fe200048060ff */
[----:B------:R-:W-:Y:S01]  /*9280*/  IMAD.IADD R38, R3, 0x1, R2 ;  /* 0x0000000103267824 */ /* 0x000fe200078e0202 */
[----:B------:R-:W-:-:S02]  /*9290*/  F2FP.SATFINITE.E5M2.F32.PACK_AB_MERGE_C R56, R57, R56, RZ ;  /* 0x000000383938723e */ /* 0x000fc400048060ff */
[----:B------:R-:W-:Y:S02]  /*92a0*/  F2FP.SATFINITE.E5M2.F32.PACK_AB_MERGE_C R58, R59, R58, RZ ;  /* 0x0000003a3b3a723e */ /* 0x000fe400048060ff */
[----:B------:R-:W-:Y:S02]  /*92b0*/  F2FP.SATFINITE.E5M2.F32.PACK_AB_MERGE_C R60, R61, R60, RZ ;  /* 0x0000003c3d3c723e */ /* 0x000fe400048060ff */
[----:B------:R-:W-:Y:S02]  /*92c0*/  F2FP.SATFINITE.E5M2.F32.PACK_AB_MERGE_C R62, R63, R62, RZ ;  /* 0x0000003e3f3e723e */ /* 0x000fe400048060ff */
[----:B------:R-:W-:Y:S02]  /*92d0*/  F2FP.SATFINITE.E5M2.F32.PACK_AB_MERGE_C R64, R65, R64, RZ ;  /* 0x000000404140723e */ /* 0x000fe400048060ff */
[----:B------:R-:W-:Y:S02]  /*92e0*/  F2FP.SATFINITE.E5M2.F32.PACK_AB_MERGE_C R66, R67, R66, RZ ;  /* 0x000000424342723e */ /* 0x000fe400048060ff */
[----:B------:R-:W-:-:S02]  /*92f0*/  PRMT R3, R154, 0x3340, R1 ;  /* 0x000033409a037816 */ /* 0x000fc40000000001 */
[----:B------:R-:W-:Y:S02]  /*9300*/  PRMT R9, R50, 0x3340, R1 ;  /* 0x0000334032097816 */ /* 0x000fe40000000001 */
[----:B------:R-:W-:Y:S02]  /*9310*/  PRMT R2, R10, 0x3340, R15 ;  /* 0x000033400a027816 */ /* 0x000fe4000000000f */
[----:B------:R-:W-:Y:S02]  /*9320*/  PRMT R14, R21, 0x3340, R46 ;  /* 0x00003340150e7816 */ /* 0x000fe4000000002e */
[--C-:B------:R-:W-:Y:S02]  /*9330*/  PRMT R6, R156, 0x3340, R1.reuse ;  /* 0x000033409c067816 */ /* 0x100fe40000000001 */
[----:B------:R-:W-:Y:S02]  /*9340*/  PRMT R7, R48, 0x3340, R1 ;  /* 0x0000334030077816 */ /* 0x000fe40000000001 */
[----:B------:R-:W-:-:S02]  /*9350*/  PRMT R5, R13, 0x3340, R152 ;  /* 0x000033400d057816 */ /* 0x000fc40000000098 */
[----:B------:R-:W-:Y:S02]  /*9360*/  PRMT R12, R17, 0x3340, R158 ;  /* 0x00003340110c7816 */ /* 0x000fe4000000009e */
[----:B------:R-:W-:Y:S02]  /*9370*/  LOP3.LUT R72, R72, 0xffff, RZ, 0xc0, !PT ;  /* 0x0000ffff48487812 */ /* 0x000fe400078ec0ff */
[----:B------:R-:W-:Y:S02]  /*9380*/  LOP3.LUT R27, R76, 0xffff, RZ, 0xc0, !PT ;  /* 0x0000ffff4c1b7812 */ /* 0x000fe400078ec0ff */
[----:B------:R-:W-:Y:S02]  /*9390*/  LOP3.LUT R80, R80, 0xffff, RZ, 0xc0, !PT ;  /* 0x0000ffff50507812 */ /* 0x000fe400078ec0ff */
[----:B------:R-:W-:Y:S02]  /*93a0*/  F2FP.SATFINITE.E5M2.F32.PACK_AB_MERGE_C R104, R105, R104, RZ ;  /* 0x000000686968723e */ /* 0x000fe400048060ff */
[----:B------:R-:W-:-:S02]  /*93b0*/  F2FP.SATFINITE.E5M2.F32.PACK_AB_MERGE_C R108, R109, R108, RZ ;  /* 0x0000006c6d6c723e */ /* 0x000fc400048060ff */
[----:B------:R-:W-:Y:S02]  /*93c0*/  F2FP.SATFINITE.E5M2.F32.PACK_AB_MERGE_C R112, R113, R112, RZ ;  /* 0x000000707170723e */ /* 0x000fe400048060ff */
[----:B------:R-:W-:Y:S02]  /*93d0*/  LOP3.LUT R56, R56, 0xffff, RZ, 0xc0, !PT ;  /* 0x0000ffff38387812 */ /* 0x000fe400078ec0ff */
[----:B------:R-:W-:Y:S02]  /*93e0*/  LOP3.LUT R58, R58, 0xffff, RZ, 0xc0, !PT ;  /* 0x0000ffff3a3a7812 */ /* 0x000fe400078ec0ff */
[----:B------:R-:W-:Y:S02]  /*93f0*/  LOP3.LUT R23, R60, 0xffff, RZ, 0xc0, !PT ;  /* 0x0000ffff3c177812 */ /* 0x000fe400078ec0ff */
[----:B------:R-:W-:Y:S02]  /*9400*/  LOP3.LUT R25, R62, 0xffff, RZ, 0xc0, !PT ;  /* 0x0000ffff3e197812 */ /* 0x000fe400078ec0ff */
[----:B------:R-:W-:-:S02]  /*9410*/  LOP3.LUT R64, R64, 0xffff, RZ, 0xc0, !PT ;  /* 0x0000ffff40407812 */ /* 0x000fc400078ec0ff */
[----:B------:R-:W-:Y:S02]  /*9420*/  LOP3.LUT R66, R66, 0xffff, RZ, 0xc0, !PT ;  /* 0x0000ffff42427812 */ /* 0x000fe400078ec0ff */
[----:B------:R-:W-:Y:S02]  /*9430*/  F2FP.SATFINITE.E5M2.F32.PACK_AB_MERGE_C R88, R89, R88, RZ ;  /* 0x000000585958723e */ /* 0x000fe400048060ff */
[----:B------:R-:W-:Y:S02]  /*9440*/  F2FP.SATFINITE.E5M2.F32.PACK_AB_MERGE_C R90, R91, R90, RZ ;  /* 0x0000005a5b5a723e */ /* 0x000fe400048060ff */
[----:B------:R-:W-:Y:S02]  /*9450*/  F2FP.SATFINITE.E5M2.F32.PACK_AB_MERGE_C R92, R93, R92, RZ ;  /* 0x0000005c5d5c723e */ /* 0x000fe400048060ff */
[----:B------:R-:W-:Y:S02]  /*9460*/  F2FP.SATFINITE.E5M2.F32.PACK_AB_MERGE_C R94, R95, R94, RZ ;  /* 0x0000005e5f5e723e */ /* 0x000fe400048060ff */
[----:B------:R-:W-:-:S02]  /*9470*/  F2FP.SATFINITE.E5M2.F32.PACK_AB_MERGE_C R96, R97, R96, RZ ;  /* 0x000000606160723e */ /* 0x000fc400048060ff */
[----:B------:R-:W-:Y:S02]  /*9480*/  F2FP.SATFINITE.E5M2.F32.PACK_AB_MERGE_C R98, R99, R98, RZ ;  /* 0x000000626362723e */ /* 0x000fe400048060ff */
[----:B------:R-:W-:Y:S02]  /*9490*/  PRMT R2, R2, 0x5410, R3 ;  /* 0x0000541002027816 */ /* 0x000fe40000000003 */
[----:B------:R-:W-:Y:S02]  /*94a0*/  PRMT R14, R14, 0x5410, R9 ;  /* 0x000054100e0e7816 */ /* 0x000fe40000000009 */
[----:B------:R-:W-:Y:S02]  /*94b0*/  PRMT R3, R5, 0x5410, R6 ;  /* 0x0000541005037816 */ /* 0x000fe40000000006 */
[----:B------:R-:W-:Y:S02]  /*94c0*/  PRMT R12, R12, 0x5410, R7 ;  /* 0x000054100c0c7816 */ /* 0x000fe40000000007 */
[----:B------:R-:W-:-:S02]  /*94d0*/  PRMT R9, R80, 0x3340, R1 ;  /* 0x0000334050097816 */ /* 0x000fc40000000001 */
[----:B------:R-:W-:Y:S02]  /*94e0*/  PRMT R20, R72, 0x3340, R27 ;  /* 0x0000334048147816 */ /* 0x000fe4000000001b */
[--C-:B------:R-:W-:Y:S02]  /*94f0*/  PRMT R5, R64, 0x3340, R1.reuse ;  /* 0x0000334040057816 */ /* 0x100fe40000000001 */
[----:B------:R-:W-:Y:S02]  /*9500*/  PRMT R7, R66, 0x3340, R1 ;  /* 0x0000334042077816 */ /* 0x000fe40000000001 */
[----:B------:R-:W-:Y:S02]  /*9510*/  PRMT R16, R56, 0x3340, R23 ;  /* 0x0000334038107816 */ /* 0x000fe40000000017 */
[----:B------:R-:W-:Y:S02]  /*9520*/  PRMT R8, R58, 0x3340, R25 ;  /* 0x000033403a087816 */ /* 0x000fe40000000019 */
[----:B------:R-:W-:-:S02]  /*9530*/  LOP3.LUT R104, R104, 0xffff, RZ, 0xc0, !PT ;  /* 0x0000ffff68687812 */ /* 0x000fc400078ec0ff */
[----:B------:R-:W-:Y:S02]  /*9540*/  LOP3.LUT R35, R108, 0xffff, RZ, 0xc0, !PT ;  /* 0x0000ffff6c237812 */ /* 0x000fe400078ec0ff */
[----:B------:R-:W-:Y:S02]  /*9550*/  LOP3.LUT R112, R112, 0xffff, RZ, 0xc0, !PT ;  /* 0x0000ffff70707812 */ /* 0x000fe400078ec0ff */
[----:B------:R-:W-:Y:S02]  /*9560*/  F2FP.SATFINITE.E5M2.F32.PACK_AB_MERGE_C R136, R137, R136, RZ ;  /* 0x000000888988723e */ /* 0x000fe400048060ff */
[----:B------:R-:W-:Y:S02]  /*9570*/  F2FP.SATFINITE.E5M2.F32.PACK_AB_MERGE_C R138, R139, R138, RZ ;  /* 0x0000008a8b8a723e */ /* 0x000fe400048060ff */
[----:B------:R-:W-:Y:S02]  /*9580*/  F2FP.SATFINITE.E5M2.F32.PACK_AB_MERGE_C R140, R141, R140, RZ ;  /* 0x0000008c8d8c723e */ /* 0x000fe400048060ff */
[----:B------:R-:W-:-:S02]  /*9590*/  F2FP.SATFINITE.E5M2.F32.PACK_AB_MERGE_C R142, R143, R142, RZ ;  /* 0x0000008e8f8e723e */ /* 0x000fc400048060ff */
[----:B------:R-:W-:Y:S02]  /*95a0*/  F2FP.SATFINITE.E5M2.F32.PACK_AB_MERGE_C R144, R145, R144, RZ ;  /* 0x000000909190723e */ /* 0x000fe400048060ff */
[----:B------:R-:W-:Y:S02]  /*95b0*/  F2FP.SATFINITE.E5M2.F32.PACK_AB_MERGE_C R146, R147, R146, RZ ;  /* 0x000000929392723e */ /* 0x000fe400048060ff */
[----:B------:R-:W-:Y:S02]  /*95c0*/  LOP3.LUT R88, R88, 0xffff, RZ, 0xc0, !PT ;  /* 0x0000ffff58587812 */ /* 0x000fe400078ec0ff */
[----:B------:R-:W-:Y:S02]  /*95d0*/  LOP3.LUT R90, R90, 0xffff, RZ, 0xc0, !PT ;  /* 0x0000ffff5a5a7812 */ /* 0x000fe400078ec0ff */
[----:B------:R-:W-:Y:S02]  /*95e0*/  LOP3.LUT R31, R92, 0xffff, RZ, 0xc0, !PT ;  /* 0x0000ffff5c1f7812 */ /* 0x000fe400078ec0ff */
        /* <DEDUP_REMOVED lines=9> */
[----:B------:R-:W-:Y:S02]  /*9680*/  PRMT R20, R20, 0x5410, R9 ;  /* 0x0000541014147816 */ /* 0x000fe40000000009 */
[----:B------:R-:W-:Y:S02]  /*9690*/  F2FP.SATFINITE.E5M2.F32.PACK_AB_MERGE_C R74, R75, R74, RZ ;  /* 0x0000004a4b4a723e */ /* 0x000fe400048060ff */
[----:B------:R-:W-:Y:S02]  /*96a0*/  F2FP.SATFINITE.E5M2.F32.PACK_AB_MERGE_C R78, R79, R78, RZ ;  /* 0x0000004e4f4e723e */ /* 0x000fe400048060ff */
[----:B------:R-:W-:-:S02]  /*96b0*/  F2FP.SATFINITE.E5M2.F32.PACK_AB_MERGE_C R82, R83, R82, RZ ;  /* 0x000000525352723e */ /* 0x000fc400048060ff */
[----:B------:R-:W-:Y:S02]  /*96c0*/  PRMT R16, R16, 0x5410, R5 ;  /* 0x0000541010107816 */ /* 0x000fe40000000005 */
[----:B------:R-:W-:Y:S02]  /*96d0*/  PRMT R8, R8, 0x5410, R7 ;  /* 0x0000541008087816 */ /* 0x000fe40000000007 */
[----:B------:R-:W-:Y:S02]  /*96e0*/  PRMT R9, R112, 0x3340, R1 ;  /* 0x0000334070097816 */ /* 0x000fe40000000001 */
[----:B------:R-:W-:Y:S02]  /*96f0*/  PRMT R28, R104, 0x3340, R35 ;  /* 0x00003340681c7816 */ /* 0x000fe40000000023 */
[--C-:B------:R-:W-:Y:S02]  /*9700*/  PRMT R5, R96, 0x3340, R1.reuse ;  /* 0x0000334060057816 */ /* 0x100fe40000000001 */
[----:B------:R-:W-:-:S02]  /*9710*/  PRMT R7, R98, 0x3340, R1 ;  /* 0x0000334062077816 */ /* 0x000fc40000000001 */
[----:B------:R-:W-:Y:S02]  /*9720*/  PRMT R24, R88, 0x3340, R31 ;  /* 0x0000334058187816 */ /* 0x000fe4000000001f */
[----:B------:R-:W-:Y:S02]  /*9730*/  PRMT R26, R90, 0x3340, R33 ;  /* 0x000033405a1a7816 */ /* 0x000fe40000000021 */
[----:B------:R-:W-:Y:S02]  /*9740*/  LOP3.LUT R136, R136, 0xffff, RZ, 0xc0, !PT ;  /* 0x0000ffff88887812 */ /* 0x000fe400078ec0ff */
[----:B------:R-:W-:Y:S02]  /*9750*/  LOP3.LUT R138, R138, 0xffff, RZ, 0xc0, !PT ;  /* 0x0000ffff8a8a7812 */ /* 0x000fe400078ec0ff */
[----:B------:R-:W-:Y:S02]  /*9760*/  LOP3.LUT R45, R140, 0xffff, RZ, 0xc0, !PT ;  /* 0x0000ffff8c2d7812 */ /* 0x000fe400078ec0ff */
[----:B------:R-:W-:-:S02]  /*9770*/  LOP3.LUT R47, R142, 0xffff, RZ, 0xc0, !PT ;  /* 0x0000ffff8e2f7812 */ /* 0x000fc400078ec0ff */
[----:B------:R-:W-:Y:S02]  /*9780*/  LOP3.LUT R144, R144, 0xffff, RZ, 0xc0, !PT ;  /* 0x0000ffff90907812 */ /* 0x000fe400078ec0ff */
[----:B------:R-:W-:Y:S02]  /*9790*/  LOP3.LUT R146, R146, 0xffff, RZ, 0xc0, !PT ;  /* 0x0000ffff92927812 */ /* 0x000fe400078ec0ff */
        /* <DEDUP_REMOVED lines=9> */
[----:B------:R-:W-:-:S02]  /*9830*/  PRMT R28, R28, 0x5410, R9 ;  /* 0x000054101c1c7816 */ /* 0x000fc40000000009 */
[----:B------:R-:W-:Y:S02]  /*9840*/  F2FP.SATFINITE.E5M2.F32.PACK_AB_MERGE_C R106, R107, R106, RZ ;  /* 0x0000006a6b6a723e */ /* 0x000fe400048060ff */
[----:B------:R-:W-:Y:S02]  /*9850*/  F2FP.SATFINITE.E5M2.F32.PACK_AB_MERGE_C R110, R111, R110, RZ ;  /* 0x0000006e6f6e723e */ /* 0x000fe400048060ff */
[----:B------:R-:W-:Y:S02]  /*9860*/  F2FP.SATFINITE.E5M2.F32.PACK_AB_MERGE_C R114, R115, R114, RZ ;  /* 0x000000727372723e */ /* 0x000fe400048060ff */
[----:B------:R-:W-:Y:S02]  /*9870*/  PRMT R24, R24, 0x5410, R5 ;  /* 0x0000541018187816 */ /* 0x000fe40000000005 */
[----:B------:R-:W-:Y:S02]  /*9880*/  PRMT R26, R26, 0x5410, R7 ;  /* 0x000054101a1a7816 */ /* 0x000fe40000000007 */
        /* <DEDUP_REMOVED lines=8> */
[----:B------:R-:W-:Y:S02]  /*9910*/  F2FP.SATFINITE.E5M2.F32.PACK_AB_MERGE_C R36, R37, R36, RZ ;  /* 0x000000242524723e */ /* 0x000fe400048060ff */
[----:B------:R-:W-:Y:S02]  /*9920*/  PRMT R11, R82, 0x3340, R1 ;  /* 0x00003340520b7816 */ /* 0x000fe40000000001 */
[----:B------:R-:W-:Y:S02]  /*9930*/  PRMT R22, R74, 0x3340, R29 ;  /* 0x000033404a167816 */ /* 0x000fe4000000001d */
[----:B------:R-:W-:Y:S02]  /*9940*/  LOP3.LUT R106, R106, 0xffff, RZ, 0xc0, !PT ;  /* 0x0000ffff6a6a7812 */ /* 0x000fe400078ec0ff */
[----:B------:R-:W-:-:S02]  /*9950*/  LOP3.LUT R37, R110, 0xffff, RZ, 0xc0, !PT ;  /* 0x0000ffff6e257812 */ /* 0x000fc400078ec0ff */
[----:B------:R-:W-:Y:S02]  /*9960*/  LOP3.LUT R114, R114, 0xffff, RZ, 0xc0, !PT ;  /* 0x0000ffff72727812 */ /* 0x000fe400078ec0ff */
[----:B------:R-:W-:Y:S02]  /*9970*/  PRMT R40, R40, 0x5410, R9 ;  /* 0x0000541028287816 */ /* 0x000fe40000000009 */
[----:B------:R-:W-:Y:S02]  /*9980*/  PRMT R39, R39, 0x5410, R6 ;  /* 0x0000541027277816 */ /* 0x000fe40000000006 */
[----:B------:R-:W-:Y:S02]  /*9990*/  PRMT R32, R32, 0x5410, R5 ;  /* 0x0000541020207816 */ /* 0x000fe40000000005 */
[----:B------:R-:W-:Y:S02]  /*99a0*/  PRMT R34, R34, 0x5410, R7 ;  /* 0x0000541022227816 */ /* 0x000fe40000000007 */
[----:B------:R-:W-:-:S02]  /*99b0*/  SHF.R.U32.HI R6, RZ, 0x8, R13 ;  /* 0x00000008ff067819 */ /* 0x000fc4000001160d */
[----:B------:R-:W-:Y:S02]  /*99c0*/  SHF.R.U32.HI R9, RZ, 0x8, R152 ;  /* 0x00000008ff097819 */ /* 0x000fe40000011698 */
[----:B------:R-:W-:Y:S02]  /*99d0*/  SHF.R.U32.HI R5, RZ, 0x8, R10 ;  /* 0x00000008ff057819 */ /* 0x000fe4000001160a */
[----:B------:R-:W-:Y:S02]  /*99e0*/  SHF.R.U32.HI R7, RZ, 0x8, R15 ;  /* 0x00000008ff077819 */ /* 0x000fe4000001160f */
[----:B------:R-:W-:Y:S02]  /*99f0*/  PRMT R22, R22, 0x5410, R11 ;  /* 0x0000541016167816 */ /* 0x000fe4000000000b */
[----:B------:R-:W-:Y:S02]  /*9a00*/  SHF.R.U32.HI R10, RZ, 0x8, R154 ;  /* 0x00000008ff0a7819 */ /* 0x000fe4000001169a */
[----:B------:R-:W-:-:S02]  /*9a10*/  PRMT R11, R114, 0x3340, R1 ;  /* 0x00003340720b7816 */ /* 0x000fc40000000001 */
[----:B------:R-:W-:Y:S02]  /*9a20*/  PRMT R30, R106, 0x3340, R37 ;  /* 0x000033406a1e7816 */ /* 0x000fe40000000025 */
[----:B------:R-:W-:Y:S02]  /*9a30*/  LOP3.LUT R9, R9, 0xffff, RZ, 0xc0, !PT ;  /* 0x0000ffff09097812 */ /* 0x000fe400078ec0ff */
[----:B------:R-:W-:Y:S02]  /*9a40*/  LOP3.LUT R6, R6, 0xffff, RZ, 0xc0, !PT ;  /* 0x0000ffff06067812 */ /* 0x000fe400078ec0ff */
[----:B------:R-:W-:Y:S02]  /*9a50*/  LOP3.LUT R7, R7, 0xffff, RZ, 0xc0, !PT ;  /* 0x0000ffff07077812 */ /* 0x000fe400078ec0ff */
[----:B------:R-:W-:Y:S02]  /*9a60*/  LOP3.LUT R42, R5, 0xffff, RZ, 0xc0, !PT ;  /* 0x0000ffff052a7812 */ /* 0x000fe400078ec0ff */
[----:B------:R-:W-:-:S02]  /*9a70*/  LOP3.LUT R10, R10, 0xffff, RZ, 0xc0, !PT ;  /* 0x0000ffff0a0a7812 */ /* 0x000fc400078ec0ff */
[----:B------:R-:W-:Y:S02]  /*9a80*/  PRMT R30, R30, 0x5410, R11 ;  /* 0x000054101e1e7816 */ /* 0x000fe4000000000b */
[----:B------:R-:W-:Y:S02]  /*9a90*/  SHF.R.U32.HI R11, RZ, 0x8, R156 ;  /* 0x00000008ff0b7819 */ /* 0x000fe4000001169c */
[----:B------:R-:W-:Y:S02]  /*9aa0*/  PRMT R15, R6, 0x3340, R9 ;  /* 0x00003340060f7816 */ /* 0x000fe40000000009 */
[----:B------:R-:W-:Y:S02]  /*9ab0*/  PRMT R42, R42, 0x3340, R7 ;  /* 0x000033402a2a7816 */ /* 0x000fe40000000007 */
[----:B------:R-:W-:Y:S02]  /*9ac0*/  SHF.R.U32.HI R5, RZ, 0x8, R17 ;  /* 0x00000008ff057819 */ /* 0x000fe40000011611 */
[----:B------:R-:W-:-:S02]  /*9ad0*/  SHF.R.U32.HI R6, RZ, 0x8, R21 ;  /* 0x00000008ff067819 */ /* 0x000fc40000011615 */
[----:B------:R-:W-:Y:S02]  /*9ae0*/  SHF.R.U32.HI R9, RZ, 0x8, R46 ;  /* 0x00000008ff097819 */ /* 0x000fe4000001162e */
[----:B------:R-:W-:Y:S02]  /*9af0*/  PRMT R13, R10, 0x3340, R1 ;  /* 0x000033400a0d7816 */ /* 0x000fe40000000001 */
[----:B------:R-:W-:Y:S02]  /*9b00*/  SHF.R.U32.HI R7, RZ, 0x8, R158 ;  /* 0x00000008ff077819 */ /* 0x000fe4000001169e */
[----:B------:R-:W-:Y:S02]  /*9b10*/  SHF.R.U32.HI R10, RZ, 0x8, R48 ;  /* 0x00000008ff0a7819 */ /* 0x000fe40000011630 */
[----:B------:R-:W-:Y:S02]  /*9b20*/  LOP3.LUT R11, R11, 0xffff, RZ, 0xc0, !PT ;  /* 0x0000ffff0b0b7812 */ /* 0x000fe400078ec0ff */
[----:B------:R-:W-:-:S02]  /*9b30*/  LOP3.LUT R46, R5, 0xffff, RZ, 0xc0, !PT ;  /* 0x0000ffff052e7812 */ /* 0x000fc400078ec0ff */
[----:B------:R-:W-:Y:S02]  /*9b40*/  LOP3.LUT R9, R9, 0xffff, RZ, 0xc0, !PT ;  /* 0x0000ffff09097812 */ /* 0x000fe400078ec0ff */
[----:B------:R-:W-:Y:S02]  /*9b50*/  LOP3.LUT R6, R6, 0xffff, RZ, 0xc0, !PT ;  /* 0x0000ffff06067812 */ /* 0x000fe400078ec0ff */
[----:B------:R-:W-:Y:S02]  /*9b60*/  LOP3.LUT R7, R7, 0xffff, RZ, 0xc0, !PT ;  /* 0x0000ffff07077812 */ /* 0x000fe400078ec0ff */
[----:B------:R-:W-:Y:S02]  /*9b70*/  SHF.R.U32.HI R5, RZ, 0x8, R56 ;  /* 0x00000008ff057819 */ /* 0x000fe40000011638 */
[----:B------:R-:W-:Y:S02]  /*9b80*/  LOP3.LUT R10, R10, 0xffff, RZ, 0xc0, !PT ;  /* 0x0000ffff0a0a7812 */ /* 0x000fe400078ec0ff */
[----:B------:R-:W-:-:S02]  /*9b90*/  PRMT R44, R11, 0x3340, R18 ;  /* 0x000033400b2c7816 */ /* 0x000fc40000000012 */
[----:B------:R-:W-:Y:S02]  /*9ba0*/  SHF.R.U32.HI R11, RZ, 0x8, R50 ;  /* 0x00000008ff0b7819 */ /* 0x000fe40000011632 */
[----:B------:R-:W-:Y:S02]  /*9bb0*/  PRMT R21, R6, 0x3340, R9 ;  /* 0x0000334006157816 */ /* 0x000fe40000000009 */
[----:B------:R-:W-:Y:S02]  /*9bc0*/  PRMT R46, R46, 0x3340, R7 ;  /* 0x000033402e2e7816 */ /* 0x000fe40000000007 */
[----:B------:R-:W-:Y:S02]  /*9bd0*/  SHF.R.U32.HI R6, RZ, 0x8, R58 ;  /* 0x00000008ff067819 */ /* 0x000fe4000001163a */
[----:B------:R-:W-:Y:S02]  /*9be0*/  SHF.R.U32.HI R9, RZ, 0x8, R25 ;  /* 0x00000008ff097819 */ /* 0x000fe40000011619 */
[----:B------:R-:W-:-:S02]  /*9bf0*/  LOP3.LUT R50, R5, 0xffff, RZ, 0xc0, !PT ;  /* 0x0000ffff05327812 */ /* 0x000fc400078ec0ff */
[----:B------:R-:W-:Y:S02]  /*9c00*/  PRMT R17, R10, 0x3340, R1 ;  /* 0x000033400a117816 */ /* 0x000fe40000000001 */
[----:B------:R-:W-:Y:S02]  /*9c10*/  SHF.R.U32.HI R7, RZ, 0x8, R23 ;  /* 0x00000008ff077819 */ /* 0x000fe40000011617 */
        /* <DEDUP_REMOVED lines=8> */
[----:B------:R-:W-:Y:S02]  /*9ca0*/  PRMT R25, R6, 0x3340, R9 ;  /* 0x0000334006197816 */ /* 0x000fe40000000009 */
[----:B------:R-:W-:-:S02]  /*9cb0*/  LOP3.LUT R11, R11, 0xffff, RZ, 0xc0, !PT ;  /* 0x0000ffff0b0b7812 */ /* 0x000fc400078ec0ff */
[----:B------:R-:W-:Y:S02]  /*9cc0*/  PRMT R50, R50, 0x3340, R7 ;  /* 0x0000334032327816 */ /* 0x000fe40000000007 */
[----:B------:R-:W-:Y:S02]  /*9cd0*/  SHF.R.U32.HI R6, RZ, 0x8, R74 ;  /* 0x00000008ff067819 */ /* 0x000fe4000001164a */
[----:B------:R-:W-:Y:S02]  /*9ce0*/  SHF.R.U32.HI R9, RZ, 0x8, R29 ;  /* 0x00000008ff097819 */ /* 0x000fe4000001161d */
[----:B------:R-:W-:Y:S02]  /*9cf0*/  PRMT R23, R10, 0x3340, R1 ;  /* 0x000033400a177816 */ /* 0x000fe40000000001 */
[----:B------:R-:W-:Y:S02]  /*9d00*/  SHF.R.U32.HI R7, RZ, 0x8, R27 ;  /* 0x00000008ff077819 */ /* 0x000fe4000001161b */
[----:B------:R-:W-:-:S02]  /*9d10*/  LOP3.LUT R62, R5, 0xffff, RZ, 0xc0, !PT ;  /* 0x0000ffff053e7812 */ /* 0x000fc400078ec0ff */
[----:B------:R-:W-:Y:S02]  /*9d20*/  SHF.R.U32.HI R10, RZ, 0x8, R80 ;  /* 0x00000008ff0a7819 */ /* 0x000fe40000011650 */
[----:B------:R-:W-:Y:S02]  /*9d30*/  SHF.R.U32.HI R5, RZ, 0x8, R104 ;  /* 0x00000008ff057819 */ /* 0x000fe40000011668 */
[----:B------:R-:W-:Y:S02]  /*9d40*/  PRMT R48, R11, 0x3340, R18 ;  /* 0x000033400b307816 */ /* 0x000fe40000000012 */
[----:B------:R-:W-:Y:S02]  /*9d50*/  LOP3.LUT R9, R9, 0xffff, RZ, 0xc0, !PT ;  /* 0x0000ffff09097812 */ /* 0x000fe400078ec0ff */
[----:B------:R-:W-:Y:S02]  /*9d60*/  LOP3.LUT R6, R6, 0xffff, RZ, 0xc0, !PT ;  /* 0x0000ffff06067812 */ /* 0x000fe400078ec0ff */
[----:B------:R-:W-:-:S02]  /*9d70*/  SHF.R.U32.HI R11, RZ, 0x8, R66 ;  /* 0x00000008ff0b7819 */ /* 0x000fc40000011642 */
[----:B------:R-:W-:Y:S02]  /*9d80*/  LOP3.LUT R7, R7, 0xffff, RZ, 0xc0, !PT ;  /* 0x0000ffff07077812 */ /* 0x000fe400078ec0ff */
[----:B------:R-:W-:Y:S02]  /*9d90*/  LOP3.LUT R10, R10, 0xffff, RZ, 0xc0, !PT ;  /* 0x0000ffff0a0a7812 */ /* 0x000fe400078ec0ff */
[----:B------:R-:W-:Y:S02]  /*9da0*/  LOP3.LUT R66, R5, 0xffff, RZ, 0xc0, !PT ;  /* 0x0000ffff05427812 */ /* 0x000fe400078ec0ff */
[----:B------:R-:W-:Y:S02]  /*9db0*/  SHF.R.U32.HI R5, RZ, 0x8, R120 ;  /* 0x00000008ff057819 */ /* 0x000fe40000011678 */
[----:B------:R-:W-:Y:S02]  /*9dc0*/  PRMT R29, R6, 0x3340, R9 ;  /* 0x00003340061d7816 */ /* 0x000fe40000000009 */
[----:B------:R-:W-:-:S02]  /*9dd0*/  PRMT R58, R58, 0x3340, R7 ;  /* 0x000033403a3a7816 */ /* 0x000fc40000000007 */
[----:B------:R-:W-:Y:S02]  /*9de0*/  SHF.R.U32.HI R6, RZ, 0x8, R90 ;  /* 0x00000008ff067819 */ /* 0x000fe4000001165a */
[----:B------:R-:W-:Y:S02]  /*9df0*/  SHF.R.U32.HI R9, RZ, 0x8, R33 ;  /* 0x00000008ff097819 */ /* 0x000fe40000011621 */
[----:B------:R-:W-:Y:S02]  /*9e00*/  PRMT R27, R10, 0x3340, R1 ;  /* 0x000033400a1b7816 */ /* 0x000fe40000000001 */
[----:B------:R-:W-:Y:S02]  /*9e10*/  SHF.R.U32.HI R7, RZ, 0x8, R31 ;  /* 0x00000008ff077819 */ /* 0x000fe4000001161f */
[----:B------:R-:W-:Y:S02]  /*9e20*/  SHF.R.U32.HI R10, RZ, 0x8, R96 ;  /* 0x00000008ff0a7819 */ /* 0x000fe40000011660 */
[----:B------:R-:W-:-:S02]  /*9e30*/  LOP3.LUT R74, R5, 0xffff, RZ, 0xc0, !PT ;  /* 0x0000ffff054a7812 */ /* 0x000fc400078ec0ff */
[----:B------:R-:W-:Y:S02]  /*9e40*/  LOP3.LUT R11, R11, 0xffff, RZ, 0xc0, !PT ;  /* 0x0000ffff0b0b7812 */ /* 0x000fe400078ec0ff */
[----:B------:R-:W-:Y:S02]  /*9e50*/  SHF.R.U32.HI R5, RZ, 0x8, R136 ;  /* 0x00000008ff057819 */ /* 0x000fe40000011688 */
[----:B------:R-:W-:Y:S02]  /*9e60*/  LOP3.LUT R9, R9, 0xffff, RZ, 0xc0, !PT ;  /* 0x0000ffff09097812 */ /* 0x000fe400078ec0ff */
[----:B------:R-:W-:Y:S02]  /*9e70*/  LOP3.LUT R6, R6, 0xffff, RZ, 0xc0, !PT ;  /* 0x0000ffff06067812 */ /* 0x000fe400078ec0ff */
[----:B------:R-:W-:Y:S02]  /*9e80*/  LOP3.LUT R7, R7, 0xffff, RZ, 0xc0, !PT ;  /* 0x0000ffff07077812 */ /* 0x000fe400078ec0ff */
[----:B------:R-:W-:-:S02]  /*9e90*/  LOP3.LUT R10, R10, 0xffff, RZ, 0xc0, !PT ;  /* 0x0000ffff0a0a7812 */ /* 0x000fc400078ec0ff */
[----:B------:R-:W-:Y:S02]  /*9ea0*/  PRMT R56, R11, 0x3340, R18 ;  /* 0x000033400b387816 */ /* 0x000fe40000000012 */
[----:B------:R-:W-:Y:S02]  /*9eb0*/  LOP3.LUT R78, R5, 0xffff, RZ, 0xc0, !PT ;  /* 0x0000ffff054e7812 */ /* 0x000fe400078ec0ff */
[----:B------:R-:W-:Y:S02]  /*9ec0*/  PRMT R33, R6, 0x3340, R9 ;  /* 0x0000334006217816 */ /* 0x000fe40000000009 */
[----:B------:R-:W-:Y:S02]  /*9ed0*/  PRMT R42, R42, 0x5410, R13 ;  /* 0x000054102a2a7816 */ /* 0x000fe4000000000d */
[----:B------:R-:W-:Y:S02]  /*9ee0*/  PRMT R15, R15, 0x5410, R44 ;  /* 0x000054100f0f7816 */ /* 0x000fe4000000002c */
[----:B------:R-:W-:-:S02]  /*9ef0*/  LOP3.LUT R5, R36, 0xffff, RZ, 0xc0, !PT ;  /* 0x0000ffff24057812 */ /* 0x000fc400078ec0ff */
[----:B------:R-:W-:Y:S02]  /*9f00*/  LOP3.LUT R0, R0, 0xffff, RZ, 0xc0, !PT ;  /* 0x0000ffff00007812 */ /* 0x000fe400078ec0ff */
[----:B------:R-:W-:Y:S02]  /*9f10*/  PRMT R62, R62, 0x3340, R7 ;  /* 0x000033403e3e7816 */ /* 0x000fe40000000007 */
[----:B------:R-:W-:Y:S02]  /*9f20*/  SHF.R.U32.HI R6, RZ, 0x8, R106 ;  /* 0x00000008ff067819 */ /* 0x000fe4000001166a */
[----:B------:R-:W-:Y:S02]  /*9f30*/  SHF.R.U32.HI R9, RZ, 0x8, R37 ;  /* 0x00000008ff097819 */ /* 0x000fe40000011625 */
[----:B------:R-:W-:Y:S02]  /*9f40*/  PRMT R31, R10, 0x3340, R1 ;  /* 0x000033400a1f7816 */ /* 0x000fe40000000001 */
[----:B------:R-:W-:-:S02]  /*9f50*/  SHF.R.U32.HI R7, RZ, 0x8, R35 ;  /* 0x00000008ff077819 */ /* 0x000fc40000011623 */
[----:B------:R-:W-:Y:S02]  /*9f60*/  SHF.R.U32.HI R10, RZ, 0x8, R112 ;  /* 0x00000008ff0a7819 */ /* 0x000fe40000011670 */
[----:B------:R-:W-:Y:S02]  /*9f70*/  PRMT R172, R25, 0x5410, R56 ;  /* 0x0000541019ac7816 */ /* 0x000fe40000000038 */
[----:B------:R-:W-:Y:S02]  /*9f80*/  PRMT R174, R58, 0x5410, R27 ;  /* 0x000054103aae7816 */ /* 0x000fe4000000001b */
[--C-:B------:R-:W-:Y:S02]  /*9f90*/  PRMT R56, R2, 0x4210, R5.reuse ;  /* 0x0000421002387816 */ /* 0x100fe40000000005 */
[----:B------:R-:W-:Y:S02]  /*9fa0*/  PRMT R57, R42, 0x5210, R5 ;  /* 0x000052102a397816 */ /* 0x000fe40000000005 */
[----:B------:R-:W-:-:S02]  /*9fb0*/  PRMT R58, R3, 0x4210, R0 ;  /* 0x00004210033a7816 */ /* 0x000fc40000000000 */
[----:B------:R-:W-:Y:S01]  /*9fc0*/  PRMT R59, R15, 0x5210, R0 ;  /* 0x000052100f3b7816 */ /* 0x000fe20000000000 */
[----:B------:R-:W-:Y:S01]  /*9fd0*/  BAR.SYNC.DEFER_BLOCKING 0x0 ;  /* 0x0000000000007b1d */ /* 0x000fe20000010000 */
[----:B------:R-:W-:Y:S02]  /*9fe0*/  LOP3.LUT R9, R9, 0xffff, RZ, 0xc0, !PT ;  /* 0x0000ffff09097812 */ /* 0x000fe400078ec0ff */
[----:B------:R-:W-:Y:S02]  /*9ff0*/  LOP3.LUT R6, R6, 0xffff, RZ, 0xc0, !PT ;  /* 0x0000ffff06067812 */ /* 0x000fe400078ec0ff */
[----:B------:R-:W-:Y:S02]  /*a000*/  LOP3.LUT R7, R7, 0xffff, RZ, 0xc0, !PT ;  /* 0x0000ffff07077812 */ /* 0x000fe400078ec0ff */
[----:B------:R-:W-:Y:S02]  /*a010*/  LOP3.LUT R10, R10, 0xffff, RZ, 0xc0, !PT ;  /* 0x0000ffff0a0a7812 */ /* 0x000fe400078ec0ff */
[----:B------:R-:W-:-:S02]  /*a020*/  PRMT R37, R6, 0x3340, R9 ;  /* 0x0000334006257816 */ /* 0x000fc40000000009 */
[----:B------:R-:W-:Y:S02]  /*a030*/  PRMT R66, R66, 0x3340, R7 ;  /* 0x0000334042427816 */ /* 0x000fe40000000007 */
[----:B------:R-:W-:Y:S02]  /*a040*/  SHF.R.U32.HI R6, RZ, 0x8, R122 ;  /* 0x00000008ff067819 */ /* 0x000fe4000001167a */
[----:B------:R-:W-:Y:S02]  /*a050*/  SHF.R.U32.HI R9, RZ, 0x8, R43 ;  /* 0x00000008ff097819 */ /* 0x000fe4000001162b */
[----:B------:R-:W-:Y:S02]  /*a060*/  PRMT R35, R10, 0x3340, R1 ;  /* 0x000033400a237816 */ /* 0x000fe40000000001 */
[----:B------:R-:W-:Y:S02]  /*a070*/  SHF.R.U32.HI R7, RZ, 0x8, R41 ;  /* 0x00000008ff077819 */ /* 0x000fe40000011629 */
[----:B------:R-:W-:-:S02]  /*a080*/  SHF.R.U32.HI R10, RZ, 0x8, R128 ;  /* 0x00000008ff0a7819 */ /* 0x000fc40000011680 */
[----:B------:R-:W-:Y:S01]  /*a090*/  LOP3.LUT R9, R9, 0xffff, RZ, 0xc0, !PT ;  /* 0x0000ffff09097812 */ /* 0x000fe200078ec0ff */
[----:B------:R0:W-:Y:S01]  /*a0a0*/  STSM.16.M88.4 [R38], R56 ;  /* 0x0000003826007844 */ /* 0x0001e20000000200 */
[----:B------:R-:W-:Y:S02]  /*a0b0*/  LOP3.LUT R6, R6, 0xffff, RZ, 0xc0, !PT ;  /* 0x0000ffff06067812 */ /* 0x000fe400078ec0ff */
[----:B------:R-:W-:Y:S02]  /*a0c0*/  LOP3.LUT R7, R7, 0xffff, RZ, 0xc0, !PT ;  /* 0x0000ffff07077812 */ /* 0x000fe400078ec0ff */
[----:B------:R-:W-:Y:S02]  /*a0d0*/  LOP3.LUT R10, R10, 0xffff, RZ, 0xc0, !PT ;  /* 0x0000ffff0a0a7812 */ /* 0x000fe400078ec0ff */
        /* <DEDUP_REMOVED lines=9> */
[----:B------:R-:W-:Y:S02]  /*a170*/  F2FP.SATFINITE.E5M2.F32.PACK_AB_MERGE_C R52, R53, R52, RZ ;  /* 0x000000343534723e */ /* 0x000fe400048060ff */
[----:B------:R-:W-:Y:S02]  /*a180*/  LOP3.LUT R7, R7, 0xffff, RZ, 0xc0, !PT ;  /* 0x0000ffff07077812 */ /* 0x000fe400078ec0ff */
[----:B------:R-:W-:Y:S02]  /*a190*/  LOP3.LUT R10, R10, 0xffff, RZ, 0xc0, !PT ;  /* 0x0000ffff0a0a7812 */ /* 0x000fe400078ec0ff */
[----:B------:R-:W-:Y:S02]  /*a1a0*/  LOP3.LUT R3, R4, 0x7f, RZ, 0xc0, !PT ;  /* 0x0000007f04037812 */ /* 0x000fe400078ec0ff */
[----:B------:R-:W-:-:S02]  /*a1b0*/  PRMT R9, R6, 0x3340, R9 ;  /* 0x0000334006097816 */ /* 0x000fc40000000009 */
[----:B------:R-:W-:Y:S02]  /*a1c0*/  PRMT R7, R78, 0x3340, R7 ;  /* 0x000033404e077816 */ /* 0x000fe40000000007 */
[----:B------:R-:W-:Y:S02]  /*a1d0*/  PRMT R6, R46, 0x5410, R17 ;  /* 0x000054102e067816 */ /* 0x000fe40000000011 */
[----:B------:R-:W-:Y:S02]  /*a1e0*/  LOP3.LUT R13, R52, 0xffff, RZ, 0xc0, !PT ;  /* 0x0000ffff340d7812 */ /* 0x000fe400078ec0ff */
[----:B------:R-:W-:Y:S02]  /*a1f0*/  PRMT R78, R10, 0x3340, R1 ;  /* 0x000033400a4e7816 */ /* 0x000fe40000000001 */
[----:B------:R-:W-:Y:S01]  /*a200*/  LEA R3, R3, UR8, 0x4 ;  /* 0x0000000803037c11 */ /* 0x000fe2000f8e20ff */
[----:B------:R-:W-:Y:S01]  /*a210*/  ULDC UR8, c[0x0][0x22c] ;  /* 0x00008b0000087ab9 */ /* 0x000fe20000000800 */
[----:B------:R-:W-:-:S02]  /*a220*/  PRMT R12, R12, 0x4210, R13 ;  /* 0x000042100c0c7816 */ /* 0x000fc4000000000d */
[----:B------:R-:W-:Y:S02]  /*a230*/  PRMT R188, R7, 0x5410, R78 ;  /* 0x0000541007bc7816 */ /* 0x000fe4000000004e */
[----:B------:R-:W-:Y:S02]  /*a240*/  LEA.HI R2, R4, R19, RZ, 0x1a ;  /* 0x0000001304027211 */ /* 0x000fe400078fd0ff */
[----:B------:R-:W-:Y:S01]  /*a250*/  PRMT R13, R6, 0x5210, R13 ;  /* 0x00005210060d7816 */ /* 0x000fe2000000000d */
[----:B------:R-:W-:Y:S01]  /*a260*/  BAR.SYNC.DEFER_BLOCKING 0x0 ;  /* 0x0000000000007b1d */ /* 0x000fe20000010000 */
[----:B------:R-:W-:Y:S02]  /*a270*/  SHF.R.U32.HI R11, RZ, 0x8, R82 ;  /* 0x00000008ff0b7819 */ /* 0x000fe40000011652 */
[----:B------:R-:W-:Y:S02]  /*a280*/  F2FP.SATFINITE.E5M2.F32.PACK_AB_MERGE_C R54, R55, R54, RZ ;  /* 0x000000363736723e */ /* 0x000fe400048060ff */
[----:B------:R-:W-:-:S02]  /*a290*/  LOP3.LUT R11, R11, 0xffff, RZ, 0xc0, !PT ;  /* 0x0000ffff0b0b7812 */ /* 0x000fc400078ec0ff */
[----:B------:R-:W-:Y:S02]  /*a2a0*/  PRMT R10, R21, 0x5410, R48 ;  /* 0x00005410150a7816 */ /* 0x000fe40000000030 */
[----:B------:R-:W-:Y:S02]  /*a2b0*/  PRMT R60, R11, 0x3340, R18 ;  /* 0x000033400b3c7816 */ /* 0x000fe40000000012 */
[----:B------:R-:W-:Y:S02]  /*a2c0*/  SHF.R.U32.HI R11, RZ, 0x8, R98 ;  /* 0x00000008ff0b7819 */ /* 0x000fe40000011662 */
[----:B--2---:R-:W-:Y:S02]  /*a2d0*/  LEA.HI R189, R189, 0x1e, RZ, 0x1a ;  /* 0x0000001ebdbd7811 */ /* 0x004fe400078fd0ff */
[----:B-1----:R-:W-:Y:S02]  /*a2e0*/  LEA.HI R187, R187, 0xe, RZ, 0x1a ;  /* 0x0000000ebbbb7811 */ /* 0x002fe400078fd0ff */
[----:B------:R-:W-:Y:S01]  /*a2f0*/  F2FP.SATFINITE.E5M2.F32.PACK_AB_MERGE_C R70, R71, R70, RZ ;  /* 0x000000464746723e */ /* 0x000fe200048060ff */
[----:B------:R-:W-:Y:S01]  /*a300*/  IMAD.IADD R44, R19, 0x1, R189 ;  /* 0x00000001132c7824 */ /* 0x000fe200078e02bd */
[----:B------:R-:W-:Y:S01]  /*a310*/  F2FP.SATFINITE.E5M2.F32.PACK_AB_MERGE_C R68, R69, R68, RZ ;  /* 0x000000444544723e */ /* 0x000fe200048060ff */
[----:B------:R-:W-:Y:S01]  /*a320*/  IMAD.IADD R53, R19, 0x1, R187 ;  /* 0x0000000113357824 */ /* 0x000fe200078e02bb */
[----:B------:R-:W-:-:S02]  /*a330*/  F2FP.SATFINITE.E5M2.F32.PACK_AB_MERGE_C R84, R85, R84, RZ ;  /* 0x000000545554723e */ /* 0x000fc400048060ff */
[----:B------:R-:W-:Y:S01]  /*a340*/  F2FP.SATFINITE.E5M2.F32.PACK_AB_MERGE_C R86, R87, R86, RZ ;  /* 0x000000565756723e */ /* 0x000fe200048060ff */
[----:B------:R-:W1:Y:S01]  /*a350*/  LDS.128 R4, [R3] ;  /* 0x0000000003047984 */ /* 0x000e620000000c00 */
[----:B------:R-:W-:Y:S02]  /*a360*/  LOP3.LUT R15, R54, 0xffff, RZ, 0xc0, !PT ;  /* 0x0000ffff360f7812 */ /* 0x000fe400078ec0ff */
[----:B------:R-:W-:Y:S02]  /*a370*/  LOP3.LUT R11, R11, 0xffff, RZ, 0xc0, !PT ;  /* 0x0000ffff0b0b7812 */ /* 0x000fe400078ec0ff */
[--C-:B------:R-:W-:Y:S02]  /*a380*/  PRMT R14, R14, 0x4210, R15.reuse ;  /* 0x000042100e0e7816 */ /* 0x100fe4000000000f */
[----:B------:R-:W-:Y:S02]  /*a390*/  PRMT R64, R11, 0x3340, R18 ;  /* 0x000033400b407816 */ /* 0x000fe40000000012 */
[----:B------:R-:W-:Y:S01]  /*a3a0*/  PRMT R15, R10, 0x5210, R15 ;  /* 0x000052100a0f7816 */ /* 0x000fe2000000000f */
[----:B------:R-:W-:Y:S01]  /*a3b0*/  BAR.SYNC.DEFER_BLOCKING 0x0 ;  /* 0x0000000000007b1d */ /* 0x000fe20000010000 */
[----:B------:R-:W-:-:S02]  /*a3c0*/  SHF.R.U32.HI R11, RZ, 0x8, R114 ;  /* 0x00000008ff0b7819 */ /* 0x000fc40000011672 */
[----:B------:R-:W-:Y:S02]  /*a3d0*/  F2FP.SATFINITE.E5M2.F32.PACK_AB_MERGE_C R100, R101, R100, RZ ;  /* 0x000000646564723e */ /* 0x000fe400048060ff */
[----:B------:R-:W-:Y:S02]  /*a3e0*/  LOP3.LUT R72, R11, 0xffff, RZ, 0xc0, !PT ;  /* 0x0000ffff0b487812 */ /* 0x000fe400078ec0ff */
[----:B------:R-:W-:Y:S02]  /*a3f0*/  SHF.R.U32.HI R11, RZ, 0x8, R130 ;  /* 0x00000008ff0b7819 */ /* 0x000fe40000011682 */
[----:B------:R-:W-:Y:S02]  /*a400*/  PRMT R72, R72, 0x3340, R1 ;  /* 0x0000334048487816 */ /* 0x000fe40000000001 */
[----:B------:R-:W-:Y:S02]  /*a410*/  LOP3.LUT R76, R11, 0xffff, RZ, 0xc0, !PT ;  /* 0x0000ffff0b4c7812 */ /* 0x000fe400078ec0ff */
[----:B------:R-:W-:-:S02]  /*a420*/  SHF.R.U32.HI R11, RZ, 0x8, R146 ;  /* 0x00000008ff0b7819 */ /* 0x000fc40000011692 */
[--C-:B------:R-:W-:Y:S02]  /*a430*/  PRMT R76, R76, 0x3340, R1.reuse ;  /* 0x000033404c4c7816 */ /* 0x100fe40000000001 */
[----:B------:R-:W-:Y:S02]  /*a440*/  LOP3.LUT R80, R11, 0xffff, RZ, 0xc0, !PT ;  /* 0x0000ffff0b507812 */ /* 0x000fe400078ec0ff */
[----:B------:R-:W-:Y:S02]  /*a450*/  F2FP.SATFINITE.E5M2.F32.PACK_AB_MERGE_C R102, R103, R102, RZ ;  /* 0x000000666766723e */ /* 0x000fe400048060ff */
[----:B------:R-:W-:Y:S02]  /*a460*/  PRMT R80, R80, 0x3340, R1 ;  /* 0x0000334050507816 */ /* 0x000fe40000000001 */
[----:B------:R-:W-:Y:S01]  /*a470*/  F2FP.SATFINITE.E5M2.F32.PACK_AB_MERGE_C R116, R117, R116, RZ ;  /* 0x000000747574723e */ /* 0x000fe200048060ff */
[----:B------:R-:W-:Y:S01]  /*a480*/  STSM.16.M88.4 [R38], R12 ;  /* 0x0000000c26007844 */ /* 0x000fe20000000200 */
[----:B------:R-:W-:-:S02]  /*a490*/  F2FP.SATFINITE.E5M2.F32.PACK_AB_MERGE_C R118, R119, R118, RZ ;  /* 0x000000767776723e */ /* 0x000fc400048060ff */
[----:B------:R-:W-:Y:S01]  /*a4a0*/  F2FP.SATFINITE.E5M2.F32.PACK_AB_MERGE_C R132, R133, R132, RZ ;  /* 0x000000848584723e */ /* 0x000fe200048060ff */
[----:B------:R-:W-:Y:S01]  /*a4b0*/  BAR.SYNC.DEFER_BLOCKING 0x0 ;  /* 0x0000000000007b1d */ /* 0x000fe20000010000 */
[----:B------:R-:W-:Y:S02]  /*a4c0*/  F2FP.SATFINITE.E5M2.F32.PACK_AB_MERGE_C R134, R135, R134, RZ ;  /* 0x000000868786723e */ /* 0x000fe400048060ff */
[----:B------:R-:W-:Y:S02]  /*a4d0*/  F2FP.SATFINITE.E5M2.F32.PACK_AB_MERGE_C R148, R149, R148, RZ ;  /* 0x000000949594723e */ /* 0x000fe400048060ff */
[----:B------:R-:W-:Y:S02]  /*a4e0*/  F2FP.SATFINITE.E5M2.F32.PACK_AB_MERGE_C R150, R151, R150, RZ ;  /* 0x000000969796723e */ /* 0x000fe400048060ff */
[----:B------:R-:W-:Y:S02]  /*a4f0*/  PRMT R170, R50, 0x5410, R23 ;  /* 0x0000541032aa7816 */ /* 0x000fe40000000017 */
[----:B------:R-:W-:-:S02]  /*a500*/  PRMT R176, R29, 0x5410, R60 ;  /* 0x000054101db07816 */ /* 0x000fc4000000003c */
[----:B------:R-:W-:Y:S02]  /*a510*/  PRMT R178, R62, 0x5410, R31 ;  /* 0x000054103eb27816 */ /* 0x000fe4000000001f */
[----:B------:R-:W-:Y:S02]  /*a520*/  PRMT R180, R33, 0x5410, R64 ;  /* 0x0000541021b47816 */ /* 0x000fe40000000040 */
[----:B------:R-:W-:Y:S02]  /*a530*/  PRMT R182, R66, 0x5410, R35 ;  /* 0x0000541042b67816 */ /* 0x000fe40000000023 */
[----:B------:R-:W-:Y:S02]  /*a540*/  PRMT R36, R37, 0x5410, R72 ;  /* 0x0000541025247816 */ /* 0x000fe40000000048 */
[----:B------:R-:W-:Y:S02]  /*a550*/  PRMT R184, R74, 0x5410, R41 ;  /* 0x000054104ab87816 */ /* 0x000fe40000000029 */
[----:B------:R-:W-:-:S02]  /*a560*/  PRMT R186, R43, 0x5410, R76 ;  /* 0x000054102bba7816 */ /* 0x000fc4000000004c */
[----:B------:R-:W-:Y:S02]  /*a570*/  PRMT R169, R9, 0x5410, R80 ;  /* 0x0000541009a97816 */ /* 0x000fe40000000050 */
[C---:B------:R-:W-:Y:S02]  /*a580*/  LOP3.LUT R41, R19.reuse, R18, RZ, 0xfc, !PT ;  /* 0x0000001213297212 */ /* 0x040fe400078efcff */
[C-C-:B------:R-:W-:Y:S02]  /*a590*/  LOP3.LUT R42, R19.reuse, 0x2, R18.reuse, 0xfe, !PT ;  /* 0x00000002132a7812 */ /* 0x140fe400078efe12 */
[C-C-:B------:R-:W-:Y:S02]  /*a5a0*/  LOP3.LUT R152, R19.reuse, 0x4, R18.reuse, 0xfe, !PT ;  /* 0x0000000413987812 */ /* 0x140fe400078efe12 */
[C-C-:B------:R-:W-:Y:S02]  /*a5b0*/  LOP3.LUT R151, R19.reuse, 0x6, R18.reuse, 0xfe, !PT ;  /* 0x0000000613977812 */ /* 0x140fe400078efe12 */
[----:B------:R-:W-:-:S02]  /*a5c0*/  LOP3.LUT R147, R19, 0x8, R18, 0xfe, !PT ;  /* 0x0000000813937812 */ /* 0x000fc400078efe12 */
[C-C-:B------:R-:W-:Y:S02]  /*a5d0*/  LOP3.LUT R144, R19.reuse, 0xa, R18.reuse, 0xfe, !PT ;  /* 0x0000000a13907812 */ /* 0x140fe400078efe12 */
[C-C-:B------:R-:W-:Y:S02]  /*a5e0*/  LOP3.LUT R55, R19.reuse, 0xc, R18.reuse, 0xfe, !PT ;  /* 0x0000000c13377812 */ /* 0x140fe400078efe12 */
        /* <DEDUP_REMOVED lines=92> */
[C-C-:B0-----:R-:W-:Y:S02]  /*abb0*/  LOP3.LUT R56, R19.reuse, 0xe2, R18.reuse, 0xfe, !PT ;  /* 0x000000e213387812 */ /* 0x141fe400078efe12 */
        /* <DEDUP_REMOVED lines=11> */
[----:B------:R-:W-:Y:S02]  /*ac70*/  LOP3.LUT R0, R19, 0xfc, R18, 0xfe, !PT ;  /* 0x000000fc13007812 */ /* 0x000fe400078efe12 */
[----:B------:R-:W-:-:S04]  /*ac80*/  LOP3.LUT R19, R70, 0xffff, RZ, 0xc0, !PT ;  /* 0x0000ffff46137812 */ /* 0x000fc800078ec0ff */
[--C-:B------:R-:W-:Y:S02]  /*ac90*/  PRMT R18, R8, 0x4210, R19.reuse ;  /* 0x0000421008127816 */ /* 0x100fe40000000013 */
[----:B------:R-:W0:Y:S01]  /*aca0*/  LDS.128 R8, [R3] ;  /* 0x0000000003087984 */ /* 0x000e220000000c00 */
[----:B------:R-:W-:Y:S02]  /*acb0*/  LOP3.LUT R17, R68, 0xffff, RZ, 0xc0, !PT ;  /* 0x0000ffff44117812 */ /* 0x000fe400078ec0ff */
[----:B------:R-:W-:Y:S02]  /*acc0*/  PRMT R19, R172, 0x5210, R19 ;  /* 0x00005210ac137816 */ /* 0x000fe40000000013 */
[--C-:B------:R-:W-:Y:S02]  /*acd0*/  PRMT R16, R16, 0x4210, R17.reuse ;  /* 0x0000421010107816 */ /* 0x100fe40000000011 */
[----:B------:R-:W-:Y:S01]  /*ace0*/  PRMT R17, R170, 0x5210, R17 ;  /* 0x00005210aa117816 */ /* 0x000fe20000000011 */
[----:B------:R-:W-:Y:S06]  /*acf0*/  BAR.SYNC.DEFER_BLOCKING 0x0 ;  /* 0x0000000000007b1d */ /* 0x000fec0000010000 */
[----:B------:R-:W-:Y:S02]  /*ad00*/  STSM.16.M88.4 [R38], R16 ;  /* 0x0000001026007844 */ /* 0x000fe40000000200 */
[----:B------:R-:W-:Y:S01]  /*ad10*/  BAR.SYNC.DEFER_BLOCKING 0x0 ;  /* 0x0000000000007b1d */ /* 0x000fe20000010000 */
[----:B------:R-:W-:-:S02]  /*ad20*/  LOP3.LUT R21, R84, 0xffff, RZ, 0xc0, !PT ;  /* 0x0000ffff54157812 */ /* 0x000fc400078ec0ff */
[----:B------:R-:W-:Y:S02]  /*ad30*/  LOP3.LUT R23, R86, 0xffff, RZ, 0xc0, !PT ;  /* 0x0000ffff56177812 */ /* 0x000fe400078ec0ff */
[----:B------:R-:W-:Y:S01]  /*ad40*/  PRMT R20, R20, 0x4210, R21 ;  /* 0x0000421014147816 */ /* 0x000fe20000000015 */
[----:B------:R-:W2:Y:S01]  /*ad50*/  LDS.128 R12, [R3] ;  /* 0x00000000030c7984 */ /* 0x000ea20000000c00 */
[----:B------:R-:W-:Y:S02]  /*ad60*/  PRMT R22, R22, 0x4210, R23 ;  /* 0x0000421016167816 */ /* 0x000fe40000000017 */
[----:B------:R-:W-:Y:S02]  /*ad70*/  PRMT R21, R174, 0x5210, R21 ;  /* 0x00005210ae157816 */ /* 0x000fe40000000015 */
[----:B------:R-:W-:Y:S01]  /*ad80*/  PRMT R23, R176, 0x5210, R23 ;  /* 0x00005210b0177816 */ /* 0x000fe20000000017 */
[----:B------:R-:W-:Y:S06]  /*ad90*/  BAR.SYNC.DEFER_BLOCKING 0x0 ;  /* 0x0000000000007b1d */ /* 0x000fec0000010000 */
[----:B------:R-:W-:Y:S02]  /*ada0*/  STSM.16.M88.4 [R38], R20 ;  /* 0x0000001426007844 */ /* 0x000fe40000000200 */
[----:B------:R-:W-:Y:S01]  /*adb0*/  BAR.SYNC.DEFER_BLOCKING 0x0 ;  /* 0x0000000000007b1d */ /* 0x000fe20000010000 */
[----:B------:R-:W-:-:S02]  /*adc0*/  LOP3.LUT R25, R100, 0xffff, RZ, 0xc0, !PT ;  /* 0x0000ffff64197812 */ /* 0x000fc400078ec0ff */
[----:B------:R-:W-:Y:S02]  /*add0*/  LOP3.LUT R27, R102, 0xffff, RZ, 0xc0, !PT ;  /* 0x0000ffff661b7812 */ /* 0x000fe400078ec0ff */
[----:B------:R-:W-:Y:S01]  /*ade0*/  PRMT R24, R24, 0x4210, R25 ;  /* 0x0000421018187816 */ /* 0x000fe20000000019 */
[----:B------:R-:W4:Y:S01]  /*adf0*/  LDS.128 R16, [R3] ;  /* 0x0000000003107984 */ /* 0x000f220000000c00 */
        /* <DEDUP_REMOVED lines=14> */
[----:B------:R3:W-:Y:S02]  /*aee0*/  STSM.16.M88.4 [R38], R28 ;  /* 0x0000001c26007844 */ /* 0x0007e40000000200 */
        /* <DEDUP_REMOVED lines=8> */
[----:B------:R-:W-:Y:S01]  /*af70*/  BAR.SYNC.DEFER_BLOCKING 0x0 ;  /* 0x0000000000007b1d */ /* 0x000fe20000010000 */
[----:B---3--:R-:W-:-:S05]  /*af80*/  LOP3.LUT R29, R148, 0xffff, RZ, 0xc0, !PT ;  /* 0x0000ffff941d7812 */ /* 0x008fca00078ec0ff */
[----:B------:R3:W-:Y:S02]  /*af90*/  STSM.16.M88.4 [R38], R32 ;  /* 0x0000002026007844 */ /* 0x0007e40000000200 */
[--C-:B---3--:R-:W-:Y:S02]  /*afa0*/  PRMT R32, R40, 0x4210, R29.reuse ;  /* 0x0000421028207816 */ /* 0x108fe4000000001d */
[----:B------:R-:W-:Y:S01]  /*afb0*/  PRMT R33, R188, 0x5210, R29 ;  /* 0x00005210bc217816 */ /* 0x000fe2000000001d */
[----:B------:R-:W-:Y:S01]  /*afc0*/  BAR.SYNC.DEFER_BLOCKING 0x0 ;  /* 0x0000000000007b1d */ /* 0x000fe20000010000 */
[----:B------:R-:W-:-:S05]  /*afd0*/  LOP3.LUT R150, R150, 0xffff, RZ, 0xc0, !PT ;  /* 0x0000ffff96967812 */ /* 0x000fca00078ec0ff */
[----:B------:R-:W3:Y:S01]  /*afe0*/  LDS.128 R28, [R3] ;  /* 0x00000000031c7984 */ /* 0x000ee20000000c00 */
[--C-:B------:R-:W-:Y:S02]  /*aff0*/  PRMT R34, R39, 0x4210, R150.reuse ;  /* 0x0000421027227816 */ /* 0x100fe40000000096 */
[----:B------:R-:W-:Y:S01]  /*b000*/  PRMT R35, R169, 0x5210, R150 ;  /* 0x00005210a9237816 */ /* 0x000fe20000000096 */
[----:B------:R-:W-:Y:S01]  /*b010*/  BAR.SYNC.DEFER_BLOCKING 0x0 ;  /* 0x0000000000007b1d */ /* 0x000fe20000010000 */
[C---:B------:R-:W-:Y:S01]  /*b020*/  IMAD R37, R171.reuse, UR4, RZ ;  /* 0x00000004ab257c24 */ /* 0x040fe2000f8e02ff */
[----:B------:R-:W-:-:S04]  /*b030*/  ISETP.GE.AND P0, PT, R171, UR6, PT ;  /* 0x00000006ab007c0c */ /* 0x000fc8000bf06270 */
[----:B------:R-:W-:Y:S01]  /*b040*/  ULDC.64 UR4, c[0x0][0x220] ;  /* 0x0000880000047ab9 */ /* 0x000fe20000000a00 */
[----:B-1----:R-:W-:Y:S01]  /*b050*/  PRMT R169, R4, 0x7770, RZ ;  /* 0x0000777004a97816 */ /* 0x002fe200000000ff */
[----:B------:R-:W-:Y:S01]  /*b060*/  ULDC UR6, c[0x0][0x22c] ;  /* 0x00008b0000067ab9 */ /* 0x000fe20000000800 */
[----:B------:R-:W-:Y:S01]  /*b070*/  IADD3 R36, P2, R37, UR4, RZ ;  /* 0x0000000425247c10 */ /* 0x000fe2000ff5e0ff */
[----:B------:R-:W-:Y:S01]  /*b080*/  ULDC UR4, c[0x0][0x248] ;  /* 0x0000920000047ab9 */ /* 0x000fe20000000800 */
[C---:B------:R-:W-:Y:S01]  /*b090*/  ISETP.LT.AND P1, PT, R41.reuse, UR7, !P0 ;  /* 0x0000000729007c0c */ /* 0x040fe2000c721270 */
[----:B------:R-:W-:Y:S01]  /*b0a0*/  IMAD R52, R41, UR4, RZ ;  /* 0x0000000429347c24 */ /* 0x000fe2000f8e02ff */
[----:B------:R1:W-:Y:S01]  /*b0b0*/  STSM.16.M88.4 [R38], R32 ;  /* 0x0000002026007844 */ /* 0x0003e20000000200 */
[----:B------:R-:W-:Y:S01]  /*b0c0*/  LEA.HI.X.SX32 R37, R37, UR5, 0x1, P2 ;  /* 0x0000000525257c11 */ /* 0x000fe200090f0eff */
[----:B------:R-:W-:Y:S01]  /*b0d0*/  ULDC UR5, c[0x0][0x248] ;  /* 0x0000920000057ab9 */ /* 0x000fe20000000800 */
[----:B------:R-:W-:Y:S01]  /*b0e0*/  BAR.SYNC.DEFER_BLOCKING 0x0 ;  /* 0x0000000000007b1d */ /* 0x000fe20000010000 */
[----:B------:R-:W-:Y:S01]  /*b0f0*/  IADD3 R40, P2, R52, R36, RZ ;  /* 0x0000002434287210 */ /* 0x000fe20007f5e0ff */
[----:B------:R-:W-:-:S03]  /*b100*/  IMAD R43, R42, UR5, RZ ;  /* 0x000000052a2b7c24 */ /* 0x000fc6000f8e02ff */
[-C--:B------:R-:W-:Y:S01]  /*b110*/  LEA.HI.X.SX32 R41, R52, R37.reuse, 0x1, P2 ;  /* 0x0000002534297211 */ /* 0x080fe200010f0eff */
[----:B------:R-:W-:Y:S01]  /*b120*/  ULDC UR7, c[0x0][0x22c] ;  /* 0x00008b0000077ab9 */ /* 0x000fe20000000800 */
[----:B------:R-:W-:Y:S01]  /*b130*/  ISETP.LT.AND P4, PT, R42, UR6, !P0 ;  /* 0x000000062a007c0c */ /* 0x000fe2000c781270 */
[----:B------:R-:W-:Y:S01]  /*b140*/  ULDC UR4, c[0x0][0x248] ;  /* 0x0000920000047ab9 */ /* 0x000fe20000000800 */
[-C--:B------:R-:W-:Y:S01]  /*b150*/  IADD3 R42, P3, R43, R36.reuse, RZ ;  /* 0x000000242b2a7210 */ /* 0x080fe20007f7e0ff */
[----:B------:R-:W-:Y:S01]  /*b160*/  ULDC UR5, c[0x0][0x248] ;  /* 0x0000920000057ab9 */ /* 0x000fe20000000800 */
[----:B------:R-:W-:Y:S01]  /*b170*/  ULDC UR6, c[0x0][0x248] ;  /* 0x0000920000067ab9 */ /* 0x000fe20000000800 */
[C---:B------:R-:W-:Y:S01]  /*b180*/  ISETP.LT.AND P2, PT, R151.reuse, UR8, !P0 ;  /* 0x0000000897007c0c */ /* 0x040fe2000c741270 */
[----:B------:R-:W-:Y:S01]  /*b190*/  IMAD R151, R151, UR5, RZ ;  /* 0x0000000597977c24 */ /* 0x000fe2000f8e02ff */
[-C--:B------:R-:W-:Y:S01]  /*b1a0*/  LEA.HI.X.SX32 R43, R43, R37.reuse, 0x1, P3 ;  /* 0x000000252b2b7211 */ /* 0x080fe200018f0eff */
[----:B------:R-:W-:Y:S01]  /*b1b0*/  ULDC UR8, c[0x0][0x22c] ;  /* 0x00008b0000087ab9 */ /* 0x000fe20000000800 */
[C---:B------:R-:W-:Y:S01]  /*b1c0*/  ISETP.LT.AND P3, PT, R147.reuse, UR9, !P0 ;  /* 0x0000000993007c0c */ /* 0x040fe2000c761270 */
[----:B------:R-:W-:Y:S01]  /*b1d0*/  IMAD R147, R147, UR6, RZ ;  /* 0x0000000693937c24 */ /* 0x000fe2000f8e02ff */
[----:B------:R0:W-:Y:S01]  /*b1e0*/  @P1 STG.E.U8 desc[UR10][R40.64], R169 ;  /* 0x000000a928001986 */ /* 0x0001e2000c10110a */
[C---:B------:R-:W-:Y:S01]  /*b1f0*/  ISETP.LT.AND P1, PT, R152.reuse, UR7, !P0 ;  /* 0x0000000798007c0c */ /* 0x040fe2000c721270 */
[----:B------:R-:W-:Y:S01]  /*b200*/  IMAD R152, R152, UR4, RZ ;  /* 0x0000000498987c24 */ /* 0x000fe2000f8e02ff */
[----:B------:R-:W-:Y:S01]  /*b210*/  PRMT R39, R5, 0x7770, RZ ;  /* 0x0000777005277816 */ /* 0x000fe200000000ff */
[----:B------:R-:W-:Y:S01]  /*b220*/  ULDC UR7, c[0x0][0x22c] ;  /* 0x00008b0000077ab9 */ /* 0x000fe20000000800 */
[-C--:B-1----:R-:W-:Y:S01]  /*b230*/  IADD3 R34, P6, R151, R36.reuse, RZ ;  /* 0x0000002497227210 */ /* 0x082fe20007fde0ff */
[----:B------:R-:W-:Y:S01]  /*b240*/  ULDC UR4, c[0x0][0x248] ;  /* 0x0000920000047ab9 */ /* 0x000fe20000000800 */
[CC--:B------:R-:W-:Y:S01]  /*b250*/  IADD3 R32, P5, R152.reuse, R36.reuse, RZ ;  /* 0x0000002498207210 */ /* 0x0c0fe20007fbe0ff */
[----:B------:R1:W-:Y:S01]  /*b260*/  @P4 STG.E.U8 desc[UR10][R42.64], R39 ;  /* 0x000000272a004986 */ /* 0x0003e2000c10110a */
[----:B------:R-:W-:Y:S01]  /*b270*/  ULDC UR6, c[0x0][0x22c] ;  /* 0x00008b0000067ab9 */ /* 0x000fe20000000800 */
[----:B------:R-:W-:Y:S01]  /*b280*/  ULDC UR5, c[0x0][0x248] ;  /* 0x0000920000057ab9 */ /* 0x000fe20000000800 */
[----:B------:R-:W-:Y:S01]  /*b290*/  LEA.HI.X.SX32 R33, R152, R37, 0x1, P5 ;  /* 0x0000002598217211 */ /* 0x000fe200028f0eff */
[----:B------:R-:W-:Y:S01]  /*b2a0*/  ULDC UR9, c[0x0][0x22c] ;  /* 0x00008b0000097ab9 */ /* 0x000fe20000000800 */
[----:B------:R-:W-:-:S02]  /*b2b0*/  IADD3 R38, P5, R147, R36, RZ ;  /* 0x0000002493267210 */ /* 0x000fc40007fbe0ff */
[C---:B------:R-:W-:Y:S01]  /*b2c0*/  ISETP.LT.AND P4, PT, R144.reuse, UR7, !P0 ;  /* 0x0000000790007c0c */ /* 0x040fe2000c781270 */
[----:B------:R-:W-:Y:S01]  /*b2d0*/  IMAD R144, R144, UR4, RZ ;  /* 0x0000000490907c24 */ /* 0x000fe2000f8e02ff */
[----:B0-----:R-:W-:Y:S01]  /*b2e0*/  PRMT R169, R6, 0x7770, RZ ;  /* 0x0000777006a97816 */ /* 0x001fe200000000ff */
[----:B------:R-:W-:Y:S01]  /*b2f0*/  ULDC UR4, c[0x0][0x248] ;  /* 0x0000920000047ab9 */ /* 0x000fe20000000800 */
[-C--:B------:R-:W-:Y:S01]  /*b300*/  LEA.HI.X.SX32 R35, R151, R37.reuse, 0x1, P6 ;  /* 0x0000002597237211 */ /* 0x080fe200030f0eff */
[----:B------:R-:W-:Y:S01]  /*b310*/  ULDC UR7, c[0x0][0x22c] ;  /* 0x00008b0000077ab9 */ /* 0x000fe20000000800 */
[----:B-1----:R-:W-:Y:S01]  /*b320*/  LEA.HI.X.SX32 R39, R147, R37, 0x1, P5 ;  /* 0x0000002593277211 */ /* 0x002fe200028f0eff */
[----:B------:R-:W0:Y:S01]  /*b330*/  LDC R42, c[0x0][0x248] ;  /* 0x00009200ff2a7b82 */ /* 0x000e220000000800 */
[----:B------:R-:W-:Y:S02]  /*b340*/  PRMT R151, R7, 0x7770, RZ ;  /* 0x0000777007977816 */ /* 0x000fe400000000ff */
[----:B------:R-:W-:-:S02]  /*b350*/  PRMT R147, R4, 0x7771, RZ ;  /* 0x0000777104937816 */ /* 0x000fc400000000ff */
[C---:B------:R-:W-:Y:S01]  /*b360*/  ISETP.LT.AND P5, PT, R55.reuse, UR6, !P0 ;  /* 0x0000000637007c0c */ /* 0x040fe2000c7a1270 */
[----:B------:R-:W-:Y:S01]  /*b370*/  IMAD R55, R55, UR4, RZ ;  /* 0x0000000437377c24 */ /* 0x000fe2000f8e02ff */
[----:B------:R1:W-:Y:S01]  /*b380*/  @P1 STG.E.U8 desc[UR10][R32.64], R169 ;  /* 0x000000a920001986 */ /* 0x0003e2000c10110a */
[----:B------:R-:W-:Y:S01]  /*b390*/  IADD3 R40, P1, R144, R36, RZ ;  /* 0x0000002490287210 */ /* 0x000fe20007f3e0ff */
[----:B------:R-:W-:Y:S01]  /*b3a0*/  ULDC UR4, c[0x0][0x248] ;  /* 0x0000920000047ab9 */ /* 0x000fe20000000800 */
[----:B------:R-:W-:Y:S01]  /*b3b0*/  PRMT R43, R5, 0x7771, RZ ;  /* 0x00007771052b7816 */ /* 0x000fe200000000ff */
[----:B------:R-:W-:Y:S01]  /*b3c0*/  @P2 STG.E.U8 desc[UR10][R34.64], R151 ;  /* 0x0000009722002986 */ /* 0x000fe2000c10110a */
[----:B------:R-:W-:-:S03]  /*b3d0*/  ULDC UR6, c[0x0][0x248] ;  /* 0x0000920000067ab9 */ /* 0x000fc60000000800 */
[----:B------:R2:W-:Y:S01]  /*b3e0*/  @P3 STG.E.U8 desc[UR10][R38.64], R147 ;  /* 0x0000009326003986 */ /* 0x0005e2000c10110a */
[CC--:B-1----:R-:W-:Y:S02]  /*b3f0*/  IADD3 R32, P3, R55.reuse, R36.reuse, RZ ;  /* 0x0000002437207210 */ /* 0x0c2fe40007f7e0ff */
[-C--:B------:R-:W-:Y:S02]  /*b400*/  LEA.HI.X.SX32 R41, R144, R37.reuse, 0x1, P1 ;  /* 0x0000002590297211 */ /* 0x080fe400008f0eff */
[----:B------:R-:W-:Y:S02]  /*b410*/  LEA.HI.X.SX32 R33, R55, R37, 0x1, P3 ;  /* 0x0000002537217211 */ /* 0x000fe400018f0eff */
[C---:B------:R-:W-:Y:S01]  /*b420*/  ISETP.LT.AND P2, PT, R51.reuse, UR8, !P0 ;  /* 0x0000000833007c0c */ /* 0x040fe2000c741270 */
[----:B------:R-:W-:Y:S01]  /*b430*/  IMAD R51, R51, UR4, RZ ;  /* 0x0000000433337c24 */ /* 0x000fe2000f8e02ff */
[----:B------:R-:W-:Y:S02]  /*b440*/  PRMT R55, R6, 0x7771, RZ ;  /* 0x0000777106377816 */ /* 0x000fe400000000ff */
[C---:B------:R-:W-:Y:S01]  /*b450*/  ISETP.LT.AND P1, PT, R53.reuse, UR7, !P0 ;  /* 0x0000000735007c0c */ /* 0x040fe2000c721270 */
[----:B------:R-:W-:Y:S01]  /*b460*/  IMAD R53, R53, UR5, RZ ;  /* 0x0000000535357c24 */ /* 0x000fe2000f8e02ff */
[----:B------:R1:W-:Y:S01]  /*b470*/  @P4 STG.E.U8 desc[UR10][R40.64], R43 ;  /* 0x0000002b28004986 */ /* 0x0003e2000c10110a */
[----:B------:R-:W-:Y:S01]  /*b480*/  ULDC UR4, c[0x0][0x22c] ;  /* 0x00008b0000047ab9 */ /* 0x000fe20000000800 */
[----:B------:R-:W-:Y:S01]  /*b490*/  ULDC UR7, c[0x0][0x22c] ;  /* 0x00008b0000077ab9 */ /* 0x000fe20000000800 */
[----:B------:R-:W-:Y:S01]  /*b4a0*/  ULDC UR8, c[0x0][0x22c] ;  /* 0x00008b0000087ab9 */ /* 0x000fe20000000800 */
[----:B------:R4:W-:Y:S01]  /*b4b0*/  @P5 STG.E.U8 desc[UR10][R32.64], R55 ;  /* 0x0000003720005986 */ /* 0x0009e2000c10110a */
[-C--:B--2---:R-:W-:Y:S01]  /*b4c0*/  IADD3 R38, P5, R51, R36.reuse, RZ ;  /* 0x0000002433267210 */ /* 0x084fe20007fbe0ff */
[----:B------:R-:W-:Y:S01]  /*b4d0*/  ULDC UR5, c[0x0][0x248] ;  /* 0x0000920000057ab9 */ /* 0x000fe20000000800 */
[----:B------:R-:W-:-:S02]  /*b4e0*/  IADD3 R34, P3, R53, R36, RZ ;  /* 0x0000002435227210 */ /* 0x000fc40007f7e0ff */
[-C--:B------:R-:W-:Y:S02]  /*b4f0*/  LEA.HI.X.SX32 R39, R51, R37.reuse, 0x1, P5 ;  /* 0x0000002533277211 */ /* 0x080fe400028f0eff */
[C---:B------:R-:W-:Y:S01]  /*b500*/  ISETP.LT.AND P4, PT, R50.reuse, UR9, !P0 ;  /* 0x0000000932007c0c */ /* 0x040fe2000c781270 */
[----:B------:R-:W-:Y:S01]  /*b510*/  IMAD R50, R50, UR6, RZ ;  /* 0x0000000632327c24 */ /* 0x000fe2000f8e02ff */
[----:B------:R-:W-:Y:S01]  /*b520*/  LEA.HI.X.SX32 R35, R53, R37, 0x1, P3 ;  /* 0x0000002535237211 */ /* 0x000fe200018f0eff */
[----:B------:R-:W-:Y:S01]  /*b530*/  ULDC UR6, c[0x0][0x248] ;  /* 0x0000920000067ab9 */ /* 0x000fe20000000800 */
[----:B------:R-:W-:Y:S01]  /*b540*/  PRMT R51, R7, 0x7771, RZ ;  /* 0x0000777107337816 */ /* 0x000fe200000000ff */
[----:B------:R-:W-:Y:S01]  /*b550*/  ULDC UR9, c[0x0][0x22c] ;  /* 0x00008b0000097ab9 */ /* 0x000fe20000000800 */
[----:B------:R-:W-:Y:S01]  /*b560*/  ISETP.LT.AND P3, PT, R168, UR4, !P0 ;  /* 0x00000004a8007c0c */ /* 0x000fe2000c761270 */
[----:B------:R-:W-:Y:S01]  /*b570*/  ULDC UR4, c[0x0][0x248] ;  /* 0x0000920000047ab9 */ /* 0x000fe20000000800 */
[----:B-1----:R-:W-:Y:S01]  /*b580*/  IADD3 R40, P6, R50, R36, RZ ;  /* 0x0000002432287210 */ /* 0x002fe20007fde0ff */
[----:B------:R1:W-:Y:S01]  /*b590*/  @P1 STG.E.U8 desc[UR10][R34.64], R51 ;  /* 0x0000003322001986 */ /* 0x0003e2000c10110a */
[----:B------:R-:W-:-:S02]  /*b5a0*/  PRMT R43, R4, 0x7772, RZ ;  /* 0x00007772042b7816 */ /* 0x000fc400000000ff */
[C---:B------:R-:W-:Y:S01]  /*b5b0*/  ISETP.LT.AND P1, PT, R49.reuse, UR7, !P0 ;  /* 0x0000000731007c0c */ /* 0x040fe2000c721270 */
[----:B------:R-:W-:Y:S01]  /*b5c0*/  IMAD R49, R49, UR4, RZ ;  /* 0x0000000431317c24 */ /* 0x000fe2000f8e02ff */
[-C--:B------:R-:W-:Y:S01]  /*b5d0*/  LEA.HI.X.SX32 R41, R50, R37.reuse, 0x1, P6 ;  /* 0x0000002532297211 */ /* 0x080fe200030f0eff */
[----:B------:R-:W-:Y:S01]  /*b5e0*/  @P2 STG.E.U8 desc[UR10][R38.64], R43 ;  /* 0x0000002b26002986 */ /* 0x000fe2000c10110a */
[----:B----4-:R-:W-:Y:S01]  /*b5f0*/  PRMT R33, R5, 0x7772, RZ ;  /* 0x0000777205217816 */ /* 0x010fe200000000ff */
[----:B------:R-:W-:Y:S01]  /*b600*/  ULDC UR7, c[0x0][0x22c] ;  /* 0x00008b0000077ab9 */ /* 0x000fe20000000800 */
[-C--:B------:R-:W-:Y:S01]  /*b610*/  IADD3 R32, P2, R49, R36.reuse, RZ ;  /* 0x0000002431207210 */ /* 0x080fe20007f5e0ff */
[----:B------:R-:W-:Y:S01]  /*b620*/  ULDC UR4, c[0x0][0x248] ;  /* 0x0000920000047ab9 */ /* 0x000fe20000000800 */
[C---:B------:R-:W-:Y:S01]  /*b630*/  ISETP.LT.AND P5, PT, R46.reuse, UR8, !P0 ;  /* 0x000000082e007c0c */ /* 0x040fe2000c7a1270 */
[----:B------:R-:W-:Y:S01]  /*b640*/  IMAD R46, R46, UR5, RZ ;  /* 0x000000052e2e7c24 */ /* 0x000fe2000f8e02ff */
[----:B------:R2:W-:Y:S01]  /*b650*/  @P4 STG.E.U8 desc[UR10][R40.64], R33 ;  /* 0x0000002128004986 */ /* 0x0005e2000c10110a */
[C---:B------:R-:W-:Y:S01]  /*b660*/  ISETP.LT.AND P4, PT, R47.reuse, UR7, !P0 ;  /* 0x000000072f007c0c */ /* 0x040fe2000c781270 */
[----:B------:R-:W-:Y:S01]  /*b670*/  IMAD R47, R47, UR6, RZ ;  /* 0x000000062f2f7c24 */ /* 0x000fe2000f8e02ff */
[----:B-1----:R-:W-:Y:S01]  /*b680*/  PRMT R51, R6, 0x7772, RZ ;  /* 0x0000777206337816 */ /* 0x002fe200000000ff */
[----:B------:R-:W-:Y:S01]  /*b690*/  ULDC UR5, c[0x0][0x22c] ;  /* 0x00008b0000057ab9 */ /* 0x000fe20000000800 */
[----:B------:R-:W-:Y:S01]  /*b6a0*/  IADD3 R34, P6, R46, R36, RZ ;  /* 0x000000242e227210 */ /* 0x000fe20007fde0ff */
[----:B------:R-:W-:Y:S01]  /*b6b0*/  ULDC UR6, c[0x0][0x22c] ;  /* 0x00008b0000067ab9 */ /* 0x000fe20000000800 */
[----:B--2---:R-:W-:-:S02]  /*b6c0*/  LEA.HI.X.SX32 R33, R49, R37, 0x1, P2 ;  /* 0x0000002531217211 */ /* 0x004fc400010f0eff */
[C---:B------:R-:W-:Y:S01]  /*b6d0*/  ISETP.LT.AND P2, PT, R48.reuse, UR9, !P0 ;  /* 0x0000000930007c0c */ /* 0x040fe2000c741270 */
[----:B------:R-:W-:Y:S01]  /*b6e0*/  IMAD R48, R48, UR4, RZ ;  /* 0x0000000430307c24 */ /* 0x000fe2000f8e02ff */
[-C--:B------:R-:W-:Y:S01]  /*b6f0*/  LEA.HI.X.SX32 R35, R46, R37.reuse, 0x1, P6 ;  /* 0x000000252e237211 */ /* 0x080fe200030f0eff */
[----:B------:R1:W-:Y:S01]  /*b700*/  @P1 STG.E.U8 desc[UR10][R32.64], R51 ;  /* 0x0000003320001986 */ /* 0x0003e2000c10110a */
[-C--:B------:R-:W-:Y:S01]  /*b710*/  IADD3 R38, P1, R47, R36.reuse, RZ ;  /* 0x000000242f267210 */ /* 0x080fe20007f3e0ff */
[----:B------:R-:W-:Y:S01]  /*b720*/  ULDC UR4, c[0x0][0x22c] ;  /* 0x00008b0000047ab9 */ /* 0x000fe20000000800 */
[----:B------:R-:W-:Y:S02]  /*b730*/  PRMT R49, R7, 0x7772, RZ ;  /* 0x0000777207317816 */ /* 0x000fe400000000ff */
[----:B------:R-:W-:Y:S02]  /*b740*/  IADD3 R40, P6, R48, R36, RZ ;  /* 0x0000002430287210 */ /* 0x000fe40007fde0ff */
[-C--:B------:R-:W-:Y:S01]  /*b750*/  LEA.HI.X.SX32 R39, R47, R37.reuse, 0x1, P1 ;  /* 0x000000252f277211 */ /* 0x080fe200008f0eff */
[----:B------:R-:W-:Y:S01]  /*b760*/  @P5 STG.E.U8 desc[UR10][R34.64], R49 ;  /* 0x0000003122005986 */ /* 0x000fe2000c10110a */
[----:B------:R-:W-:Y:S01]  /*b770*/  ISETP.LT.AND P1, PT, R167, UR4, !P0 ;  /* 0x00000004a7007c0c */ /* 0x000fe2000c721270 */
[----:B------:R-:W-:Y:S01]  /*b780*/  ULDC UR4, c[0x0][0x248] ;  /* 0x0000920000047ab9 */ /* 0x000fe20000000800 */
[----:B------:R-:W-:Y:S01]  /*b790*/  PRMT R47, R4, 0x7773, RZ ;  /* 0x00007773042f7816 */ /* 0x000fe200000000ff */
[----:B-1----:R-:W1:Y:S01]  /*b7a0*/  LDC R33, c[0x0][0x248] ;  /* 0x00009200ff217b82 */ /* 0x002e620000000800 */
[----:B------:R-:W-:-:S02]  /*b7b0*/  LEA.HI.X.SX32 R41, R48, R37, 0x1, P6 ;  /* 0x0000002530297211 */ /* 0x000fc400030f0eff */
[----:B------:R-:W-:Y:S02]  /*b7c0*/  PRMT R43, R5, 0x7773, RZ ;  /* 0x00007773052b7816 */ /* 0x000fe400000000ff */
[C---:B------:R-:W-:Y:S01]  /*b7d0*/  ISETP.LT.AND P5, PT, R45.reuse, UR5, !P0 ;  /* 0x000000052d007c0c */ /* 0x040fe2000c7a1270 */
[----:B------:R-:W-:Y:S01]  /*b7e0*/  IMAD R45, R45, UR4, RZ ;  /* 0x000000042d2d7c24 */ /* 0x000fe2000f8e02ff */
[----:B------:R2:W-:Y:S01]  /*b7f0*/  @P4 STG.E.U8 desc[UR10][R38.64], R47 ;  /* 0x0000002f26004986 */ /* 0x0005e2000c10110a */
[----:B------:R-:W4:Y:S01]  /*b800*/  LDC R51, c[0x0][0x248] ;  /* 0x00009200ff337b82 */ /* 0x000f220000000800 */
[----:B------:R-:W-:Y:S01]  /*b810*/  ULDC UR5, c[0x0][0x22c] ;  /* 0x00008b0000057ab9 */ /* 0x000fe20000000800 */
[----:B------:R-:W-:Y:S01]  /*b820*/  ULDC UR4, c[0x0][0x248] ;  /* 0x0000920000047ab9 */ /* 0x000fe20000000800 */
[----:B------:R3:W-:Y:S01]  /*b830*/  @P2 STG.E.U8 desc[UR10][R40.64], R43 ;  /* 0x0000002b28002986 */ /* 0x0007e2000c10110a */
[----:B------:R-:W-:-:S04]  /*b840*/  IADD3 R4, P2, R45, R36, RZ ;  /* 0x000000242d047210 */ /* 0x000fc80007f5e0ff */
[-C--:B------:R-:W-:Y:S02]  /*b850*/  LEA.HI.X.SX32 R5, R45, R37.reuse, 0x1, P2 ;  /* 0x000000252d057211 */ /* 0x080fe400010f0eff */
[----:B------:R-:W0:Y:S01]  /*b860*/  LDC R45, c[0x0][0x248] ;  /* 0x00009200ff2d7b82 */ /* 0x000e220000000800 */
[C---:B------:R-:W-:Y:S01]  /*b870*/  ISETP.LT.AND P6, PT, R44.reuse, UR5, !P0 ;  /* 0x000000052c007c0c */ /* 0x040fe2000c7c1270 */
[----:B------:R-:W-:Y:S01]  /*b880*/  IMAD R44, R44, UR4, RZ ;  /* 0x000000042c2c7c24 */ /* 0x000fe2000f8e02ff */
[----:B--2---:R-:W-:Y:S01]  /*b890*/  PRMT R39, R6, 0x7773, RZ ;  /* 0x0000777306277816 */ /* 0x004fe200000000ff */
[----:B------:R-:W-:Y:S01]  /*b8a0*/  ULDC UR4, c[0x0][0x22c] ;  /* 0x00008b0000047ab9 */ /* 0x000fe20000000800 */
[----:B------:R-:W-:Y:S01]  /*b8b0*/  PRMT R35, R7, 0x7773, RZ ;  /* 0x0000777307237816 */ /* 0x000fe200000000ff */
[----:B-1----:R-:W-:Y:S01]  /*b8c0*/  IMAD R52, R33, 0x20, R52 ;  /* 0x0000002021347824 */ /* 0x002fe200078e0234 */
[C---:B------:R-:W-:Y:S01]  /*b8d0*/  IADD3 R6, P4, R44.reuse, R36, RZ ;  /* 0x000000242c067210 */ /* 0x040fe20007f9e0ff */
[----:B------:R-:W1:Y:S01]  /*b8e0*/  LDC R38, c[0x0][0x248] ;  /* 0x00009200ff267b82 */ /* 0x000e620000000800 */
[----:B------:R4:W-:Y:S07]  /*b8f0*/  @P5 STG.E.U8 desc[UR10][R4.64], R39 ;  /* 0x0000002704005986 */ /* 0x0009ee000c10110a */
[----:B---3--:R-:W2:Y:S01]  /*b900*/  LDC R40, c[0x0][0x248] ;  /* 0x00009200ff287b82 */ /* 0x008ea20000000800 */
[----:B------:R-:W-:Y:S01]  /*b910*/  LEA.HI.X.SX32 R7, R44, R37, 0x1, P4 ;  /* 0x000000252c077211 */ /* 0x000fe200020f0eff */
[----:B------:R-:W-:Y:S01]  /*b920*/  ULDC UR5, c[0x0][0x22c] ;  /* 0x00008b0000057ab9 */ /* 0x000fe20000000800 */
[----:B----4-:R-:W-:-:S03]  /*b930*/  IMAD R5, R51, 0x2, R52 ;  /* 0x0000000233057824 */ /* 0x010fc600078e0234 */
[----:B------:R3:W-:Y:S01]  /*b940*/  @P6 STG.E.U8 desc[UR10][R6.64], R35 ;  /* 0x0000002306006986 */ /* 0x0007e2000c10110a */
[-C--:B------:R-:W-:Y:S01]  /*b950*/  IADD3 R32, P6, R52, R36.reuse, RZ ;  /* 0x0000002434207210 */ /* 0x080fe20007fde0ff */
[----:B------:R-:W4:Y:S01]  /*b960*/  LDC R47, c[0x0][0x248] ;  /* 0x00009200ff2f7b82 */ /* 0x000f220000000800 */
[----:B0-----:R-:W-:Y:S02]  /*b970*/  IMAD R34, R42, 0x2, R5 ;  /* 0x000000022a227824 */ /* 0x001fe400078e0205 */
[-C--:B------:R-:W-:Y:S02]  /*b980*/  LEA.HI.X.SX32 R33, R52, R37.reuse, 0x1, P6 ;  /* 0x0000002534217211 */ /* 0x080fe400030f0eff */
[----:B------:R-:W-:Y:S02]  /*b990*/  IADD3 R4, P6, R5, R36, RZ ;  /* 0x0000002405047210 */ /* 0x000fe40007fde0ff */
[----:B------:R-:W-:Y:S01]  /*b9a0*/  ISETP.LT.AND P2, PT, R166, UR6, !P0 ;  /* 0x00000006a6007c0c */ /* 0x000fe2000c741270 */
[----:B------:R-:W0:Y:S01]  /*b9b0*/  LDC R42, c[0x0][0x248] ;  /* 0x00009200ff2a7b82 */ /* 0x000e220000000800 */
[----:B---3--:R-:W-:Y:S01]  /*b9c0*/  IMAD R35, R45, 0x2, R34 ;  /* 0x000000022d237824 */ /* 0x008fe200078e0222 */
[----:B------:R-:W-:Y:S01]  /*b9d0*/  LEA.HI.X.SX32 R5, R5, R37, 0x1, P6 ;  /* 0x0000002505057211 */ /* 0x000fe200030f0eff */
[----:B------:R-:W-:-:S05]  /*b9e0*/  ULDC UR6, c[0x0][0x22c] ;  /* 0x00008b0000067ab9 */ /* 0x000fca0000000800 */
[----:B------:R-:W3:Y:S01]  /*b9f0*/  LDC R45, c[0x0][0x248] ;  /* 0x00009200ff2d7b82 */ /* 0x000ee20000000800 */
[----:B------:R-:W-:Y:S02]  /*ba00*/  PRMT R43, R8, 0x7770, RZ ;  /* 0x00007770082b7816 */ /* 0x000fe400000000ff */
[CC--:B------:R-:W-:Y:S02]  /*ba10*/  IADD3 R6, P6, R34.reuse, R36.reuse, RZ ;  /* 0x0000002422067210 */ /* 0x0c0fe40007fde0ff */
[----:B------:R-:W-:Y:S01]  /*ba20*/  ISETP.LT.AND P5, PT, R165, UR4, !P0 ;  /* 0x00000004a5007c0c */ /* 0x000fe2000c7a1270 */
[----:B------:R1:W-:Y:S01]  /*ba30*/  @P3 STG.E.U8 desc[UR10][R32.64], R43 ;  /* 0x0000002b20003986 */ /* 0x0003e2000c10110a */
[----:B------:R-:W-:Y:S01]  /*ba40*/  LEA.HI.X.SX32 R7, R34, R37, 0x1, P6 ;  /* 0x0000002522077211 */ /* 0x000fe200030f0eff */
[----:B------:R-:W-:Y:S01]  /*ba50*/  ULDC UR4, c[0x0][0x22c] ;  /* 0x00008b0000047ab9 */ /* 0x000fe20000000800 */
[----:B------:R-:W-:Y:S02]  /*ba60*/  IADD3 R34, P6, R35, R36, RZ ;  /* 0x0000002423227210 */ /* 0x000fe40007fde0ff */
[----:B------:R-:W-:-:S02]  /*ba70*/  PRMT R41, R9, 0x7770, RZ ;  /* 0x0000777009297816 */ /* 0x000fc400000000ff */
[----:B------:R-:W-:Y:S01]  /*ba80*/  ISETP.LT.AND P4, PT, R164, UR4, !P0 ;  /* 0x00000004a4007c0c */ /* 0x000fe2000c781270 */
[----:B------:R-:W-:Y:S01]  /*ba90*/  ULDC UR4, c[0x0][0x22c] ;  /* 0x00008b0000047ab9 */ /* 0x000fe20000000800 */
[----:B------:R-:W-:Y:S01]  /*baa0*/  PRMT R39, R10, 0x7770, RZ ;  /* 0x000077700a277816 */ /* 0x000fe200000000ff */
[----:B-1----:R-:W-:Y:S01]  /*bab0*/  IMAD R33, R38, 0x2, R35 ;  /* 0x0000000226217824 */ /* 0x002fe200078e0223 */
[----:B------:R-:W-:Y:S02]  /*bac0*/  LEA.HI.X.SX32 R35, R35, R37, 0x1, P6 ;  /* 0x0000002523237211 */ /* 0x000fe400030f0eff */
[----:B------:R-:W-:Y:S01]  /*bad0*/  PRMT R43, R11, 0x7770, RZ ;  /* 0x000077700b2b7816 */ /* 0x000fe200000000ff */
[----:B--2---:R-:W-:Y:S01]  /*bae0*/  IMAD R38, R40, 0x2, R33 ;  /* 0x0000000228267824 */ /* 0x004fe200078e0221 */
[----:B------:R-:W-:Y:S01]  /*baf0*/  ISETP.LT.AND P3, PT, R163, UR4, !P0 ;  /* 0x00000004a3007c0c */ /* 0x000fe2000c761270 */
[----:B------:R1:W-:Y:S01]  /*bb00*/  @P1 STG.E.U8 desc[UR10][R4.64], R41 ;  /* 0x0000002904001986 */ /* 0x0003e2000c10110a */
[----:B------:R-:W-:Y:S01]  /*bb10*/  ULDC UR4, c[0x0][0x22c] ;  /* 0x00008b0000047ab9 */ /* 0x000fe20000000800 */
[----:B------:R-:W2:Y:S02]  /*bb20*/  LDC R40, c[0x0][0x248] ;  /* 0x00009200ff287b82 */ /* 0x000ea40000000800 */
[----:B------:R-:W-:Y:S01]  /*bb30*/  @P2 STG.E.U8 desc[UR10][R6.64], R39 ;  /* 0x0000002706002986 */ /* 0x000fe2000c10110a */
[----:B------:R-:W-:Y:S01]  /*bb40*/  ISETP.LT.AND P1, PT, R162, UR4, !P0 ;  /* 0x00000004a2007c0c */ /* 0x000fe2000c721270 */
[----:B------:R-:W-:-:S02]  /*bb50*/  ULDC UR4, c[0x0][0x22c] ;  /* 0x00008b0000047ab9 */ /* 0x000fc40000000800 */
[----:B------:R4:W-:Y:S01]  /*bb60*/  @P5 STG.E.U8 desc[UR10][R34.64], R43 ;  /* 0x0000002b22005986 */ /* 0x0009e2000c10110a */
[-C--:B------:R-:W-:Y:S02]  /*bb70*/  IADD3 R32, P5, R38, R36.reuse, RZ ;  /* 0x0000002426207210 */ /* 0x080fe40007fbe0ff */
[C---:B-1----:R-:W-:Y:S02]  /*bb80*/  IADD3 R4, P2, R33.reuse, R36, RZ ;  /* 0x0000002421047210 */ /* 0x042fe40007f5e0ff */
[----:B------:R-:W-:Y:S02]  /*bb90*/  PRMT R41, R8, 0x7771, RZ ;  /* 0x0000777108297816 */ /* 0x000fe400000000ff */
[-C--:B------:R-:W-:Y:S01]  /*bba0*/  LEA.HI.X.SX32 R5, R33, R37.reuse, 0x1, P2 ;  /* 0x0000002521057211 */ /* 0x080fe200010f0eff */
[----:B----4-:R-:W1:Y:S01]  /*bbb0*/  LDC R43, c[0x0][0x248] ;  /* 0x00009200ff2b7b82 */ /* 0x010e620000000800 */
[----:B------:R-:W-:Y:S01]  /*bbc0*/  ISETP.LT.AND P6, PT, R161, UR4, !P0 ;  /* 0x00000004a1007c0c */ /* 0x000fe2000c7c1270 */
[----:B------:R-:W-:Y:S01]  /*bbd0*/  ULDC UR4, c[0x0][0x22c] ;  /* 0x00008b0000047ab9 */ /* 0x000fe20000000800 */
[----:B------:R-:W-:Y:S01]  /*bbe0*/  LEA.HI.X.SX32 R33, R38, R37, 0x1, P5 ;  /* 0x0000002526217211 */ /* 0x000fe200028f0eff */
[----:B---3--:R-:W-:Y:S01]  /*bbf0*/  IMAD R38, R45, 0x2, R38 ;  /* 0x000000022d267824 */ /* 0x008fe200078e0226 */
[----:B------:R-:W-:Y:S01]  /*bc00*/  PRMT R39, R9, 0x7771, RZ ;  /* 0x0000777109277816 */ /* 0x000fe200000000ff */
[----:B------:R-:W-:-:S02]  /*bc10*/  VIADD R7, R2, 0x2e ;  /* 0x0000002e02077836 */ /* 0x000fc40000000000 */
[----:B------:R-:W3:Y:S01]  /*bc20*/  LDC R34, c[0x0][0x248] ;  /* 0x00009200ff227b82 */ /* 0x000ee20000000800 */
[----:B------:R-:W-:Y:S01]  /*bc30*/  ISETP.LT.AND P2, PT, R160, UR4, !P0 ;  /* 0x00000004a0007c0c */ /* 0x000fe2000c741270 */
[----:B------:R4:W-:Y:S01]  /*bc40*/  @P4 STG.E.U8 desc[UR10][R4.64], R41 ;  /* 0x0000002904004986 */ /* 0x0009e2000c10110a */
[----:B------:R-:W-:Y:S01]  /*bc50*/  ULDC UR4, c[0x0][0x248] ;  /* 0x0000920000047ab9 */ /* 0x000fe20000000800 */
[C---:B------:R-:W-:Y:S01]  /*bc60*/  ISETP.LT.AND P5, PT, R7.reuse, UR5, !P0 ;  /* 0x0000000507007c0c */ /* 0x040fe2000c7a1270 */
[----:B------:R-:W-:Y:S01]  /*bc70*/  ULDC UR5, c[0x0][0x22c] ;  /* 0x00008b0000057ab9 */ /* 0x000fe20000000800 */
[----:B------:R0:W-:Y:S02]  /*bc80*/  @P3 STG.E.U8 desc[UR10][R32.64], R39 ;  /* 0x0000002720003986 */ /* 0x0001e4000c10110a */
[----:B------:R-:W2:Y:S01]  /*bc90*/  LDC R45, c[0x0][0x248] ;  /* 0x00009200ff2d7b82 */ /* 0x000ea20000000800 */
[----:B------:R-:W-:Y:S01]  /*bca0*/  IADD3 R6, P3, R38, R36, RZ ;  /* 0x0000002426067210 */ /* 0x000fe20007f7e0ff */
[----:B----4-:R-:W-:-:S03]  /*bcb0*/  IMAD R5, R7, UR4, RZ ;  /* 0x0000000407057c24 */ /* 0x010fc6000f8e02ff */
[-C--:B------:R-:W-:Y:S01]  /*bcc0*/  LEA.HI.X.SX32 R7, R38, R37.reuse, 0x1, P3 ;  /* 0x0000002526077211 */ /* 0x080fe200018f0eff */
[----:B------:R-:W-:Y:S01]  /*bcd0*/  ULDC UR4, c[0x0][0x22c] ;  /* 0x00008b0000047ab9 */ /* 0x000fe20000000800 */
[-C--:B------:R-:W-:Y:S02]  /*bce0*/  IADD3 R4, P3, R5, R36.reuse, RZ ;  /* 0x0000002405047210 */ /* 0x080fe40007f7e0ff */
[----:B0-----:R-:W-:Y:S01]  /*bcf0*/  PRMT R39, R10, 0x7771, RZ ;  /* 0x000077710a277816 */ /* 0x001fe200000000ff */
[----:B------:R-:W-:Y:S01]  /*bd00*/  IMAD R38, R47, 0x4, R38 ;  /* 0x000000042f267824 */ /* 0x000fe200078e0226 */
[----:B------:R-:W-:Y:S02]  /*bd10*/  LEA.HI.X.SX32 R5, R5, R37, 0x1, P3 ;  /* 0x0000002505057211 */ /* 0x000fe400018f0eff */
[----:B------:R-:W-:Y:S01]  /*bd20*/  PRMT R35, R11, 0x7771, RZ ;  /* 0x000077710b237816 */ /* 0x000fe200000000ff */
[----:B------:R1:W-:Y:S04]  /*bd30*/  @P1 STG.E.U8 desc[UR10][R6.64], R39 ;  /* 0x0000002706001986 */ /* 0x0003e8000c10110a */
[----:B------:R2:W-:Y:S01]  /*bd40*/  @P5 STG.E.U8 desc[UR10][R4.64], R35 ;  /* 0x0000002304005986 */ /* 0x0005e2000c10110a */
[----:B------:R-:W-:Y:S01]  /*bd50*/  IADD3 R32, P5, R38, R36, RZ ;  /* 0x0000002426207210 */ /* 0x000fe20007fbe0ff */
[----:B-1----:R-:W-:-:S03]  /*bd60*/  IMAD R7, R43, 0x2, R38 ;  /* 0x000000022b077824 */ /* 0x002fc600078e0226 */
[----:B------:R-:W-:Y:S02]  /*bd70*/  LEA.HI.X.SX32 R33, R38, R37, 0x1, P5 ;  /* 0x0000002526217211 */ /* 0x000fe400028f0eff */
[----:B------:R-:W-:Y:S01]  /*bd80*/  PRMT R43, R8, 0x7772, RZ ;  /* 0x00007772082b7816 */ /* 0x000fe200000000ff */
[----:B---3--:R-:W-:Y:S01]  /*bd90*/  IMAD R34, R34, 0x2, R7 ;  /* 0x0000000222227824 */ /* 0x008fe200078e0207 */
[----:B------:R-:W-:-:S03]  /*bda0*/  IADD3 R6, P5, R7, R36, RZ ;  /* 0x0000002407067210 */ /* 0x000fc60007fbe0ff */
[----:B--2---:R-:W-:Y:S01]  /*bdb0*/  IMAD R35, R45, 0x2, R34 ;  /* 0x000000022d237824 */ /* 0x004fe200078e0222 */
[----:B------:R0:W-:Y:S01]  /*bdc0*/  @P6 STG.E.U8 desc[UR10][R32.64], R43 ;  /* 0x0000002b20006986 */ /* 0x0001e2000c10110a */
[----:B------:R-:W1:Y:S01]  /*bdd0*/  LDC R45, c[0x0][0x248] ;  /* 0x00009200ff2d7b82 */ /* 0x000e620000000800 */
[----:B------:R-:W-:Y:S01]  /*bde0*/  ISETP.LT.AND P4, PT, R159, UR6, !P0 ;  /* 0x000000069f007c0c */ /* 0x000fe2000c781270 */
[----:B------:R-:W-:Y:S01]  /*bdf0*/  ULDC UR6, c[0x0][0x22c] ;  /* 0x00008b0000067ab9 */ /* 0x000fe20000000800 */
[----:B------:R-:W-:Y:S02]  /*be00*/  IADD3 R4, P6, R34, R36, RZ ;  /* 0x0000002422047210 */ /* 0x000fe40007fde0ff */
[----:B------:R-:W-:Y:S01]  /*be10*/  ISETP.LT.AND P1, PT, R158, UR4, !P0 ;  /* 0x000000049e007c0c */ /* 0x000fe2000c721270 */
[----:B------:R-:W-:Y:S01]  /*be20*/  ULDC UR4, c[0x0][0x22c] ;  /* 0x00008b0000047ab9 */ /* 0x000fe20000000800 */
[----:B------:R-:W-:Y:S02]  /*be30*/  LEA.HI.X.SX32 R7, R7, R37, 0x1, P5 ;  /* 0x0000002507077211 */ /* 0x000fe400028f0eff */
[----:B------:R-:W-:-:S02]  /*be40*/  PRMT R41, R9, 0x7772, RZ ;  /* 0x0000777209297816 */ /* 0x000fc400000000ff */
[-C--:B------:R-:W-:Y:S01]  /*be50*/  LEA.HI.X.SX32 R5, R34, R37.reuse, 0x1, P6 ;  /* 0x0000002522057211 */ /* 0x080fe200030f0eff */
[----:B0-----:R-:W0:Y:S01]  /*be60*/  LDC R43, c[0x0][0x248] ;  /* 0x00009200ff2b7b82 */ /* 0x001e220000000800 */
[C---:B------:R-:W-:Y:S01]  /*be70*/  IADD3 R34, P6, R35.reuse, R36, RZ ;  /* 0x0000002423227210 */ /* 0x040fe20007fde0ff */
[----:B------:R2:W-:Y:S01]  /*be80*/  @P2 STG.E.U8 desc[UR10][R6.64], R41 ;  /* 0x0000002906002986 */ /* 0x0005e2000c10110a */
[----:B------:R-:W-:Y:S01]  /*be90*/  PRMT R39, R10, 0x7772, RZ ;  /* 0x000077720a277816 */ /* 0x000fe200000000ff */
[----:B------:R-:W-:Y:S01]  /*bea0*/  IMAD R33, R40, 0x2, R35 ;  /* 0x0000000228217824 */ /* 0x000fe200078e0223 */
[----:B------:R-:W-:Y:S02]  /*beb0*/  LEA.HI.X.SX32 R35, R35, R37, 0x1, P6 ;  /* 0x0000002523237211 */ /* 0x000fe400030f0eff */
[----:B------:R-:W-:Y:S01]  /*bec0*/  ISETP.LT.AND P3, PT, R157, UR4, !P0 ;  /* 0x000000049d007c0c */ /* 0x000fe2000c761270 */
[----:B------:R-:W-:Y:S01]  /*bed0*/  IMAD R38, R42, 0x2, R33 ;  /* 0x000000022a267824 */ /* 0x000fe200078e0221 */
[----:B------:R-:W-:Y:S01]  /*bee0*/  ULDC UR4, c[0x0][0x22c] ;  /* 0x00008b0000047ab9 */ /* 0x000fe20000000800 */
[----:B------:R-:W-:Y:S01]  /*bef0*/  @P4 STG.E.U8 desc[UR10][R4.64], R39 ;  /* 0x0000002704004986 */ /* 0x000fe2000c10110a */
[----:B--2---:R-:W-:Y:S01]  /*bf00*/  PRMT R41, R11, 0x7772, RZ ;  /* 0x000077720b297816 */ /* 0x004fe200000000ff */
[----:B------:R-:W2:Y:S01]  /*bf10*/  LDC R40, c[0x0][0x248] ;  /* 0x00009200ff287b82 */ /* 0x000ea20000000800 */
[----:B------:R-:W-:Y:S01]  /*bf20*/  ISETP.LT.AND P5, PT, R156, UR4, !P0 ;  /* 0x000000049c007c0c */ /* 0x000fe2000c7a1270 */
[----:B------:R-:W-:-:S02]  /*bf30*/  ULDC UR4, c[0x0][0x22c] ;  /* 0x00008b0000047ab9 */ /* 0x000fc40000000800 */
[----:B------:R3:W-:Y:S01]  /*bf40*/  @P1 STG.E.U8 desc[UR10][R34.64], R41 ;  /* 0x0000002922001986 */ /* 0x0007e2000c10110a */
[-C--:B------:R-:W-:Y:S02]  /*bf50*/  IADD3 R6, P6, R33, R36.reuse, RZ ;  /* 0x0000002421067210 */ /* 0x080fe40007fde0ff */
[----:B------:R-:W-:Y:S02]  /*bf60*/  IADD3 R32, P1, R38, R36, RZ ;  /* 0x0000002426207210 */ /* 0x000fe40007f3e0ff */
[----:B------:R-:W-:Y:S01]  /*bf70*/  ISETP.LT.AND P2, PT, R155, UR4, !P0 ;  /* 0x000000049b007c0c */ /* 0x000fe2000c741270 */
[----:B------:R-:W-:Y:S01]  /*bf80*/  ULDC UR4, c[0x0][0x22c] ;  /* 0x00008b0000047ab9 */ /* 0x000fe20000000800 */
[----:B------:R-:W-:Y:S01]  /*bf90*/  LEA.HI.X.SX32 R7, R33, R37, 0x1, P6 ;  /* 0x0000002521077211 */ /* 0x000fe200030f0eff */
[----:B---3--:R-:W3:Y:S01]  /*bfa0*/  LDC R35, c[0x0][0x248] ;  /* 0x00009200ff237b82 */ /* 0x008ee20000000800 */
[----:B------:R-:W-:Y:S01]  /*bfb0*/  ISETP.LT.AND P4, PT, R154, UR4, !P0 ;  /* 0x000000049a007c0c */ /* 0x000fe2000c781270 */
[----:B------:R-:W-:Y:S01]  /*bfc0*/  ULDC UR4, c[0x0][0x22c] ;  /* 0x00008b0000047ab9 */ /* 0x000fe20000000800 */
[----:B------:R-:W-:-:S02]  /*bfd0*/  PRMT R39, R8, 0x7773, RZ ;  /* 0x0000777308277816 */ /* 0x000fc400000000ff */
[----:B------:R-:W-:-:S03]  /*bfe0*/  LEA.HI.X.SX32 R33, R38, R37, 0x1, P1 ;  /* 0x0000002526217211 */ /* 0x000fc600008f0eff */
[----:B------:R-:W4:Y:S01]  /*bff0*/  LDC R34, c[0x0][0x248] ;  /* 0x00009200ff227b82 */ /* 0x000f220000000800 */
[----:B-1----:R-:W-:Y:S01]  /*c000*/  IMAD R38, R45, 0x2, R38 ;  /* 0x000000022d267824 */ /* 0x002fe200078e0226 */
[----:B------:R-:W-:Y:S01]  /*c010*/  ISETP.LT.AND P1, PT, R153, UR4, !P0 ;  /* 0x0000000499007c0c */ /* 0x000fe2000c721270 */
[----:B------:R-:W-:Y:S01]  /*c020*/  VIADD R5, R2, 0x3e ;  /* 0x0000003e02057836 */ /* 0x000fe20000000000 */
[----:B------:R-:W-:Y:S01]  /*c030*/  ULDC UR4, c[0x0][0x248] ;  /* 0x0000920000047ab9 */ /* 0x000fe20000000800 */
[----:B------:R1:W-:Y:S03]  /*c040*/  @P3 STG.E.U8 desc[UR10][R6.64], R39 ;  /* 0x0000002706003986 */ /* 0x0003e6000c10110a */
[----:B------:R-:W2:Y:S01]  /*c050*/  LDC R41, c[0x0][0x248] ;  /* 0x00009200ff297b82 */ /* 0x000ea20000000800 */
[----:B------:R-:W-:Y:S02]  /*c060*/  PRMT R9, R9, 0x7773, RZ ;  /* 0x0000777309097816 */ /* 0x000fe400000000ff */
[----:B------:R-:W-:-:S02]  /*c070*/  IADD3 R4, P3, R38, R36, RZ ;  /* 0x0000002426047210 */ /* 0x000fc40007f7e0ff */
[C---:B------:R-:W-:Y:S01]  /*c080*/  ISETP.LT.AND P6, PT, R5.reuse, UR5, !P0 ;  /* 0x0000000505007c0c */ /* 0x040fe2000c7c1270 */
[----:B-1----:R-:W-:Y:S01]  /*c090*/  IMAD R7, R5, UR4, RZ ;  /* 0x0000000405077c24 */ /* 0x002fe2000f8e02ff */
[-C--:B------:R-:W-:Y:S01]  /*c0a0*/  LEA.HI.X.SX32 R5, R38, R37.reuse, 0x1, P3 ;  /* 0x0000002526057211 */ /* 0x080fe200018f0eff */
[----:B------:R1:W-:Y:S01]  /*c0b0*/  @P5 STG.E.U8 desc[UR10][R32.64], R9 ;  /* 0x0000000920005986 */ /* 0x0003e2000c10110a */
[----:B------:R-:W-:Y:S01]  /*c0c0*/  PRMT R11, R11, 0x7773, RZ ;  /* 0x000077730b0b7816 */ /* 0x000fe200000000ff */
[----:B------:R-:W-:Y:S01]  /*c0d0*/  ULDC UR4, c[0x0][0x22c] ;  /* 0x00008b0000047ab9 */ /* 0x000fe20000000800 */
[----:B------:R-:W-:Y:S01]  /*c0e0*/  IADD3 R6, P3, R7, R36, RZ ;  /* 0x0000002407067210 */ /* 0x000fe20007f7e0ff */
[----:B0-----:R-:W-:Y:S01]  /*c0f0*/  IMAD R38, R43, 0x4, R38 ;  /* 0x000000042b267824 */ /* 0x001fe200078e0226 */
[----:B------:R-:W-:Y:S01]  /*c100*/  PRMT R39, R12, 0x7770, RZ ;  /* 0x000077700c277816 */ /* 0x000fe200000000ff */
[----:B------:R-:W-:Y:S01]  /*c110*/  ULDC UR5, c[0x0][0x22c] ;  /* 0x00008b0000057ab9 */ /* 0x000fe20000000800 */
[----:B------:R-:W-:Y:S01]  /*c120*/  LEA.HI.X.SX32 R7, R7, R37, 0x1, P3 ;  /* 0x0000002507077211 */ /* 0x000fe200018f0eff */
[----:B------:R-:W0:Y:S01]  /*c130*/  LDC R43, c[0x0][0x248] ;  /* 0x00009200ff2b7b82 */ /* 0x000e220000000800 */
[----:B-1----:R-:W-:-:S07]  /*c140*/  PRMT R33, R10, 0x7773, RZ ;  /* 0x000077730a217816 */ /* 0x002fce00000000ff */
[----:B------:R-:W1:Y:S01]  /*c150*/  LDC R32, c[0x0][0x248] ;  /* 0x00009200ff207b82 */ /* 0x000e620000000800 */
[----:B------:R3:W-:Y:S04]  /*c160*/  @P2 STG.E.U8 desc[UR10][R4.64], R33 ;  /* 0x0000002104002986 */ /* 0x0007e8000c10110a */
[----:B------:R2:W-:Y:S01]  /*c170*/  @P6 STG.E.U8 desc[UR10][R6.64], R11 ;  /* 0x0000000b06006986 */ /* 0x0005e2000c10110a */
[----:B------:R-:W-:Y:S01]  /*c180*/  IADD3 R8, P6, R38, R36, RZ ;  /* 0x0000002426087210 */ /* 0x000fe20007fde0ff */
[----:B---3--:R-:W-:-:S03]  /*c190*/  IMAD R5, R35, 0x2, R38 ;  /* 0x0000000223057824 */ /* 0x008fc600078e0226 */
[-C--:B------:R-:W-:Y:S02]  /*c1a0*/  LEA.HI.X.SX32 R9, R38, R37.reuse, 0x1, P6 ;  /* 0x0000002526097211 */ /* 0x080fe400030f0eff */
[----:B------:R-:W-:Y:S01]  /*c1b0*/  ISETP.LT.AND P5, PT, R149, UR6, !P0 ;  /* 0x0000000695007c0c */ /* 0x000fe2000c7a1270 */
[----:B----4-:R-:W-:Y:S01]  /*c1c0*/  IMAD R10, R34, 0x2, R5 ;  /* 0x00000002220a7824 */ /* 0x010fe200078e0205 */
[-C--:B------:R-:W-:Y:S02]  /*c1d0*/  IADD3 R4, P6, R5, R36.reuse, RZ ;  /* 0x0000002405047210 */ /* 0x080fe40007fde0ff */
[----:B------:R-:W-:Y:S01]  /*c1e0*/  ISETP.LT.AND P2, PT, R145, UR4, !P0 ;  /* 0x0000000491007c0c */ /* 0x000fe2000c741270 */
[----:B--2---:R-:W-:Y:S01]  /*c1f0*/  IMAD R11, R41, 0x2, R10 ;  /* 0x00000002290b7824 */ /* 0x004fe200078e020a */
[-C--:B------:R-:W-:Y:S01]  /*c200*/  LEA.HI.X.SX32 R5, R5, R37.reuse, 0x1, P6 ;  /* 0x0000002505057211 */ /* 0x080fe200030f0eff */
[----:B------:R-:W2:Y:S01]  /*c210*/  LDC R41, c[0x0][0x248] ;  /* 0x00009200ff297b82 */ /* 0x000ea20000000800 */
[CC--:B------:R-:W-:Y:S01]  /*c220*/  IADD3 R6, P6, R10.reuse, R36.reuse, RZ ;  /* 0x000000240a067210 */ /* 0x0c0fe20007fde0ff */
[----:B------:R1:W-:Y:S01]  /*c230*/  @P4 STG.E.U8 desc[UR10][R8.64], R39 ;  /* 0x0000002708004986 */ /* 0x0003e2000c10110a */
[----:B------:R-:W-:Y:S01]  /*c240*/  PRMT R35, R13, 0x7770, RZ ;  /* 0x000077700d237816 */ /* 0x000fe200000000ff */
[----:B------:R-:W-:Y:S01]  /*c250*/  ULDC UR4, c[0x0][0x22c] ;  /* 0x00008b0000047ab9 */ /* 0x000fe20000000800 */
[----:B------:R-:W-:Y:S01]  /*c260*/  LEA.HI.X.SX32 R7, R10, R37, 0x1, P6 ;  /* 0x000000250a077211 */ /* 0x000fe200030f0eff */
[----:B------:R-:W-:Y:S01]  /*c270*/  ULDC UR6, c[0x0][0x22c] ;  /* 0x00008b0000067ab9 */ /* 0x000fe20000000800 */
[----:B------:R-:W-:-:S02]  /*c280*/  IADD3 R10, P6, R11, R36, RZ ;  /* 0x000000240b0a7210 */ /* 0x000fc40007fde0ff */
[----:B------:R-:W-:Y:S01]  /*c290*/  PRMT R33, R14, 0x7770, RZ ;  /* 0x000077700e217816 */ /* 0x000fe200000000ff */
[----:B------:R-:W3:Y:S01]  /*c2a0*/  LDC R34, c[0x0][0x248] ;  /* 0x00009200ff227b82 */ /* 0x000ee20000000800 */
[----:B-1----:R-:W-:Y:S01]  /*c2b0*/  IMAD R9, R32, 0x2, R11 ;  /* 0x0000000220097824 */ /* 0x002fe200078e020b */
[----:B------:R-:W-:Y:S02]  /*c2c0*/  LEA.HI.X.SX32 R11, R11, R37, 0x1, P6 ;  /* 0x000000250b0b7211 */ /* 0x000fe400030f0eff */
[----:B------:R-:W-:Y:S01]  /*c2d0*/  PRMT R39, R15, 0x7770, RZ ;  /* 0x000077700f277816 */ /* 0x000fe200000000ff */
[----:B------:R-:W-:Y:S01]  /*c2e0*/  IMAD R32, R40, 0x2, R9 ;  /* 0x0000000228207824 */ /* 0x000fe200078e0209 */
[----:B------:R-:W-:Y:S01]  /*c2f0*/  ISETP.LT.AND P3, PT, R146, UR5, !P0 ;  /* 0x0000000592007c0c */ /* 0x000fe2000c761270 */
[----:B------:R1:W-:Y:S01]  /*c300*/  @P1 STG.E.U8 desc[UR10][R4.64], R35 ;  /* 0x0000002304001986 */ /* 0x0003e2000c10110a */
[----:B------:R-:W-:Y:S01]  /*c310*/  ISETP.LT.AND P4, PT, R143, UR4, !P0 ;  /* 0x000000048f007c0c */ /* 0x000fe2000c781270 */
[----:B------:R-:W-:Y:S01]  /*c320*/  ULDC UR4, c[0x0][0x22c] ;  /* 0x00008b0000047ab9 */ /* 0x000fe20000000800 */
[----:B------:R-:W-:Y:S01]  /*c330*/  ULDC UR5, c[0x0][0x22c] ;  /* 0x00008b0000057ab9 */ /* 0x000fe20000000800 */
[----:B------:R-:W-:Y:S01]  /*c340*/  @P5 STG.E.U8 desc[UR10][R6.64], R33 ;  /* 0x0000002106005986 */ /* 0x000fe2000c10110a */
[----:B------:R-:W4:Y:S03]  /*c350*/  LDC R38, c[0x0][0x248] ;  /* 0x00009200ff267b82 */ /* 0x000f260000000800 */
[----:B------:R0:W-:Y:S01]  /*c360*/  @P2 STG.E.U8 desc[UR10][R10.64], R39 ;  /* 0x000000270a002986 */ /* 0x0001e2000c10110a */
[----:B------:R-:W-:-:S02]  /*c370*/  IADD3 R8, P2, R32, R36, RZ ;  /* 0x0000002420087210 */ /* 0x000fc40007f5e0ff */
[CC--:B-1----:R-:W-:Y:S02]  /*c380*/  IADD3 R4, P6, R9.reuse, R36.reuse, RZ ;  /* 0x0000002409047210 */ /* 0x0c2fe40007fde0ff */
[----:B------:R-:W1:Y:S01]  /*c390*/  LDC R40, c[0x0][0x248] ;  /* 0x00009200ff287b82 */ /* 0x000e620000000800 */
[----:B------:R-:W-:Y:S02]  /*c3a0*/  PRMT R35, R12, 0x7771, RZ ;  /* 0x000077710c237816 */ /* 0x000fe400000000ff */
[-C--:B------:R-:W-:Y:S02]  /*c3b0*/  LEA.HI.X.SX32 R5, R9, R37.reuse, 0x1, P6 ;  /* 0x0000002509057211 */ /* 0x080fe400030f0eff */
[-C--:B------:R-:W-:Y:S01]  /*c3c0*/  LEA.HI.X.SX32 R9, R32, R37.reuse, 0x1, P2 ;  /* 0x0000002520097211 */ /* 0x080fe200010f0eff */
[----:B--2---:R-:W-:Y:S01]  /*c3d0*/  IMAD R32, R41, 0x2, R32 ;  /* 0x0000000229207824 */ /* 0x004fe200078e0220 */
[----:B------:R-:W-:Y:S01]  /*c3e0*/  ISETP.LT.AND P1, PT, R142, UR4, !P0 ;  /* 0x000000048e007c0c */ /* 0x000fe2000c721270 */
[----:B0-----:R-:W0:Y:S01]  /*c3f0*/  LDC R39, c[0x0][0x248] ;  /* 0x00009200ff277b82 */ /* 0x001e220000000800 */
[----:B------:R-:W-:Y:S01]  /*c400*/  ULDC UR4, c[0x0][0x22c] ;  /* 0x00008b0000047ab9 */ /* 0x000fe20000000800 */
[----:B------:R-:W-:Y:S01]  /*c410*/  PRMT R33, R13, 0x7771, RZ ;  /* 0x000077710d217816 */ /* 0x000fe200000000ff */
[----:B------:R-:W-:Y:S01]  /*c420*/  @P3 STG.E.U8 desc[UR10][R4.64], R35 ;  /* 0x0000002304003986 */ /* 0x000fe2000c10110a */
[----:B------:R-:W-:Y:S01]  /*c430*/  ISETP.LT.AND P5, PT, R141, UR4, !P0 ;  /* 0x000000048d007c0c */ /* 0x000fe2000c7a1270 */
[----:B------:R-:W-:Y:S01]  /*c440*/  VIADD R10, R2, 0x4e ;  /* 0x0000004e020a7836 */ /* 0x000fe20000000000 */
[----:B------:R-:W-:Y:S01]  /*c450*/  ULDC UR4, c[0x0][0x22c] ;  /* 0x00008b0000047ab9 */ /* 0x000fe20000000800 */
[----:B------:R-:W-:Y:S01]  /*c460*/  IADD3 R6, P3, R32, R36, RZ ;  /* 0x0000002420067210 */ /* 0x000fe20007f7e0ff */
[----:B------:R2:W-:Y:S01]  /*c470*/  @P4 STG.E.U8 desc[UR10][R8.64], R33 ;  /* 0x0000002108004986 */ /* 0x0005e2000c10110a */
[----:B------:R-:W-:Y:S01]  /*c480*/  ISETP.LT.AND P2, PT, R140, UR4, !P0 ;  /* 0x000000048c007c0c */ /* 0x000fe2000c741270 */
[----:B------:R-:W-:Y:S01]  /*c490*/  ULDC UR4, c[0x0][0x248] ;  /* 0x0000920000047ab9 */ /* 0x000fe20000000800 */
[C---:B------:R-:W-:Y:S01]  /*c4a0*/  ISETP.LT.AND P6, PT, R10.reuse, UR5, !P0 ;  /* 0x000000050a007c0c */ /* 0x040fe2000c7c1270 */
[----:B------:R-:W-:Y:S01]  /*c4b0*/  IMAD R10, R10, UR4, RZ ;  /* 0x000000040a0a7c24 */ /* 0x000fe2000f8e02ff */
[----:B------:R-:W-:Y:S01]  /*c4c0*/  LEA.HI.X.SX32 R7, R32, R37, 0x1, P3 ;  /* 0x0000002520077211 */ /* 0x000fe200018f0eff */
[----:B------:R-:W1:Y:S01]  /*c4d0*/  LDC R41, c[0x0][0x248] ;  /* 0x00009200ff297b82 */ /* 0x000e620000000800 */
[----:B--2---:R-:W-:Y:S01]  /*c4e0*/  PRMT R9, R14, 0x7771, RZ ;  /* 0x000077710e097816 */ /* 0x004fe200000000ff */
[----:B------:R-:W-:-:S06]  /*c4f0*/  ULDC UR4, c[0x0][0x22c] ;  /* 0x00008b0000047ab9 */ /* 0x000fcc0000000800 */
[----:B------:R-:W2:Y:S01]  /*c500*/  LDC R33, c[0x0][0x248] ;  /* 0x00009200ff217b82 */ /* 0x000ea20000000800 */
[----:B------:R-:W-:Y:S01]  /*c510*/  PRMT R11, R15, 0x7771, RZ ;  /* 0x000077710f0b7816 */ /* 0x000fe200000000ff */
[----:B------:R-:W-:Y:S01]  /*c520*/  ULDC UR5, c[0x0][0x22c] ;  /* 0x00008b0000057ab9 */ /* 0x000fe20000000800 */
[----:B------:R3:W-:Y:S01]  /*c530*/  @P1 STG.E.U8 desc[UR10][R6.64], R9 ;  /* 0x0000000906001986 */ /* 0x0007e2000c10110a */
[----:B------:R-:W-:Y:S01]  /*c540*/  IADD3 R4, P1, R10, R36, RZ ;  /* 0x000000240a047210 */ /* 0x000fe20007f3e0ff */
[----:B------:R-:W-:-:S03]  /*c550*/  IMAD R32, R43, 0x4, R32 ;  /* 0x000000042b207824 */ /* 0x000fc600078e0220 */
[----:B------:R-:W-:-:S05]  /*c560*/  LEA.HI.X.SX32 R5, R10, R37, 0x1, P1 ;  /* 0x000000250a057211 */ /* 0x000fca00008f0eff */
[----:B------:R2:W-:Y:S01]  /*c570*/  @P6 STG.E.U8 desc[UR10][R4.64], R11 ;  /* 0x0000000b04006986 */ /* 0x0005e2000c10110a */
[----:B---3--:R-:W-:Y:S01]  /*c580*/  IADD3 R6, P6, R32, R36, RZ ;  /* 0x0000002420067210 */ /* 0x008fe20007fde0ff */
[----:B0-----:R-:W-:-:S03]  /*c590*/  IMAD R9, R39, 0x2, R32 ;  /* 0x0000000227097824 */ /* 0x001fc600078e0220 */
[-C--:B------:R-:W-:Y:S01]  /*c5a0*/  LEA.HI.X.SX32 R7, R32, R37.reuse, 0x1, P6 ;  /* 0x0000002520077211 */ /* 0x080fe200030f0eff */
[----:B------:R-:W-:Y:S01]  /*c5b0*/  IMAD R10, R34, 0x2, R9 ;  /* 0x00000002220a7824 */ /* 0x000fe200078e0209 */
[CC--:B------:R-:W-:Y:S01]  /*c5c0*/  IADD3 R8, P6, R9.reuse, R36.reuse, RZ ;  /* 0x0000002409087210 */ /* 0x0c0fe20007fde0ff */
[----:B------:R-:W0:Y:S01]  /*c5d0*/  LDC R34, c[0x0][0x248] ;  /* 0x00009200ff227b82 */ /* 0x000e220000000800 */
[----:B------:R-:W-:Y:S01]  /*c5e0*/  ISETP.LT.AND P4, PT, R138, UR6, !P0 ;  /* 0x000000068a007c0c */ /* 0x000fe2000c781270 */
[----:B------:R-:W-:Y:S01]  /*c5f0*/  ULDC UR6, c[0x0][0x22c] ;  /* 0x00008b0000067ab9 */ /* 0x000fe20000000800 */
[----:B------:R-:W-:Y:S01]  /*c600*/  LEA.HI.X.SX32 R9, R9, R37, 0x1, P6 ;  /* 0x0000002509097211 */ /* 0x000fe200030f0eff */
[----:B--2---:R-:W-:Y:S01]  /*c610*/  IMAD R11, R33, 0x2, R10 ;  /* 0x00000002210b7824 */ /* 0x004fe200078e020a */
[----:B------:R-:W-:Y:S02]  /*c620*/  PRMT R39, R12, 0x7772, RZ ;  /* 0x000077720c277816 */ /* 0x000fe400000000ff */
[----:B------:R-:W-:-:S02]  /*c630*/  IADD3 R4, P6, R10, R36, RZ ;  /* 0x000000240a047210 */ /* 0x000fc40007fde0ff */
[----:B------:R-:W-:Y:S02]  /*c640*/  ISETP.LT.AND P1, PT, R139, UR4, !P0 ;  /* 0x000000048b007c0c */ /* 0x000fe4000c721270 */
[----:B------:R-:W-:Y:S01]  /*c650*/  PRMT R35, R13, 0x7772, RZ ;  /* 0x000077720d237816 */ /* 0x000fe200000000ff */
[----:B------:R4:W-:Y:S01]  /*c660*/  @P5 STG.E.U8 desc[UR10][R6.64], R39 ;  /* 0x0000002706005986 */ /* 0x0009e2000c10110a */
[-C--:B------:R-:W-:Y:S01]  /*c670*/  LEA.HI.X.SX32 R5, R10, R37.reuse, 0x1, P6 ;  /* 0x000000250a057211 */ /* 0x080fe200030f0eff */
[----:B------:R-:W-:Y:S01]  /*c680*/  ULDC UR4, c[0x0][0x22c] ;  /* 0x00008b0000047ab9 */ /* 0x000fe20000000800 */
[-C--:B------:R-:W-:Y:S01]  /*c690*/  IADD3 R10, P6, R11, R36.reuse, RZ ;  /* 0x000000240b0a7210 */ /* 0x080fe20007fde0ff */
[----:B------:R2:W-:Y:S01]  /*c6a0*/  @P2 STG.E.U8 desc[UR10][R8.64], R35 ;  /* 0x0000002308002986 */ /* 0x0005e2000c10110a */
[----:B------:R-:W-:Y:S02]  /*c6b0*/  PRMT R33, R14, 0x7772, RZ ;  /* 0x000077720e217816 */ /* 0x000fe400000000ff */
[----:B------:R-:W-:Y:S01]  /*c6c0*/  ISETP.LT.AND P3, PT, R137, UR5, !P0 ;  /* 0x0000000589007c0c */ /* 0x000fe2000c761270 */
[----:B------:R-:W-:Y:S01]  /*c6d0*/  ULDC UR5, c[0x0][0x22c] ;  /* 0x00008b0000057ab9 */ /* 0x000fe20000000800 */
[----:B----4-:R-:W-:Y:S01]  /*c6e0*/  IMAD R7, R38, 0x2, R11 ;  /* 0x0000000226077824 */ /* 0x010fe200078e020b */
[----:B------:R-:W-:Y:S01]  /*c6f0*/  LEA.HI.X.SX32 R11, R11, R37, 0x1, P6 ;  /* 0x000000250b0b7211 */ /* 0x000fe200030f0eff */
[----:B------:R-:W3:Y:S01]  /*c700*/  LDC R39, c[0x0][0x248] ;  /* 0x00009200ff277b82 */ /* 0x000ee20000000800 */
[----:B--2---:R-:W-:Y:S01]  /*c710*/  PRMT R35, R15, 0x7772, RZ ;  /* 0x000077720f237816 */ /* 0x004fe200000000ff */
[----:B-1----:R-:W-:Y:S01]  /*c720*/  IMAD R32, R40, 0x2, R7 ;  /* 0x0000000228207824 */ /* 0x002fe200078e0207 */
[----:B------:R-:W-:Y:S01]  /*c730*/  ISETP.LT.AND P5, PT, R136, UR4, !P0 ;  /* 0x0000000488007c0c */ /* 0x000fe2000c7a1270 */
[----:B------:R1:W-:Y:S01]  /*c740*/  @P4 STG.E.U8 desc[UR10][R4.64], R33 ;  /* 0x0000002104004986 */ /* 0x0003e2000c10110a */
[----:B------:R-:W-:Y:S01]  /*c750*/  ULDC UR4, c[0x0][0x22c] ;  /* 0x00008b0000047ab9 */ /* 0x000fe20000000800 */
[----:B------:R-:W-:-:S02]  /*c760*/  IADD3 R6, P6, R7, R36, RZ ;  /* 0x0000002407067210 */ /* 0x000fc40007fde0ff */
[----:B------:R2:W-:Y:S01]  /*c770*/  @P1 STG.E.U8 desc[UR10][R10.64], R35 ;  /* 0x000000230a001986 */ /* 0x0005e2000c10110a */
[----:B------:R-:W-:Y:S02]  /*c780*/  IADD3 R8, P1, R32, R36, RZ ;  /* 0x0000002420087210 */ /* 0x000fe40007f3e0ff */
[----:B------:R-:W-:Y:S01]  /*c790*/  ISETP.LT.AND P2, PT, R133, UR4, !P0 ;  /* 0x0000000485007c0c */ /* 0x000fe2000c741270 */
[----:B------:R-:W-:Y:S01]  /*c7a0*/  ULDC UR4, c[0x0][0x22c] ;  /* 0x00008b0000047ab9 */ /* 0x000fe20000000800 */
[-C--:B------:R-:W-:Y:S02]  /*c7b0*/  LEA.HI.X.SX32 R7, R7, R37.reuse, 0x1, P6 ;  /* 0x0000002507077211 */ /* 0x080fe400030f0eff */
[----:B------:R-:W-:Y:S01]  /*c7c0*/  ISETP.LT.AND P4, PT, R131, UR4, !P0 ;  /* 0x0000000483007c0c */ /* 0x000fe2000c781270 */
[----:B------:R-:W-:Y:S01]  /*c7d0*/  ULDC UR4, c[0x0][0x22c] ;  /* 0x00008b0000047ab9 */ /* 0x000fe20000000800 */
[----:B-1----:R-:W-:Y:S01]  /*c7e0*/  PRMT R33, R12, 0x7773, RZ ;  /* 0x000077730c217816 */ /* 0x002fe200000000ff */
[----:B--2---:R-:W1:Y:S01]  /*c7f0*/  LDC R35, c[0x0][0x248] ;  /* 0x00009200ff237b82 */ /* 0x004e620000000800 */
[----:B------:R-:W-:Y:S01]  /*c800*/  LEA.HI.X.SX32 R9, R32, R37, 0x1, P1 ;  /* 0x0000002520097211 */ /* 0x000fe200008f0eff */
[----:B------:R-:W-:Y:S01]  /*c810*/  IMAD R32, R41, 0x2, R32 ;  /* 0x0000000229207824 */ /* 0x000fe200078e0220 */
[----:B------:R-:W-:Y:S01]  /*c820*/  PRMT R13, R13, 0x7773, RZ ;  /* 0x000077730d0d7816 */ /* 0x000fe200000000ff */
[----:B------:R-:W-:Y:S01]  /*c830*/  VIADD R5, R2, 0x5e ;  /* 0x0000005e02057836 */ /* 0x000fe20000000000 */
[----:B------:R-:W-:Y:S01]  /*c840*/  ISETP.LT.AND P1, PT, R135, UR4, !P0 ;  /* 0x0000000487007c0c */ /* 0x000fe2000c721270 */
[----:B------:R-:W-:-:S02]  /*c850*/  ULDC UR4, c[0x0][0x248] ;  /* 0x0000920000047ab9 */ /* 0x000fc40000000800 */
[----:B------:R-:W2:Y:S01]  /*c860*/  LDC R10, c[0x0][0x248] ;  /* 0x00009200ff0a7b82 */ /* 0x000ea20000000800 */
[----:B------:R4:W-:Y:S01]  /*c870*/  @P3 STG.E.U8 desc[UR10][R6.64], R33 ;  /* 0x0000002106003986 */ /* 0x0009e2000c10110a */
[----:B------:R-:W-:Y:S02]  /*c880*/  IADD3 R4, P3, R32, R36, RZ ;  /* 0x0000002420047210 */ /* 0x000fe40007f7e0ff */
[C---:B------:R-:W-:Y:S01]  /*c890*/  ISETP.LT.AND P6, PT, R5.reuse, UR5, !P0 ;  /* 0x0000000505007c0c */ /* 0x040fe2000c7c1270 */
[----:B------:R0:W-:Y:S01]  /*c8a0*/  @P5 STG.E.U8 desc[UR10][R8.64], R13 ;  /* 0x0000000d08005986 */ /* 0x0001e2000c10110a */
[----:B------:R-:W-:Y:S01]  /*c8b0*/  PRMT R11, R14, 0x7773, RZ ;  /* 0x000077730e0b7816 */ /* 0x000fe200000000ff */
[----:B------:R-:W-:Y:S01]  /*c8c0*/  ULDC UR5, c[0x0][0x22c] ;  /* 0x00008b0000057ab9 */ /* 0x000fe20000000800 */
[----:B------:R-:W2:Y:S01]  /*c8d0*/  LDC R12, c[0x0][0x248] ;  /* 0x00009200ff0c7b82 */ /* 0x000ea20000000800 */
[----:B----4-:R-:W-:Y:S01]  /*c8e0*/  IMAD R7, R5, UR4, RZ ;  /* 0x0000000405077c24 */ /* 0x010fe2000f8e02ff */
[----:B------:R-:W-:Y:S01]  /*c8f0*/  LEA.HI.X.SX32 R5, R32, R37, 0x1, P3 ;  /* 0x0000002520057211 */ /* 0x000fe200018f0eff */
[----:B------:R-:W-:Y:S01]  /*c900*/  ULDC UR4, c[0x0][0x22c] ;  /* 0x00008b0000047ab9 */ /* 0x000fe20000000800 */
[----:B------:R-:W-:-:S04]  /*c910*/  PRMT R15, R15, 0x7773, RZ ;  /* 0x000077730f0f7816 */ /* 0x000fc800000000ff */
[----:B0-----:R-:W0:Y:S01]  /*c920*/  LDC R13, c[0x0][0x248] ;  /* 0x00009200ff0d7b82 */ /* 0x001e220000000800 */
[----:B------:R-:W-:Y:S01]  /*c930*/  IADD3 R6, P3, R7, R36, RZ ;  /* 0x0000002407067210 */ /* 0x000fe20007f7e0ff */
[----:B---3--:R-:W-:-:S03]  /*c940*/  IMAD R32, R39, 0x4, R32 ;  /* 0x0000000427207824 */ /* 0x008fc600078e0220 */
[----:B------:R-:W-:Y:S01]  /*c950*/  LEA.HI.X.SX32 R7, R7, R37, 0x1, P3 ;  /* 0x0000002507077211 */ /* 0x000fe200018f0eff */
[----:B------:R1:W-:Y:S02]  /*c960*/  @P2 STG.E.U8 desc[UR10][R4.64], R11 ;  /* 0x0000000b04002986 */ /* 0x0003e4000c10110a */
[----:B------:R-:W3:Y:S02]  /*c970*/  LDC R14, c[0x0][0x248] ;  /* 0x00009200ff0e7b82 */ /* 0x000ee40000000800 */
[----:B------:R4:W-:Y:S01]  /*c980*/  @P6 STG.E.U8 desc[UR10][R6.64], R15 ;  /* 0x0000000f06006986 */ /* 0x0009e2000c10110a */
[----:B------:R-:W-:-:S05]  /*c990*/  IADD3 R8, P6, R32, R36, RZ ;  /* 0x0000002420087210 */ /* 0x000fca0007fde0ff */
[----:B------:R-:W3:Y:S01]  /*c9a0*/  LDC R39, c[0x0][0x248] ;  /* 0x00009200ff277b82 */ /* 0x000ee20000000800 */
[----:B-1----:R-:W-:Y:S01]  /*c9b0*/  IMAD R5, R35, 0x2, R32 ;  /* 0x0000000223057824 */ /* 0x002fe200078e0220 */
[----:B------:R-:W-:-:S03]  /*c9c0*/  LEA.HI.X.SX32 R9, R32, R37, 0x1, P6 ;  /* 0x0000002520097211 */ /* 0x000fc600030f0eff */
[----:B--2---:R-:W-:Y:S01]  /*c9d0*/  IMAD R10, R10, 0x2, R5 ;  /* 0x000000020a0a7824 */ /* 0x004fe200078e0205 */
[-C--:B------:R-:W-:Y:S02]  /*c9e0*/  IADD3 R4, P6, R5, R36.reuse, RZ ;  /* 0x0000002405047210 */ /* 0x080fe40007fde0ff */
[----:B------:R-:W1:Y:S01]  /*c9f0*/  LDC R32, c[0x0][0x248] ;  /* 0x00009200ff207b82 */ /* 0x000e620000000800 */
[----:B------:R-:W-:Y:S01]  /*ca00*/  ISETP.LT.AND P5, PT, R130, UR6, !P0 ;  /* 0x0000000682007c0c */ /* 0x000fe2000c7a1270 */
[----:B0-----:R-:W-:Y:S01]  /*ca10*/  IMAD R11, R13, 0x2, R10 ;  /* 0x000000020d0b7824 */ /* 0x001fe200078e020a */
[----:B------:R-:W-:Y:S01]  /*ca20*/  LEA.HI.X.SX32 R5, R5, R37, 0x1, P6 ;  /* 0x0000002505057211 */ /* 0x000fe200030f0eff */
[----:B------:R-:W-:Y:S01]  /*ca30*/  ULDC UR6, c[0x0][0x22c] ;  /* 0x00008b0000067ab9 */ /* 0x000fe20000000800 */
[----:B------:R-:W-:Y:S02]  /*ca40*/  PRMT R35, R16, 0x7770, RZ ;  /* 0x0000777010237816 */ /* 0x000fe400000000ff */
[----:B----4-:R-:W-:-:S02]  /*ca50*/  IADD3 R6, P6, R10, R36, RZ ;  /* 0x000000240a067210 */ /* 0x010fc40007fde0ff */
[----:B------:R-:W-:Y:S02]  /*ca60*/  ISETP.LT.AND P2, PT, R129, UR4, !P0 ;  /* 0x0000000481007c0c */ /* 0x000fe4000c741270 */
[----:B------:R-:W-:Y:S01]  /*ca70*/  PRMT R33, R17, 0x7770, RZ ;  /* 0x0000777011217816 */ /* 0x000fe200000000ff */
[----:B------:R0:W-:Y:S01]  /*ca80*/  @P4 STG.E.U8 desc[UR10][R8.64], R35 ;  /* 0x0000002308004986 */ /* 0x0001e2000c10110a */
[-C--:B------:R-:W-:Y:S01]  /*ca90*/  LEA.HI.X.SX32 R7, R10, R37.reuse, 0x1, P6 ;  /* 0x000000250a077211 */ /* 0x080fe200030f0eff */
[----:B------:R-:W-:Y:S01]  /*caa0*/  ULDC UR4, c[0x0][0x22c] ;  /* 0x00008b0000047ab9 */ /* 0x000fe20000000800 */
[CC--:B------:R-:W-:Y:S01]  /*cab0*/  IADD3 R10, P6, R11.reuse, R36.reuse, RZ ;  /* 0x000000240b0a7210 */ /* 0x0c0fe20007fde0ff */
[----:B------:R2:W-:Y:S01]  /*cac0*/  @P1 STG.E.U8 desc[UR10][R4.64], R33 ;  /* 0x0000002104001986 */ /* 0x0005e2000c10110a */
[----:B------:R-:W-:Y:S02]  /*cad0*/  PRMT R13, R18, 0x7770, RZ ;  /* 0x00007770120d7816 */ /* 0x000fe400000000ff */
[----:B------:R-:W-:Y:S01]  /*cae0*/  ISETP.LT.AND P3, PT, R128, UR5, !P0 ;  /* 0x0000000580007c0c */ /* 0x000fe2000c761270 */
[----:B------:R-:W-:Y:S01]  /*caf0*/  ULDC UR5, c[0x0][0x22c] ;  /* 0x00008b0000057ab9 */ /* 0x000fe20000000800 */
[----:B0-----:R-:W-:Y:S01]  /*cb00*/  IMAD R9, R12, 0x2, R11 ;  /* 0x000000020c097824 */ /* 0x001fe200078e020b */
[----:B------:R-:W-:Y:S01]  /*cb10*/  LEA.HI.X.SX32 R11, R11, R37, 0x1, P6 ;  /* 0x000000250b0b7211 */ /* 0x000fe200030f0eff */
[----:B------:R-:W0:Y:S01]  /*cb20*/  LDC R35, c[0x0][0x248] ;  /* 0x00009200ff237b82 */ /* 0x000e220000000800 */
[----:B--2---:R-:W-:Y:S01]  /*cb30*/  PRMT R33, R19, 0x7770, RZ ;  /* 0x0000777013217816 */ /* 0x004fe200000000ff */
[----:B---3--:R-:W-:Y:S01]  /*cb40*/  IMAD R12, R14, 0x2, R9 ;  /* 0x000000020e0c7824 */ /* 0x008fe200078e0209 */
[----:B------:R-:W-:Y:S01]  /*cb50*/  @P5 STG.E.U8 desc[UR10][R6.64], R13 ;  /* 0x0000000d06005986 */ /* 0x000fe2000c10110a */
[----:B------:R-:W-:-:S02]  /*cb60*/  IADD3 R4, P6, R9, R36, RZ ;  /* 0x0000002409047210 */ /* 0x000fc40007fde0ff */
[----:B------:R-:W-:Y:S01]  /*cb70*/  ISETP.LT.AND P4, PT, R127, UR4, !P0 ;  /* 0x000000047f007c0c */ /* 0x000fe2000c781270 */
[----:B------:R2:W-:Y:S01]  /*cb80*/  @P2 STG.E.U8 desc[UR10][R10.64], R33 ;  /* 0x000000210a002986 */ /* 0x0005e2000c10110a */
[----:B------:R-:W-:Y:S01]  /*cb90*/  IADD3 R8, P2, R12, R36, RZ ;  /* 0x000000240c087210 */ /* 0x000fe20007f5e0ff */
[----:B------:R-:W-:Y:S01]  /*cba0*/  ULDC UR4, c[0x0][0x22c] ;  /* 0x00008b0000047ab9 */ /* 0x000fe20000000800 */
[-C--:B------:R-:W-:Y:S01]  /*cbb0*/  LEA.HI.X.SX32 R5, R9, R37.reuse, 0x1, P6 ;  /* 0x0000002509057211 */ /* 0x080fe200030f0eff */
[----:B------:R-:W3:Y:S01]  /*cbc0*/  LDC R14, c[0x0][0x248] ;  /* 0x00009200ff0e7b82 */ /* 0x000ee20000000800 */
[----:B------:R-:W-:Y:S02]  /*cbd0*/  PRMT R15, R16, 0x7771, RZ ;  /* 0x00007771100f7816 */ /* 0x000fe400000000ff */
[----:B------:R-:W-:Y:S01]  /*cbe0*/  LEA.HI.X.SX32 R9, R12, R37, 0x1, P2 ;  /* 0x000000250c097211 */ /* 0x000fe200010f0eff */
[----:B------:R-:W-:Y:S01]  /*cbf0*/  IMAD R12, R39, 0x2, R12 ;  /* 0x00000002270c7824 */ /* 0x000fe200078e020c */
[----:B------:R-:W-:Y:S01]  /*cc00*/  ISETP.LT.AND P1, PT, R125, UR4, !P0 ;  /* 0x000000047d007c0c */ /* 0x000fe2000c721270 */
[----:B------:R-:W-:-:S02]  /*cc10*/  ULDC UR4, c[0x0][0x22c] ;  /* 0x00008b0000047ab9 */ /* 0x000fc40000000800 */
[----:B--2---:R-:W2:Y:S01]  /*cc20*/  LDC R33, c[0x0][0x248] ;  /* 0x00009200ff217b82 */ /* 0x004ea20000000800 */
        /* <DEDUP_REMOVED lines=11> */
[----:B------:R-:W-:-:S02]  /*cce0*/  LEA.HI.X.SX32 R7, R12, R37, 0x1, P3 ;  /* 0x000000250c077211 */ /* 0x000fc400018f0eff */
[----:B----4-:R-:W-:Y:S01]  /*ccf0*/  PRMT R9, R18, 0x7771, RZ ;  /* 0x0000777112097816 */ /* 0x010fe200000000ff */
[----:B------:R-:W4:Y:S01]  /*cd00*/  LDC R13, c[0x0][0x248] ;  /* 0x00009200ff0d7b82 */ /* 0x000f220000000800 */
[----:B------:R-:W-:Y:S01]  /*cd10*/  PRMT R11, R19, 0x7771, RZ ;  /* 0x00007771130b7816 */ /* 0x000fe200000000ff */
[----:B------:R-:W-:Y:S01]  /*cd20*/  ULDC UR4, c[0x0][0x22c] ;  /* 0x00008b0000047ab9 */ /* 0x000fe20000000800 */
[----:B------:R-:W-:Y:S01]  /*cd30*/  ISETP.LT.AND P4, PT, R123, UR6, !P0 ;  /* 0x000000067b007c0c */ /* 0x000fe2000c781270 */
[----:B------:R1:W-:Y:S01]  /*cd40*/  @P1 STG.E.U8 desc[UR10][R6.64], R9 ;  /* 0x0000000906001986 */ /* 0x0003e2000c10110a */
[C---:B------:R-:W-:Y:S01]  /*cd50*/  IADD3 R4, P1, R10.reuse, R36, RZ ;  /* 0x000000240a047210 */ /* 0x040fe20007f3e0ff */
[----:B0-----:R-:W-:Y:S01]  /*cd60*/  IMAD R12, R35, 0x4, R12 ;  /* 0x00000004230c7824 */ /* 0x001fe200078e020c */
[----:B------:R-:W-:Y:S01]  /*cd70*/  PRMT R15, R17, 0x7772, RZ ;  /* 0x00007772110f7816 */ /* 0x000fe200000000ff */
[----:B------:R-:W0:Y:S01]  /*cd80*/  LDC R35, c[0x0][0x248] ;  /* 0x00009200ff237b82 */ /* 0x000e220000000800 */
[----:B------:R-:W-:Y:S01]  /*cd90*/  LEA.HI.X.SX32 R5, R10, R37, 0x1, P1 ;  /* 0x000000250a057211 */ /* 0x000fe200008f0eff */
[----:B------:R-:W-:Y:S01]  /*cda0*/  ULDC UR5, c[0x0][0x22c] ;  /* 0x00008b0000057ab9 */ /* 0x000fe20000000800 */
[----:B------:R-:W-:-:S03]  /*cdb0*/  ULDC UR6, c[0x0][0x22c] ;  /* 0x00008b0000067ab9 */ /* 0x000fc60000000800 */
[----:B------:R4:W-:Y:S01]  /*cdc0*/  @P6 STG.E.U8 desc[UR10][R4.64], R11 ;  /* 0x0000000b04006986 */ /* 0x0009e2000c10110a */
[----:B-1----:R-:W-:Y:S01]  /*cdd0*/  IADD3 R6, P6, R12, R36, RZ ;  /* 0x000000240c067210 */ /* 0x002fe20007fde0ff */
[----:B--2---:R-:W-:-:S03]  /*cde0*/  IMAD R9, R33, 0x2, R12 ;  /* 0x0000000221097824 */ /* 0x004fc600078e020c */
[-C--:B------:R-:W-:Y:S01]  /*cdf0*/  LEA.HI.X.SX32 R7, R12, R37.reuse, 0x1, P6 ;  /* 0x000000250c077211 */ /* 0x080fe200030f0eff */
[----:B---3--:R-:W-:Y:S01]  /*ce00*/  IMAD R10, R14, 0x2, R9 ;  /* 0x000000020e0a7824 */ /* 0x008fe200078e0209 */
[CC--:B------:R-:W-:Y:S01]  /*ce10*/  IADD3 R8, P6, R9.reuse, R36.reuse, RZ ;  /* 0x0000002409087210 */ /* 0x0c0fe20007fde0ff */
[----:B------:R-:W1:Y:S01]  /*ce20*/  LDC R14, c[0x0][0x248] ;  /* 0x00009200ff0e7b82 */ /* 0x000e620000000800 */
[----:B------:R-:W-:Y:S02]  /*ce30*/  PRMT R33, R16, 0x7772, RZ ;  /* 0x0000777210217816 */ /* 0x000fe400000000ff */
[-C--:B------:R-:W-:Y:S01]  /*ce40*/  LEA.HI.X.SX32 R9, R9, R37.reuse, 0x1, P6 ;  /* 0x0000002509097211 */ /* 0x080fe200030f0eff */
[----:B----4-:R-:W-:Y:S01]  /*ce50*/  IMAD R11, R13, 0x2, R10 ;  /* 0x000000020d0b7824 */ /* 0x010fe200078e020a */
[-C--:B------:R-:W-:Y:S02]  /*ce60*/  IADD3 R4, P6, R10, R36.reuse, RZ ;  /* 0x000000240a047210 */ /* 0x080fe40007fde0ff */
[----:B------:R-:W-:Y:S01]  /*ce70*/  ISETP.LT.AND P1, PT, R124, UR4, !P0 ;  /* 0x000000047c007c0c */ /* 0x000fe2000c721270 */
[----:B------:R2:W-:Y:S01]  /*ce80*/  @P5 STG.E.U8 desc[UR10][R6.64], R33 ;  /* 0x0000002106005986 */ /* 0x0005e2000c10110a */
[----:B------:R-:W-:Y:S01]  /*ce90*/  LEA.HI.X.SX32 R5, R10, R37, 0x1, P6 ;  /* 0x000000250a057211 */ /* 0x000fe200030f0eff */
[----:B------:R-:W-:Y:S01]  /*cea0*/  ULDC UR4, c[0x0][0x22c] ;  /* 0x00008b0000047ab9 */ /* 0x000fe20000000800 */
[----:B------:R-:W-:Y:S01]  /*ceb0*/  IADD3 R10, P6, R11, R36, RZ ;  /* 0x000000240b0a7210 */ /* 0x000fe20007fde0ff */
[----:B------:R3:W-:Y:S01]  /*cec0*/  @P2 STG.E.U8 desc[UR10][R8.64], R15 ;  /* 0x0000000f08002986 */ /* 0x0007e2000c10110a */
[----:B------:R-:W-:-:S02]  /*ced0*/  PRMT R13, R18, 0x7772, RZ ;  /* 0x00007772120d7816 */ /* 0x000fc400000000ff */
[----:B------:R-:W-:Y:S01]  /*cee0*/  ISETP.LT.AND P3, PT, R122, UR5, !P0 ;  /* 0x000000057a007c0c */ /* 0x000fe2000c761270 */
[----:B------:R-:W-:Y:S01]  /*cef0*/  ULDC UR5, c[0x0][0x22c] ;  /* 0x00008b0000057ab9 */ /* 0x000fe20000000800 */
[----:B--2---:R-:W-:Y:S01]  /*cf00*/  IMAD R7, R32, 0x2, R11 ;  /* 0x0000000220077824 */ /* 0x004fe200078e020b */
[----:B------:R-:W-:Y:S01]  /*cf10*/  LEA.HI.X.SX32 R11, R11, R37, 0x1, P6 ;  /* 0x000000250b0b7211 */ /* 0x000fe200030f0eff */
[----:B------:R-:W2:Y:S01]  /*cf20*/  LDC R33, c[0x0][0x248] ;  /* 0x00009200ff217b82 */ /* 0x000ea20000000800 */
[----:B---3--:R-:W-:Y:S01]  /*cf30*/  PRMT R15, R19, 0x7772, RZ ;  /* 0x00007772130f7816 */ /* 0x008fe200000000ff */
[----:B------:R-:W-:Y:S01]  /*cf40*/  IMAD R12, R34, 0x2, R7 ;  /* 0x00000002220c7824 */ /* 0x000fe200078e0207 */
        /* <DEDUP_REMOVED lines=11> */
[----:B---3--:R-:W-:Y:S01]  /*d000*/  PRMT R13, R16, 0x7773, RZ ;  /* 0x00007773100d7816 */ /* 0x008fe200000000ff */
[----:B----4-:R-:W3:Y:S01]  /*d010*/  LDC R15, c[0x0][0x248] ;  /* 0x00009200ff0f7b82 */ /* 0x010ee20000000800 */
[----:B------:R-:W-:Y:S01]  /*d020*/  LEA.HI.X.SX32 R9, R12, R37, 0x1, P1 ;  /* 0x000000250c097211 */ /* 0x000fe200008f0eff */
[----:B0-----:R-:W-:Y:S01]  /*d030*/  IMAD R12, R35, 0x2, R12 ;  /* 0x00000002230c7824 */ /* 0x001fe200078e020c */
[----:B------:R-:W-:Y:S01]  /*d040*/  ISETP.LT.AND P1, PT, R119, UR4, !P0 ;  /* 0x0000000477007c0c */ /* 0x000fe2000c721270 */
[----:B------:R-:W-:Y:S01]  /*d050*/  VIADD R5, R2, 0x7e ;  /* 0x0000007e02057836 */ /* 0x000fe20000000000 */
[----:B------:R-:W-:-:S03]  /*d060*/  ULDC UR4, c[0x0][0x248] ;  /* 0x0000920000047ab9 */ /* 0x000fc60000000800 */
[----:B------:R-:W0:Y:S01]  /*d070*/  LDC R10, c[0x0][0x248] ;  /* 0x00009200ff0a7b82 */ /* 0x000e220000000800 */
[----:B------:R4:W-:Y:S01]  /*d080*/  @P3 STG.E.U8 desc[UR10][R6.64], R13 ;  /* 0x0000000d06003986 */ /* 0x0009e2000c10110a */
[----:B------:R-:W-:Y:S02]  /*d090*/  IADD3 R4, P3, R12, R36, RZ ;  /* 0x000000240c047210 */ /* 0x000fe40007f7e0ff */
[----:B------:R-:W-:Y:S01]  /*d0a0*/  ISETP.LT.AND P6, PT, R5, UR5, !P0 ;  /* 0x0000000505007c0c */ /* 0x000fe2000c7c1270 */
[----:B------:R-:W-:Y:S01]  /*d0b0*/  ULDC UR5, c[0x0][0x22c] ;  /* 0x00008b0000057ab9 */ /* 0x000fe20000000800 */
[----:B------:R-:W-:Y:S02]  /*d0c0*/  PRMT R17, R17, 0x7773, RZ ;  /* 0x0000777311117816 */ /* 0x000fe400000000ff */
[----:B------:R-:W-:Y:S01]  /*d0d0*/  PRMT R11, R18, 0x7773, RZ ;  /* 0x00007773120b7816 */ /* 0x000fe200000000ff */
[----:B------:R-:W1:Y:S01]  /*d0e0*/  LDC R16, c[0x0][0x248] ;  /* 0x00009200ff107b82 */ /* 0x000e620000000800 */
[----:B----4-:R-:W-:Y:S01]  /*d0f0*/  IMAD R7, R5, UR4, RZ ;  /* 0x0000000405077c24 */ /* 0x010fe2000f8e02ff */
[----:B------:R-:W-:-:S06]  /*d100*/  LEA.HI.X.SX32 R5, R12, R37, 0x1, P3 ;  /* 0x000000250c057211 */ /* 0x000fcc00018f0eff */
[----:B------:R-:W4:Y:S01]  /*d110*/  LDC R13, c[0x0][0x248] ;  /* 0x00009200ff0d7b82 */ /* 0x000f220000000800 */
[-C--:B------:R-:W-:Y:S01]  /*d120*/  IADD3 R6, P3, R7, R36.reuse, RZ ;  /* 0x0000002407067210 */ /* 0x080fe20007f7e0ff */
[----:B--2---:R-:W-:Y:S01]  /*d130*/  IMAD R12, R33, 0x4, R12 ;  /* 0x00000004210c7824 */ /* 0x004fe200078e020c */
[----:B------:R-:W-:Y:S01]  /*d140*/  PRMT R19, R19, 0x7773, RZ ;  /* 0x0000777313137816 */ /* 0x000fe200000000ff */
[----:B------:R2:W-:Y:S01]  /*d150*/  @P5 STG.E.U8 desc[UR10][R8.64], R17 ;  /* 0x0000001108005986 */ /* 0x0005e2000c10110a */
[----:B------:R-:W-:Y:S01]  /*d160*/  LEA.HI.X.SX32 R7, R7, R37, 0x1, P3 ;  /* 0x0000002507077211 */ /* 0x000fe200018f0eff */
[----:B------:R-:W-:Y:S02]  /*d170*/  ULDC UR4, c[0x0][0x22c] ;  /* 0x00008b0000047ab9 */ /* 0x000fe40000000800 */
[----:B------:R3:W-:Y:S01]  /*d180*/  @P2 STG.E.U8 desc[UR10][R4.64], R11 ;  /* 0x0000000b04002986 */ /* 0x0007e2000c10110a */
[----:B------:R-:W1:Y:S03]  /*d190*/  LDC R33, c[0x0][0x248] ;  /* 0x00009200ff217b82 */ /* 0x000e660000000800 */
[----:B------:R0:W-:Y:S01]  /*d1a0*/  @P6 STG.E.U8 desc[UR10][R6.64], R19 ;  /* 0x0000001306006986 */ /* 0x0001e2000c10110a */
[----:B--2---:R-:W-:-:S04]  /*d1b0*/  IADD3 R8, P6, R12, R36, RZ ;  /* 0x000000240c087210 */ /* 0x004fc80007fde0ff */
[----:B------:R-:W2:Y:S01]  /*d1c0*/  LDC R18, c[0x0][0x248] ;  /* 0x00009200ff127b82 */ /* 0x000ea20000000800 */
[----:B---3--:R-:W-:Y:S01]  /*d1d0*/  IMAD R5, R15, 0x2, R12 ;  /* 0x000000020f057824 */ /* 0x008fe200078e020c */
[----:B------:R-:W-:-:S03]  /*d1e0*/  LEA.HI.X.SX32 R9, R12, R37, 0x1, P6 ;  /* 0x000000250c097211 */ /* 0x000fc600030f0eff */
[----:B0-----:R-:W-:Y:S01]  /*d1f0*/  IMAD R10, R10, 0x2, R5 ;  /* 0x000000020a0a7824 */ /* 0x001fe200078e0205 */
[-C--:B------:R-:W-:Y:S02]  /*d200*/  IADD3 R4, P6, R5, R36.reuse, RZ ;  /* 0x0000002405047210 */ /* 0x080fe40007fde0ff */
[----:B------:R-:W0:Y:S01]  /*d210*/  LDC R19, c[0x0][0x248] ;  /* 0x00009200ff137b82 */ /* 0x000e220000000800 */
[----:B------:R-:W-:Y:S01]  /*d220*/  ISETP.LT.AND P5, PT, R114, UR6, !P0 ;  /* 0x0000000672007c0c */ /* 0x000fe2000c7a1270 */
[----:B----4-:R-:W-:Y:S01]  /*d230*/  IMAD R11, R13, 0x2, R10 ;  /* 0x000000020d0b7824 */ /* 0x010fe200078e020a */
[----:B------:R-:W-:Y:S01]  /*d240*/  LEA.HI.X.SX32 R5, R5, R37, 0x1, P6 ;  /* 0x0000002505057211 */ /* 0x000fe200030f0eff */
[----:B------:R-:W-:Y:S01]  /*d250*/  ULDC UR6, c[0x0][0x22c] ;  /* 0x00008b0000067ab9 */ /* 0x000fe20000000800 */
[----:B------:R-:W-:Y:S02]  /*d260*/  PRMT R17, R20, 0x7770, RZ ;  /* 0x0000777014117816 */ /* 0x000fe400000000ff */
[----:B------:R-:W-:-:S02]  /*d270*/  IADD3 R6, P6, R10, R36, RZ ;  /* 0x000000240a067210 */ /* 0x000fc40007fde0ff */
[----:B------:R-:W-:Y:S01]  /*d280*/  ISETP.LT.AND P3, PT, R113, UR4, !P0 ;  /* 0x0000000471007c0c */ /* 0x000fe2000c761270 */
[----:B------:R1:W-:Y:S01]  /*d290*/  @P4 STG.E.U8 desc[UR10][R8.64], R17 ;  /* 0x0000001108004986 */ /* 0x0003e2000c10110a */
[-C--:B------:R-:W-:Y:S01]  /*d2a0*/  LEA.HI.X.SX32 R7, R10, R37.reuse, 0x1, P6 ;  /* 0x000000250a077211 */ /* 0x080fe200030f0eff */
[----:B------:R-:W-:Y:S01]  /*d2b0*/  ULDC UR4, c[0x0][0x22c] ;  /* 0x00008b0000047ab9 */ /* 0x000fe20000000800 */
[----:B------:R-:W-:Y:S02]  /*d2c0*/  IADD3 R10, P6, R11, R36, RZ ;  /* 0x000000240b0a7210 */ /* 0x000fe40007fde0ff */
[----:B------:R-:W-:Y:S02]  /*d2d0*/  PRMT R15, R21, 0x7770, RZ ;  /* 0x00007770150f7816 */ /* 0x000fe400000000ff */
[----:B------:R-:W-:Y:S01]  /*d2e0*/  PRMT R13, R22, 0x7770, RZ ;  /* 0x00007770160d7816 */ /* 0x000fe200000000ff */
[----:B-1----:R-:W-:Y:S01]  /*d2f0*/  IMAD R9, R14, 0x2, R11 ;  /* 0x000000020e097824 */ /* 0x002fe200078e020b */
[----:B------:R-:W-:-:S02]  /*d300*/  LEA.HI.X.SX32 R11, R11, R37, 0x1, P6 ;  /* 0x000000250b0b7211 */ /* 0x000fc400030f0eff */
[----:B------:R-:W-:Y:S01]  /*d310*/  PRMT R17, R23, 0x7770, RZ ;  /* 0x0000777017117816 */ /* 0x000fe200000000ff */
[----:B------:R-:W-:Y:S01]  /*d320*/  IMAD R12, R16, 0x2, R9 ;  /* 0x00000002100c7824 */ /* 0x000fe200078e0209 */
[----:B------:R-:W-:Y:S01]  /*d330*/  ISETP.LT.AND P2, PT, R112, UR5, !P0 ;  /* 0x0000000570007c0c */ /* 0x000fe2000c741270 */
[----:B------:R1:W-:Y:S01]  /*d340*/  @P1 STG.E.U8 desc[UR10][R4.64], R15 ;  /* 0x0000000f04001986 */ /* 0x0003e2000c10110a */
[----:B------:R-:W-:Y:S01]  /*d350*/  ISETP.LT.AND P4, PT, R111, UR4, !P0 ;  /* 0x000000046f007c0c */ /* 0x000fe2000c781270 */
[----:B------:R-:W-:Y:S01]  /*d360*/  ULDC UR4, c[0x0][0x22c] ;  /* 0x00008b0000047ab9 */ /* 0x000fe20000000800 */
[----:B------:R-:W3:Y:S01]  /*d370*/  LDC R14, c[0x0][0x248] ;  /* 0x00009200ff0e7b82 */ /* 0x000ee20000000800 */
[----:B------:R-:W-:Y:S01]  /*d380*/  @P5 STG.E.U8 desc[UR10][R6.64], R13 ;  /* 0x0000000d06005986 */ /* 0x000fe2000c10110a */
[----:B------:R-:W-:-:S03]  /*d390*/  ULDC UR5, c[0x0][0x22c] ;  /* 0x00008b0000057ab9 */ /* 0x000fc60000000800 */
[----:B------:R4:W-:Y:S01]  /*d3a0*/  @P3 STG.E.U8 desc[UR10][R10.64], R17 ;  /* 0x000000110a003986 */ /* 0x0009e2000c10110a */
[-C--:B------:R-:W-:Y:S02]  /*d3b0*/  IADD3 R8, P3, R12, R36.reuse, RZ ;  /* 0x000000240c087210 */ /* 0x080fe40007f7e0ff */
[----:B------:R-:W2:Y:S01]  /*d3c0*/  LDC R16, c[0x0][0x248] ;  /* 0x00009200ff107b82 */ /* 0x000ea20000000800 */
[CC--:B-1----:R-:W-:Y:S02]  /*d3d0*/  IADD3 R4, P6, R9.reuse, R36.reuse, RZ ;  /* 0x0000002409047210 */ /* 0x0c2fe40007fde0ff */
[----:B------:R-:W-:Y:S02]  /*d3e0*/  PRMT R15, R20, 0x7771, RZ ;  /* 0x00007771140f7816 */ /* 0x000fe400000000ff */
[-C--:B------:R-:W-:Y:S02]  /*d3f0*/  LEA.HI.X.SX32 R5, R9, R37.reuse, 0x1, P6 ;  /* 0x0000002509057211 */ /* 0x080fe400030f0eff */
[-C--:B------:R-:W-:Y:S01]  /*d400*/  LEA.HI.X.SX32 R9, R12, R37.reuse, 0x1, P3 ;  /* 0x000000250c097211 */ /* 0x080fe200018f0eff */
[----:B0-----:R-:W-:Y:S01]  /*d410*/  IMAD R12, R19, 0x2, R12 ;  /* 0x00000002130c7824 */ /* 0x001fe200078e020c */
[----:B------:R-:W-:Y:S01]  /*d420*/  ISETP.LT.AND P1, PT, R109, UR4, !P0 ;  /* 0x000000046d007c0c */ /* 0x000fe2000c721270 */
[----:B----4-:R-:W0:Y:S01]  /*d430*/  LDC R17, c[0x0][0x248] ;  /* 0x00009200ff117b82 */ /* 0x010e220000000800 */
        /* <DEDUP_REMOVED lines=13> */
[----:B------:R-:W4:Y:S01]  /*d510*/  LDC R19, c[0x0][0x248] ;  /* 0x00009200ff137b82 */ /* 0x000f220000000800 */
[----:B-1----:R-:W-:Y:S01]  /*d520*/  PRMT R9, R22, 0x7771, RZ ;  /* 0x0000777116097816 */ /* 0x002fe200000000ff */
[----:B------:R-:W-:-:S06]  /*d530*/  ULDC UR4, c[0x0][0x22c] ;  /* 0x00008b0000047ab9 */ /* 0x000fcc0000000800 */
[----:B------:R-:W1:Y:S01]  /*d540*/  LDC R13, c[0x0][0x248] ;  /* 0x00009200ff0d7b82 */ /* 0x000e620000000800 */
        /* <DEDUP_REMOVED lines=11> */
[-C--:B------:R-:W-:Y:S01]  /*d600*/  IADD3 R8, P6, R9, R36.reuse, RZ ;  /* 0x0000002409087210 */ /* 0x080fe20007fde0ff */
[----:B------:R-:W0:Y:S01]  /*d610*/  LDC R14, c[0x0][0x248] ;  /* 0x00009200ff0e7b82 */ /* 0x000e220000000800 */
[----:B------:R-:W-:Y:S01]  /*d620*/  ISETP.LT.AND P2, PT, R107, UR6, !P0 ;  /* 0x000000066b007c0c */ /* 0x000fe2000c741270 */
[----:B------:R-:W-:Y:S01]  /*d630*/  ULDC UR6, c[0x0][0x22c] ;  /* 0x00008b0000067ab9 */ /* 0x000fe20000000800 */
[----:B------:R-:W-:Y:S01]  /*d640*/  LEA.HI.X.SX32 R9, R9, R37, 0x1, P6 ;  /* 0x0000002509097211 */ /* 0x000fe200030f0eff */
[----:B-1----:R-:W-:Y:S01]  /*d650*/  IMAD R11, R13, 0x2, R10 ;  /* 0x000000020d0b7824 */ /* 0x002fe200078e020a */
[----:B------:R-:W-:Y:S02]  /*d660*/  PRMT R17, R20, 0x7772, RZ ;  /* 0x0000777214117816 */ /* 0x000fe400000000ff */
[----:B------:R-:W-:-:S02]  /*d670*/  IADD3 R4, P6, R10, R36, RZ ;  /* 0x000000240a047210 */ /* 0x000fc40007fde0ff */
        /* <DEDUP_REMOVED lines=10> */
[----:B--2---:R-:W-:Y:S01]  /*d720*/  IMAD R7, R16, 0x2, R11 ;  /* 0x0000000210077824 */ /* 0x004fe200078e020b */
[----:B------:R-:W-:Y:S01]  /*d730*/  LEA.HI.X.SX32 R11, R11, R37, 0x1, P6 ;  /* 0x000000250b0b7211 */ /* 0x000fe200030f0eff */
[----:B------:R-:W2:Y:S01]  /*d740*/  LDC R17, c[0x0][0x248] ;  /* 0x00009200ff117b82 */ /* 0x000ea20000000800 */
[----:B-1----:R-:W-:Y:S01]  /*d750*/  PRMT R15, R23, 0x7772, RZ ;  /* 0x00007772170f7816 */ /* 0x002fe200000000ff */
[----:B------:R-:W-:Y:S01]  /*d760*/  IMAD R12, R18, 0x2, R7 ;  /* 0x00000002120c7824 */ /* 0x000fe200078e0207 */
[----:B------:R-:W-:Y:S01]  /*d770*/  ISETP.LT.AND P5, PT, R104, UR4, !P0 ;  /* 0x0000000468007c0c */ /* 0x000fe2000c7a1270 */
[----:B------:R-:W-:Y:S01]  /*d780*/  ULDC UR4, c[0x0][0x22c] ;  /* 0x00008b0000047ab9 */ /* 0x000fe20000000800 */
[----:B------:R1:W-:Y:S01]  /*d790*/  @P2 STG.E.U8 desc[UR10][R4.64], R13 ;  /* 0x0000000d04002986 */ /* 0x0003e2000c10110a */
[----:B------:R-:W-:-:S02]  /*d7a0*/  IADD3 R6, P6, R7, R36, RZ ;  /* 0x0000002407067210 */ /* 0x000fc40007fde0ff */
[----:B------:R-:W3:Y:S01]  /*d7b0*/  LDC R16, c[0x0][0x248] ;  /* 0x00009200ff107b82 */ /* 0x000ee20000000800 */
[----:B------:R-:W-:Y:S01]  /*d7c0*/  ISETP.LT.AND P3, PT, R101, UR4, !P0 ;  /* 0x0000000465007c0c */ /* 0x000fe2000c761270 */
[----:B------:R4:W-:Y:S01]  /*d7d0*/  @P1 STG.E.U8 desc[UR10][R10.64], R15 ;  /* 0x0000000f0a001986 */ /* 0x0009e2000c10110a */
[C---:B------:R-:W-:Y:S01]  /*d7e0*/  IADD3 R8, P1, R12.reuse, R36, RZ ;  /* 0x000000240c087210 */ /* 0x040fe20007f3e0ff */
[----:B------:R-:W-:Y:S01]  /*d7f0*/  ULDC UR4, c[0x0][0x22c] ;  /* 0x00008b0000047ab9 */ /* 0x000fe20000000800 */
[-C--:B------:R-:W-:Y:S02]  /*d800*/  LEA.HI.X.SX32 R7, R7, R37.reuse, 0x1, P6 ;  /* 0x0000002507077211 */ /* 0x080fe400030f0eff */
[----:B------:R-:W-:Y:S01]  /*d810*/  ISETP.LT.AND P2, PT, R99, UR4, !P0 ;  /* 0x0000000463007c0c */ /* 0x000fe2000c741270 */
[----:B------:R-:W-:Y:S01]  /*d820*/  ULDC UR4, c[0x0][0x22c] ;  /* 0x00008b0000047ab9 */ /* 0x000fe20000000800 */
[----:B------:R-:W-:Y:S01]  /*d830*/  LEA.HI.X.SX32 R9, R12, R37, 0x1, P1 ;  /* 0x000000250c097211 */ /* 0x000fe200008f0eff */
[----:B------:R-:W3:Y:S01]  /*d840*/  LDC R18, c[0x0][0x248] ;  /* 0x00009200ff127b82 */ /* 0x000ee20000000800 */
[----:B-1----:R-:W-:Y:S01]  /*d850*/  PRMT R13, R20, 0x7773, RZ ;  /* 0x00007773140d7816 */ /* 0x002fe200000000ff */
[----:B------:R-:W-:Y:S01]  /*d860*/  VIADD R5, R2, 0x9e ;  /* 0x0000009e02057836 */ /* 0x000fe20000000000 */
[----:B------:R-:W-:-:S05]  /*d870*/  PRMT R21, R21, 0x7773, RZ ;  /* 0x0000777315157816 */ /* 0x000fca00000000ff */
[----:B----4-:R-:W1:Y:S01]  /*d880*/  LDC R15, c[0x0][0x248] ;  /* 0x00009200ff0f7b82 */ /* 0x010e620000000800 */
[----:B------:R-:W-:Y:S01]  /*d890*/  ISETP.LT.AND P1, PT, R103, UR4, !P0 ;  /* 0x0000000467007c0c */ /* 0x000fe2000c721270 */
[----:B------:R-:W-:Y:S01]  /*d8a0*/  ULDC UR4, c[0x0][0x248] ;  /* 0x0000920000047ab9 */ /* 0x000fe20000000800 */
[----:B------:R4:W-:Y:S01]  /*d8b0*/  @P4 STG.E.U8 desc[UR10][R6.64], R13 ;  /* 0x0000000d06004986 */ /* 0x0009e2000c10110a */
[----:B------:R-:W-:-:S04]  /*d8c0*/  IMAD R12, R19, 0x2, R12 ;  /* 0x00000002130c7824 */ /* 0x000fc800078e020c */
[----:B------:R-:W0:Y:S01]  /*d8d0*/  LDC R10, c[0x0][0x248] ;  /* 0x00009200ff0a7b82 */ /* 0x000e220000000800 */
[----:B------:R2:W-:Y:S01]  /*d8e0*/  @P5 STG.E.U8 desc[UR10][R8.64], R21 ;  /* 0x0000001508005986 */ /* 0x0005e2000c10110a */
[C---:B------:R-:W-:Y:S01]  /*d8f0*/  ISETP.LT.AND P5, PT, R5.reuse, UR5, !P0 ;  /* 0x0000000505007c0c */ /* 0x040fe2000c7a1270 */
[----:B------:R-:W-:Y:S01]  /*d900*/  ULDC UR5, c[0x0][0x22c] ;  /* 0x00008b0000057ab9 */ /* 0x000fe20000000800 */
[----:B----4-:R-:W-:-:S04]  /*d910*/  IMAD R7, R5, UR4, RZ ;  /* 0x0000000405077c24 */ /* 0x010fc8000f8e02ff */
[----:B------:R-:W4:Y:S01]  /*d920*/  LDC R13, c[0x0][0x248] ;  /* 0x00009200ff0d7b82 */ /* 0x000f220000000800 */
[CC--:B------:R-:W-:Y:S01]  /*d930*/  IADD3 R4, P4, R12.reuse, R36.reuse, RZ ;  /* 0x000000240c047210 */ /* 0x0c0fe20007f9e0ff */
[----:B------:R-:W-:Y:S01]  /*d940*/  ULDC UR4, c[0x0][0x22c] ;  /* 0x00008b0000047ab9 */ /* 0x000fe20000000800 */
[-C--:B------:R-:W-:Y:S02]  /*d950*/  IADD3 R6, P6, R7, R36.reuse, RZ ;  /* 0x0000002407067210 */ /* 0x080fe40007fde0ff */
[-C--:B------:R-:W-:Y:S02]  /*d960*/  LEA.HI.X.SX32 R5, R12, R37.reuse, 0x1, P4 ;  /* 0x000000250c057211 */ /* 0x080fe400020f0eff */
[----:B------:R-:W-:Y:S01]  /*d970*/  PRMT R11, R22, 0x7773, RZ ;  /* 0x00007773160b7816 */ /* 0x000fe200000000ff */
[----:B--2---:R-:W-:Y:S01]  /*d980*/  IMAD R12, R17, 0x4, R12 ;  /* 0x00000004110c7824 */ /* 0x004fe200078e020c */
[----:B------:R-:W-:Y:S01]  /*d990*/  PRMT R23, R23, 0x7773, RZ ;  /* 0x0000777317177816 */ /* 0x000fe200000000ff */
[----:B------:R-:W2:Y:S01]  /*d9a0*/  LDC R19, c[0x0][0x248] ;  /* 0x00009200ff137b82 */ /* 0x000ea20000000800 */
[----:B------:R-:W-:Y:S01]  /*d9b0*/  LEA.HI.X.SX32 R7, R7, R37, 0x1, P6 ;  /* 0x0000002507077211 */ /* 0x000fe200030f0eff */
[----:B------:R1:W-:Y:S04]  /*d9c0*/  @P3 STG.E.U8 desc[UR10][R4.64], R11 ;  /* 0x0000000b04003986 */ /* 0x0003e8000c10110a */
[----:B------:R3:W-:Y:S01]  /*d9d0*/  @P5 STG.E.U8 desc[UR10][R6.64], R23 ;  /* 0x0000001706005986 */ /* 0x0007e2000c10110a */
[----:B------:R-:W-:Y:S01]  /*d9e0*/  IADD3 R8, P5, R12, R36, RZ ;  /* 0x000000240c087210 */ /* 0x000fe20007fbe0ff */
[----:B------:R-:W2:Y:S01]  /*d9f0*/  LDC R21, c[0x0][0x248] ;  /* 0x00009200ff157b82 */ /* 0x000ea20000000800 */
[----:B-1----:R-:W-:-:S02]  /*da00*/  IMAD R5, R15, 0x2, R12 ;  /* 0x000000020f057824 */ /* 0x002fc400078e020c */
[-C--:B------:R-:W-:Y:S02]  /*da10*/  LEA.HI.X.SX32 R9, R12, R37.reuse, 0x1, P5 ;  /* 0x000000250c097211 */ /* 0x080fe400028f0eff */
[----:B0-----:R-:W-:Y:S01]  /*da20*/  IMAD R10, R10, 0x2, R5 ;  /* 0x000000020a0a7824 */ /* 0x001fe200078e0205 */
[----:B------:R-:W-:Y:S02]  /*da30*/  IADD3 R4, P5, R5, R36, RZ ;  /* 0x0000002405047210 */ /* 0x000fe40007fbe0ff */
[----:B---3--:R-:W0:Y:S01]  /*da40*/  LDC R23, c[0x0][0x248] ;  /* 0x00009200ff177b82 */ /* 0x008e220000000800 */
[----:B------:R-:W-:Y:S01]  /*da50*/  ISETP.LT.AND P4, PT, R98, UR6, !P0 ;  /* 0x0000000662007c0c */ /* 0x000fe2000c781270 */
[----:B----4-:R-:W-:Y:S01]  /*da60*/  IMAD R11, R13, 0x2, R10 ;  /* 0x000000020d0b7824 */ /* 0x010fe200078e020a */
[----:B------:R-:W-:Y:S01]  /*da70*/  LEA.HI.X.SX32 R5, R5, R37, 0x1, P5 ;  /* 0x0000002505057211 */ /* 0x000fe200028f0eff */
[----:B------:R-:W-:Y:S01]  /*da80*/  ULDC UR6, c[0x0][0x22c] ;  /* 0x00008b0000067ab9 */ /* 0x000fe20000000800 */
[----:B------:R-:W-:-:S02]  /*da90*/  PRMT R17, R24, 0x7770, RZ ;  /* 0x0000777018117816 */ /* 0x000fc400000000ff */
[CC--:B------:R-:W-:Y:S02]  /*daa0*/  IADD3 R6, P5, R10.reuse, R36.reuse, RZ ;  /* 0x000000240a067210 */ /* 0x0c0fe40007fbe0ff */
        /* <DEDUP_REMOVED lines=15> */
[----:B------:R-:W-:Y:S01]  /*dba0*/  ULDC UR5, c[0x0][0x22c] ;  /* 0x00008b0000057ab9 */ /* 0x000fe20000000800 */
[----:B------:R3:W-:Y:S01]  /*dbb0*/  @P4 STG.E.U8 desc[UR10][R6.64], R13 ;  /* 0x0000000d06004986 */ /* 0x0007e2000c10110a */
[----:B------:R-:W-:Y:S01]  /*dbc0*/  ISETP.LT.AND P1, PT, R92, UR4, !P0 ;  /* 0x000000045c007c0c */ /* 0x000fe2000c721270 */
[----:B------:R-:W-:Y:S01]  /*dbd0*/  ULDC UR4, c[0x0][0x22c] ;  /* 0x00008b0000047ab9 */ /* 0x000fe20000000800 */
[----:B------:R-:W4:Y:S01]  /*dbe0*/  LDC R14, c[0x0][0x248] ;  /* 0x00009200ff0e7b82 */ /* 0x000f220000000800 */
[----:B------:R0:W-:Y:S01]  /*dbf0*/  @P6 STG.E.U8 desc[UR10][R10.64], R17 ;  /* 0x000000110a006986 */ /* 0x0001e2000c10110a */
[----:B------:R-:W-:-:S02]  /*dc00*/  IADD3 R8, P6, R12, R36, RZ ;  /* 0x000000240c087210 */ /* 0x000fc40007fde0ff */
[CC--:B-1----:R-:W-:Y:S02]  /*dc10*/  IADD3 R4, P4, R9.reuse, R36.reuse, RZ ;  /* 0x0000002409047210 */ /* 0x0c2fe40007f9e0ff */
[----:B------:R-:W-:Y:S02]  /*dc20*/  PRMT R15, R24, 0x7771, RZ ;  /* 0x00007771180f7816 */ /* 0x000fe400000000ff */
[----:B------:R-:W1:Y:S01]  /*dc30*/  LDC R16, c[0x0][0x248] ;  /* 0x00009200ff107b82 */ /* 0x000e620000000800 */
[-C--:B------:R-:W-:Y:S02]  /*dc40*/  LEA.HI.X.SX32 R5, R9, R37.reuse, 0x1, P4 ;  /* 0x0000002509057211 */ /* 0x080fe400020f0eff */
[----:B------:R-:W-:Y:S01]  /*dc50*/  ISETP.LT.AND P5, PT, R96, UR4, !P0 ;  /* 0x0000000460007c0c */ /* 0x000fe2000c7a1270 */
[----:B------:R-:W-:Y:S01]  /*dc60*/  ULDC UR4, c[0x0][0x22c] ;  /* 0x00008b0000047ab9 */ /* 0x000fe20000000800 */
[-C--:B------:R-:W-:Y:S01]  /*dc70*/  LEA.HI.X.SX32 R9, R12, R37.reuse, 0x1, P6 ;  /* 0x000000250c097211 */ /* 0x080fe200030f0eff */
[----:B--2---:R-:W-:Y:S01]  /*dc80*/  IMAD R12, R19, 0x2, R12 ;  /* 0x00000002130c7824 */ /* 0x004fe200078e020c */
[----:B---3--:R-:W-:Y:S01]  /*dc90*/  PRMT R13, R25, 0x7771, RZ ;  /* 0x00007771190d7816 */ /* 0x008fe200000000ff */
[----:B------:R-:W-:Y:S01]  /*dca0*/  VIADD R7, R2, 0xae ;  /* 0x000000ae02077836 */ /* 0x000fe20000000000 */
[----:B------:R-:W-:Y:S01]  /*dcb0*/  ISETP.LT.AND P4, PT, R95, UR4, !P0 ;  /* 0x000000045f007c0c */ /* 0x000fe2000c781270 */
[----:B------:R2:W-:Y:S01]  /*dcc0*/  @P3 STG.E.U8 desc[UR10][R4.64], R15 ;  /* 0x0000000f04003986 */ /* 0x0005e2000c10110a */
[----:B------:R-:W-:Y:S01]  /*dcd0*/  ULDC UR4, c[0x0][0x248] ;  /* 0x0000920000047ab9 */ /* 0x000fe20000000800 */
[----:B0-----:R-:W0:Y:S01]  /*dce0*/  LDC R17, c[0x0][0x248] ;  /* 0x00009200ff117b82 */ /* 0x001e220000000800 */
[C---:B------:R-:W-:Y:S01]  /*dcf0*/  IMAD R10, R7.reuse, UR4, RZ ;  /* 0x00000004070a7c24 */ /* 0x040fe2000f8e02ff */
[----:B------:R3:W-:Y:S01]  /*dd00*/  @P2 STG.E.U8 desc[UR10][R8.64], R13 ;  /* 0x0000000d08002986 */ /* 0x0007e2000c10110a */
[CC--:B------:R-:W-:Y:S01]  /*dd10*/  IADD3 R6, P2, R12.reuse, R36.reuse, RZ ;  /* 0x000000240c067210 */ /* 0x0c0fe20007f5e0ff */
[----:B------:R-:W-:Y:S01]  /*dd20*/  ULDC UR4, c[0x0][0x22c] ;  /* 0x00008b0000047ab9 */ /* 0x000fe20000000800 */
[----:B------:R-:W-:Y:S01]  /*dd30*/  ISETP.LT.AND P6, PT, R7, UR5, !P0 ;  /* 0x0000000507007c0c */ /* 0x000fe2000c7c1270 */
[----:B------:R-:W-:Y:S01]  /*dd40*/  ULDC UR5, c[0x0][0x22c] ;  /* 0x00008b0000057ab9 */ /* 0x000fe20000000800 */
[----:B------:R-:W-:Y:S01]  /*dd50*/  LEA.HI.X.SX32 R7, R12, R37, 0x1, P2 ;  /* 0x000000250c077211 */ /* 0x000fe200010f0eff */
[----:B------:R-:W1:Y:S01]  /*dd60*/  LDC R19, c[0x0][0x248] ;  /* 0x00009200ff137b82 */ /* 0x000e620000000800 */
[----:B--2---:R-:W-:-:S04]  /*dd70*/  IADD3 R4, P2, R10, R36, RZ ;  /* 0x000000240a047210 */ /* 0x004fc80007f5e0ff */
[----:B------:R-:W-:-:S03]  /*dd80*/  LEA.HI.X.SX32 R5, R10, R37, 0x1, P2 ;  /* 0x000000250a057211 */ /* 0x000fc600010f0eff */
[----:B------:R-:W2:Y:S01]  /*dd90*/  LDC R10, c[0x0][0x248] ;  /* 0x00009200ff0a7b82 */ /* 0x000ea20000000800 */
[----:B------:R-:W-:Y:S01]  /*dda0*/  PRMT R11, R26, 0x7771, RZ ;  /* 0x000077711a0b7816 */ /* 0x000fe200000000ff */
[----:B------:R-:W-:-:S06]  /*ddb0*/  IMAD R12, R21, 0x4, R12 ;  /* 0x00000004150c7824 */ /* 0x000fcc00078e020c */
[----:B------:R-:W1:Y:S01]  /*ddc0*/  LDC R15, c[0x0][0x248] ;  /* 0x00009200ff0f7b82 */ /* 0x000e620000000800 */
[----:B------:R0:W-:Y:S01]  /*ddd0*/  @P1 STG.E.U8 desc[UR10][R6.64], R11 ;  /* 0x0000000b06001986 */ /* 0x0001e2000c10110a */
[C---:B---3--:R-:W-:Y:S02]  /*dde0*/  IADD3 R8, P1, R12.reuse, R36, RZ ;  /* 0x000000240c087210 */ /* 0x048fe40007f3e0ff */
[----:B------:R-:W-:Y:S02]  /*ddf0*/  PRMT R13, R27, 0x7771, RZ ;  /* 0x000077711b0d7816 */ /* 0x000fe400000000ff */
[----:B------:R-:W-:Y:S02]  /*de00*/  LEA.HI.X.SX32 R9, R12, R37, 0x1, P1 ;  /* 0x000000250c097211 */ /* 0x000fe400008f0eff */
[----:B------:R-:W-:Y:S01]  /*de10*/  ISETP.LT.AND P3, PT, R91, UR6, !P0 ;  /* 0x000000065b007c0c */ /* 0x000fe2000c761270 */
[----:B------:R4:W-:Y:S01]  /*de20*/  @P6 STG.E.U8 desc[UR10][R4.64], R13 ;  /* 0x0000000d04006986 */ /* 0x0009e2000c10110a */
[----:B------:R-:W-:Y:S01]  /*de30*/  ISETP.LT.AND P2, PT, R81, UR4, !P0 ;  /* 0x0000000451007c0c */ /* 0x000fe2000c741270 */
[----:B------:R-:W-:Y:S01]  /*de40*/  ULDC UR4, c[0x0][0x22c] ;  /* 0x00008b0000047ab9 */ /* 0x000fe20000000800 */
[----:B------:R-:W3:Y:S01]  /*de50*/  LDC R21, c[0x0][0x248] ;  /* 0x00009200ff157b82 */ /* 0x000ee20000000800 */
[----:B0-----:R-:W-:Y:S01]  /*de60*/  IMAD R7, R17, 0x2, R12 ;  /* 0x0000000211077824 */ /* 0x001fe200078e020c */
[----:B------:R-:W-:Y:S01]  /*de70*/  PRMT R11, R24, 0x7772, RZ ;  /* 0x00007772180b7816 */ /* 0x000fe200000000ff */
[----:B------:R-:W-:-:S05]  /*de80*/  ULDC UR6, c[0x0][0x22c] ;  /* 0x00008b0000067ab9 */ /* 0x000fca0000000800 */
[----:B------:R-:W0:Y:S01]  /*de90*/  LDC R12, c[0x0][0x248] ;  /* 0x00009200ff0c7b82 */ /* 0x000e220000000800 */
[----:B------:R-:W-:Y:S01]  /*dea0*/  IADD3 R6, P6, R7, R36, RZ ;  /* 0x0000002407067210 */ /* 0x000fe20007fde0ff */
[----:B----4-:R-:W-:-:S03]  /*deb0*/  IMAD R5, R14, 0x2, R7 ;  /* 0x000000020e057824 */ /* 0x010fc600078e0207 */
[----:B------:R-:W-:-:S03]  /*dec0*/  LEA.HI.X.SX32 R7, R7, R37, 0x1, P6 ;  /* 0x0000002507077211 */ /* 0x000fc600030f0eff */
[----:B------:R-:W4:Y:S01]  /*ded0*/  LDC R14, c[0x0][0x248] ;  /* 0x00009200ff0e7b82 */ /* 0x000f220000000800 */
[-C--:B------:R-:W-:Y:S01]  /*dee0*/  IADD3 R4, P6, R5, R36.reuse, RZ ;  /* 0x0000002405047210 */ /* 0x080fe20007fde0ff */
[----:B--2---:R-:W-:Y:S01]  /*def0*/  IMAD R10, R10, 0x2, R5 ;  /* 0x000000020a0a7824 */ /* 0x004fe200078e0205 */
[----:B------:R2:W-:Y:S01]  /*df00*/  @P5 STG.E.U8 desc[UR10][R8.64], R11 ;  /* 0x0000000b08005986 */ /* 0x0005e2000c10110a */
[----:B------:R-:W-:Y:S02]  /*df10*/  PRMT R13, R25, 0x7772, RZ ;  /* 0x00007772190d7816 */ /* 0x000fe400000000ff */
[-C--:B------:R-:W-:Y:S02]  /*df20*/  LEA.HI.X.SX32 R5, R5, R37.reuse, 0x1, P6 ;  /* 0x0000002505057211 */ /* 0x080fe400030f0eff */
[----:B------:R-:W-:Y:S02]  /*df30*/  ISETP.LT.AND P1, PT, R87, UR4, !P0 ;  /* 0x0000000457007c0c */ /* 0x000fe4000c721270 */
[----:B------:R-:W-:Y:S01]  /*df40*/  PRMT R17, R26, 0x7772, RZ ;  /* 0x000077721a117816 */ /* 0x000fe200000000ff */
[----:B------:R3:W-:Y:S01]  /*df50*/  @P4 STG.E.U8 desc[UR10][R6.64], R13 ;  /* 0x0000000d06004986 */ /* 0x0007e2000c10110a */
[----:B------:R-:W-:Y:S01]  /*df60*/  ULDC UR4, c[0x0][0x22c] ;  /* 0x00008b0000047ab9 */ /* 0x000fe20000000800 */
[C---:B--2---:R-:W-:Y:S01]  /*df70*/  IADD3 R8, P6, R10.reuse, R36, RZ ;  /* 0x000000240a087210 */ /* 0x044fe20007fde0ff */
[----:B-1----:R-:W-:Y:S01]  /*df80*/  IMAD R11, R15, 0x2, R10 ;  /* 0x000000020f0b7824 */ /* 0x002fe200078e020a */
[----:B------:R1:W-:Y:S02]  /*df90*/  @P3 STG.E.U8 desc[UR10][R4.64], R17 ;  /* 0x0000001104003986 */ /* 0x0003e4000c10110a */
[----:B------:R-:W-:-:S02]  /*dfa0*/  LEA.HI.X.SX32 R9, R10, R37, 0x1, P6 ;  /* 0x000000250a097211 */ /* 0x000fc400030f0eff */
[-C--:B---3--:R-:W-:Y:S02]  /*dfb0*/  IADD3 R6, P6, R11, R36.reuse, RZ ;  /* 0x000000240b067210 */ /* 0x088fe40007fde0ff */
[----:B------:R-:W-:Y:S02]  /*dfc0*/  PRMT R15, R27, 0x7772, RZ ;  /* 0x000077721b0f7816 */ /* 0x000fe400000000ff */
[----:B------:R-:W-:Y:S01]  /*dfd0*/  ISETP.LT.AND P5, PT, R90, UR4, !P0 ;  /* 0x000000045a007c0c */ /* 0x000fe2000c7a1270 */
[----:B------:R-:W-:Y:S01]  /*dfe0*/  ULDC UR4, c[0x0][0x22c] ;  /* 0x00008b0000047ab9 */ /* 0x000fe20000000800 */
[----:B-1----:R-:W1:Y:S01]  /*dff0*/  LDC R17, c[0x0][0x248] ;  /* 0x00009200ff117b82 */ /* 0x002e620000000800 */
[-C--:B------:R-:W-:Y:S01]  /*e000*/  LEA.HI.X.SX32 R7, R11, R37.reuse, 0x1, P6 ;  /* 0x000000250b077211 */ /* 0x080fe200030f0eff */
[----:B0-----:R-:W-:Y:S01]  /*e010*/  IMAD R11, R12, 0x2, R11 ;  /* 0x000000020c0b7824 */ /* 0x001fe200078e020b */
[----:B------:R-:W-:Y:S01]  /*e020*/  PRMT R13, R24, 0x7773, RZ ;  /* 0x00007773180d7816 */ /* 0x000fe200000000ff */
[----:B------:R-:W-:Y:S01]  /*e030*/  @P2 STG.E.U8 desc[UR10][R8.64], R15 ;  /* 0x0000000f08002986 */ /* 0x000fe2000c10110a */
[----:B------:R-:W-:Y:S01]  /*e040*/  ISETP.LT.AND P4, PT, R85, UR4, !P0 ;  /* 0x0000000455007c0c */ /* 0x000fe2000c781270 */
[----:B------:R-:W-:Y:S01]  /*e050*/  ULDC UR4, c[0x0][0x22c] ;  /* 0x00008b0000047ab9 */ /* 0x000fe20000000800 */
[----:B------:R-:W-:Y:S01]  /*e060*/  VIADD R10, R2, 0xbe ;  /* 0x000000be020a7836 */ /* 0x000fe20000000000 */
[----:B------:R0:W-:Y:S01]  /*e070*/  @P1 STG.E.U8 desc[UR10][R6.64], R13 ;  /* 0x0000000d06001986 */ /* 0x0001e2000c10110a */
[----:B------:R-:W-:Y:S01]  /*e080*/  ISETP.LT.AND P3, PT, R88, UR4, !P0 ;  /* 0x0000000458007c0c */ /* 0x000fe2000c761270 */
[----:B------:R-:W-:Y:S01]  /*e090*/  ULDC UR4, c[0x0][0x22c] ;  /* 0x00008b0000047ab9 */ /* 0x000fe20000000800 */
[-C--:B------:R-:W-:Y:S01]  /*e0a0*/  IADD3 R4, P1, R11, R36.reuse, RZ ;  /* 0x000000240b047210 */ /* 0x080fe20007f3e0ff */
[----:B----4-:R-:W-:Y:S01]  /*e0b0*/  IMAD R12, R14, 0x2, R11 ;  /* 0x000000020e0c7824 */ /* 0x010fe200078e020b */
[----:B------:R-:W-:Y:S01]  /*e0c0*/  ISETP.LT.AND P2, PT, R89, UR4, !P0 ;  /* 0x0000000459007c0c */ /* 0x000fe2000c741270 */
[----:B------:R-:W-:Y:S01]  /*e0d0*/  ULDC UR4, c[0x0][0x248] ;  /* 0x0000920000047ab9 */ /* 0x000fe20000000800 */
[----:B------:R-:W-:Y:S01]  /*e0e0*/  LEA.HI.X.SX32 R5, R11, R37, 0x1, P1 ;  /* 0x000000250b057211 */ /* 0x000fe200008f0eff */
[----:B------:R-:W2:Y:S01]  /*e0f0*/  LDC R14, c[0x0][0x248] ;  /* 0x00009200ff0e7b82 */ /* 0x000ea20000000800 */
[C---:B------:R-:W-:Y:S01]  /*e100*/  ISETP.LT.AND P1, PT, R10.reuse, UR5, !P0 ;  /* 0x000000050a007c0c */ /* 0x040fe2000c721270 */
[----:B------:R-:W-:Y:S01]  /*e110*/  IMAD R10, R10, UR4, RZ ;  /* 0x000000040a0a7c24 */ /* 0x000fe2000f8e02ff */
[----:B0-----:R-:W-:Y:S01]  /*e120*/  IADD3 R6, P6, R12, R36, RZ ;  /* 0x000000240c067210 */ /* 0x001fe20007fde0ff */
[----:B------:R-:W-:-:S04]  /*e130*/  ULDC UR4, c[0x0][0x22c] ;  /* 0x00008b0000047ab9 */ /* 0x000fc80000000800 */
[----:B------:R-:W0:Y:S01]  /*e140*/  LDC R13, c[0x0][0x248] ;  /* 0x00009200ff0d7b82 */ /* 0x000e220000000800 */
[-C--:B------:R-:W-:Y:S01]  /*e150*/  LEA.HI.X.SX32 R7, R12, R37.reuse, 0x1, P6 ;  /* 0x000000250c077211 */ /* 0x080fe200030f0eff */
[----:B------:R-:W-:Y:S01]  /*e160*/  ULDC UR5, c[0x0][0x22c] ;  /* 0x00008b0000057ab9 */ /* 0x000fe20000000800 */
[----:B------:R-:W-:Y:S02]  /*e170*/  IADD3 R8, P6, R10, R36, RZ ;  /* 0x000000240a087210 */ /* 0x000fe40007fde0ff */
[----:B------:R-:W-:Y:S02]  /*e180*/  PRMT R25, R25, 0x7773, RZ ;  /* 0x0000777319197816 */ /* 0x000fe400000000ff */
[----:B------:R-:W-:Y:S01]  /*e190*/  PRMT R11, R26, 0x7773, RZ ;  /* 0x000077731a0b7816 */ /* 0x000fe200000000ff */
[----:B-1----:R-:W-:Y:S01]  /*e1a0*/  IMAD R12, R17, 0x4, R12 ;  /* 0x00000004110c7824 */ /* 0x002fe200078e020c */
[----:B------:R-:W-:Y:S02]  /*e1b0*/  PRMT R27, R27, 0x7773, RZ ;  /* 0x000077731b1b7816 */ /* 0x000fe400000000ff */
[----:B------:R-:W-:Y:S01]  /*e1c0*/  LEA.HI.X.SX32 R9, R10, R37, 0x1, P6 ;  /* 0x000000250a097211 */ /* 0x000fe200030f0eff */
[----:B------:R1:W-:Y:S01]  /*e1d0*/  @P5 STG.E.U8 desc[UR10][R4.64], R25 ;  /* 0x0000001904005986 */ /* 0x0003e2000c10110a */
[----:B------:R-:W-:Y:S01]  /*e1e0*/  IMAD R10, R19, 0x2, R12 ;  /* 0x00000002130a7824 */ /* 0x000fe200078e020c */
[----:B------:R-:W-:Y:S01]  /*e1f0*/  ISETP.LT.AND P5, PT, R78, UR6, !P0 ;  /* 0x000000064e007c0c */ /* 0x000fe2000c7a1270 */
[----:B------:R-:W3:Y:S01]  /*e200*/  LDC R19, c[0x0][0x248] ;  /* 0x00009200ff137b82 */ /* 0x000ee20000000800 */
[----:B------:R4:W-:Y:S01]  /*e210*/  @P4 STG.E.U8 desc[UR10][R6.64], R11 ;  /* 0x0000000b06004986 */ /* 0x0009e2000c10110a */
[----:B------:R-:W-:Y:S01]  /*e220*/  PRMT R15, R28, 0x7770, RZ ;  /* 0x000077701c0f7816 */ /* 0x000fe200000000ff */
[----:B------:R-:W-:-:S02]  /*e230*/  ULDC UR6, c[0x0][0x22c] ;  /* 0x00008b0000067ab9 */ /* 0x000fc40000000800 */
[----:B------:R0:W-:Y:S01]  /*e240*/  @P1 STG.E.U8 desc[UR10][R8.64], R27 ;  /* 0x0000001b08001986 */ /* 0x0001e2000c10110a */
[CC--:B-1----:R-:W-:Y:S02]  /*e250*/  IADD3 R4, P1, R12.reuse, R36.reuse, RZ ;  /* 0x000000240c047210 */ /* 0x0c2fe40007f3e0ff */
[----:B------:R-:W1:Y:S02]  /*e260*/  LDC R25, c[0x0][0x248] ;  /* 0x00009200ff197b82 */ /* 0x000e640000000800 */
[----:B------:R-:W-:Y:S02]  /*e270*/  LEA.HI.X.SX32 R5, R12, R37, 0x1, P1 ;  /* 0x000000250c057211 */ /* 0x000fe400008f0eff */
[----:B----4-:R-:W-:Y:S01]  /*e280*/  IADD3 R6, P6, R10, R36, RZ ;  /* 0x000000240a067210 */ /* 0x010fe20007fde0ff */
[----:B0-----:R-:W-:-:S03]  /*e290*/  IMAD R9, R13, 0x2, R10 ;  /* 0x000000020d097824 */ /* 0x001fc600078e020a */
[----:B------:R-:W0:Y:S01]  /*e2a0*/  LDC R12, c[0x0][0x248] ;  /* 0x00009200ff0c7b82 */ /* 0x000e220000000800 */
[----:B------:R-:W-:Y:S01]  /*e2b0*/  LEA.HI.X.SX32 R7, R10, R37, 0x1, P6 ;  /* 0x000000250a077211 */ /* 0x000fe200030f0eff */
[----:B--2---:R-:W-:Y:S01]  /*e2c0*/  IMAD R10, R14, 0x2, R9 ;  /* 0x000000020e0a7824 */ /* 0x004fe200078e0209 */
[----:B------:R-:W-:-:S05]  /*e2d0*/  IADD3 R8, P6, R9, R36, RZ ;  /* 0x0000002409087210 */ /* 0x000fca0007fde0ff */
[----:B------:R-:W2:Y:S01]  /*e2e0*/  LDC R14, c[0x0][0x248] ;  /* 0x00009200ff0e7b82 */ /* 0x000ea20000000800 */
[----:B------:R-:W-:Y:S02]  /*e2f0*/  PRMT R13, R29, 0x7770, RZ ;  /* 0x000077701d0d7816 */ /* 0x000fe400000000ff */
[----:B------:R-:W-:Y:S02]  /*e300*/  LEA.HI.X.SX32 R9, R9, R37, 0x1, P6 ;  /* 0x0000002509097211 */ /* 0x000fe400030f0eff */
[----:B------:R-:W-:Y:S01]  /*e310*/  PRMT R17, R30, 0x7770, RZ ;  /* 0x000077701e117816 */ /* 0x000fe200000000ff */
[----:B------:R4:W-:Y:S01]  /*e320*/  @P3 STG.E.U8 desc[UR10][R4.64], R15 ;  /* 0x0000000f04003986 */ /* 0x0009e2000c10110a */
[----:B------:R-:W-:Y:S01]  /*e330*/  IMAD R11, R21, 0x2, R10 ;  /* 0x00000002150b7824 */ /* 0x000fe200078e020a */
[----:B------:R-:W-:Y:S01]  /*e340*/  ISETP.LT.AND P4, PT, R83, UR4, !P0 ;  /* 0x0000000453007c0c */ /* 0x000fe2000c781270 */
[----:B------:R-:W-:Y:S01]  /*e350*/  ULDC UR4, c[0x0][0x22c] ;  /* 0x00008b0000047ab9 */ /* 0x000fe20000000800 */
[----:B------:R-:W-:Y:S01]  /*e360*/  @P2 STG.E.U8 desc[UR10][R6.64], R13 ;  /* 0x0000000d06002986 */ /* 0x000fe2000c10110a */
[----:B------:R-:W1:Y:S03]  /*e370*/  LDC R21, c[0x0][0x248] ;  /* 0x00009200ff157b82 */ /* 0x000e660000000800 */
[----:B------:R3:W-:Y:S01]  /*e380*/  @P5 STG.E.U8 desc[UR10][R8.64], R17 ;  /* 0x0000001108005986 */ /* 0x0007e2000c10110a */
[----:B----4-:R-:W-:-:S04]  /*e390*/  IADD3 R4, P6, R10, R36, RZ ;  /* 0x000000240a047210 */ /* 0x010fc80007fde0ff */
[-C--:B------:R-:W-:Y:S01]  /*e3a0*/  LEA.HI.X.SX32 R5, R10, R37.reuse, 0x1, P6 ;  /* 0x000000250a057211 */ /* 0x080fe200030f0eff */
[----:B---3--:R-:W3:Y:S01]  /*e3b0*/  LDC R17, c[0x0][0x248] ;  /* 0x00009200ff117b82 */ /* 0x008ee20000000800 */
[-C--:B------:R-:W-:Y:S02]  /*e3c0*/  IADD3 R6, P6, R11, R36.reuse, RZ ;  /* 0x000000240b067210 */ /* 0x080fe40007fde0ff */
[----:B------:R-:W-:Y:S01]  /*e3d0*/  ISETP.LT.AND P1, PT, R77, UR4, !P0 ;  /* 0x000000044d007c0c */ /* 0x000fe2000c721270 */
[----:B------:R-:W-:Y:S01]  /*e3e0*/  ULDC UR4, c[0x0][0x22c] ;  /* 0x00008b0000047ab9 */ /* 0x000fe20000000800 */
[-C--:B------:R-:W-:Y:S01]  /*e3f0*/  LEA.HI.X.SX32 R7, R11, R37.reuse, 0x1, P6 ;  /* 0x000000250b077211 */ /* 0x080fe200030f0eff */
[----:B0-----:R-:W-:Y:S01]  /*e400*/  IMAD R11, R12, 0x2, R11 ;  /* 0x000000020c0b7824 */ /* 0x001fe200078e020b */
[----:B------:R-:W-:Y:S01]  /*e410*/  ISETP.LT.AND P3, PT, R82, UR4, !P0 ;  /* 0x0000000452007c0c */ /* 0x000fe2000c761270 */
[----:B------:R-:W-:Y:S01]  /*e420*/  ULDC UR4, c[0x0][0x22c] ;  /* 0x00008b0000047ab9 */ /* 0x000fe20000000800 */
[----:B------:R-:W-:Y:S01]  /*e430*/  PRMT R15, R31, 0x7770, RZ ;  /* 0x000077701f0f7816 */ /* 0x000fe200000000ff */
[----:B--2---:R-:W-:Y:S01]  /*e440*/  IMAD R12, R14, 0x2, R11 ;  /* 0x000000020e0c7824 */ /* 0x004fe200078e020b */
[-C--:B------:R-:W-:Y:S01]  /*e450*/  IADD3 R8, P6, R11, R36.reuse, RZ ;  /* 0x000000240b087210 */ /* 0x080fe20007fde0ff */
[----:B------:R-:W-:Y:S01]  /*e460*/  VIADD R10, R2, 0xce ;  /* 0x000000ce020a7836 */ /* 0x000fe20000000000 */
[----:B------:R-:W-:Y:S01]  /*e470*/  ISETP.LT.AND P2, PT, R76, UR4, !P0 ;  /* 0x000000044c007c0c */ /* 0x000fe2000c741270 */
[----:B------:R-:W-:Y:S01]  /*e480*/  ULDC UR4, c[0x0][0x22c] ;  /* 0x00008b0000047ab9 */ /* 0x000fe20000000800 */
[----:B------:R-:W-:Y:S01]  /*e490*/  PRMT R13, R28, 0x7771, RZ ;  /* 0x000077711c0d7816 */ /* 0x000fe200000000ff */
[----:B------:R0:W-:Y:S01]  /*e4a0*/  @P4 STG.E.U8 desc[UR10][R4.64], R15 ;  /* 0x0000000f04004986 */ /* 0x0001e2000c10110a */
[----:B------:R-:W-:Y:S01]  /*e4b0*/  ISETP.LT.AND P5, PT, R79, UR4, !P0 ;  /* 0x000000044f007c0c */ /* 0x000fe2000c7a1270 */
[----:B------:R-:W-:Y:S01]  /*e4c0*/  ULDC UR4, c[0x0][0x22c] ;  /* 0x00008b0000047ab9 */ /* 0x000fe20000000800 */
[-C--:B------:R-:W-:Y:S01]  /*e4d0*/  LEA.HI.X.SX32 R9, R11, R37.reuse, 0x1, P6 ;  /* 0x000000250b097211 */ /* 0x080fe200030f0eff */
[----:B------:R2:W-:Y:S01]  /*e4e0*/  @P1 STG.E.U8 desc[UR10][R6.64], R13 ;  /* 0x0000000d06001986 */ /* 0x0005e2000c10110a */
[----:B------:R-:W-:Y:S01]  /*e4f0*/  ISETP.LT.AND P4, PT, R80, UR4, !P0 ;  /* 0x0000000450007c0c */ /* 0x000fe2000c781270 */
[----:B------:R-:W-:Y:S01]  /*e500*/  ULDC UR4, c[0x0][0x248] ;  /* 0x0000920000047ab9 */ /* 0x000fe20000000800 */
[----:B------:R-:W-:Y:S01]  /*e510*/  ISETP.LT.AND P1, PT, R10, UR5, !P0 ;  /* 0x000000050a007c0c */ /* 0x000fe2000c721270 */
[----:B------:R-:W4:Y:S01]  /*e520*/  LDC R14, c[0x0][0x248] ;  /* 0x00009200ff0e7b82 */ /* 0x000f220000000800 */
[-C--:B0-----:R-:W-:Y:S01]  /*e530*/  IADD3 R4, P6, R12, R36.reuse, RZ ;  /* 0x000000240c047210 */ /* 0x081fe20007fde0ff */
[----:B------:R-:W-:Y:S01]  /*e540*/  IMAD R10, R10, UR4, RZ ;  /* 0x000000040a0a7c24 */ /* 0x000fe2000f8e02ff */
[----:B------:R-:W-:Y:S01]  /*e550*/  PRMT R15, R29, 0x7771, RZ ;  /* 0x000077711d0f7816 */ /* 0x000fe200000000ff */
[----:B------:R-:W-:Y:S01]  /*e560*/  ULDC UR4, c[0x0][0x22c] ;  /* 0x00008b0000047ab9 */ /* 0x000fe20000000800 */
[----:B------:R-:W-:Y:S01]  /*e570*/  LEA.HI.X.SX32 R5, R12, R37, 0x1, P6 ;  /* 0x000000250c057211 */ /* 0x000fe200030f0eff */
[----:B---3--:R-:W-:Y:S01]  /*e580*/  IMAD R12, R17, 0x4, R12 ;  /* 0x00000004110c7824 */ /* 0x008fe200078e020c */
[----:B--2---:R-:W-:Y:S01]  /*e590*/  PRMT R13, R30, 0x7771, RZ ;  /* 0x000077711e0d7816 */ /* 0x004fe200000000ff */
[----:B------:R-:W0:Y:S01]  /*e5a0*/  LDC R17, c[0x0][0x248] ;  /* 0x00009200ff117b82 */ /* 0x000e220000000800 */
[----:B------:R2:W-:Y:S01]  /*e5b0*/  @P3 STG.E.U8 desc[UR10][R8.64], R15 ;  /* 0x0000000f08003986 */ /* 0x0005e2000c10110a */
[----:B------:R-:W-:Y:S01]  /*e5c0*/  IADD3 R6, P3, R10, R36, RZ ;  /* 0x000000240a067210 */ /* 0x000fe20007f7e0ff */
[----:B------:R-:W-:-:S03]  /*e5d0*/  ULDC UR5, c[0x0][0x22c] ;  /* 0x00008b0000057ab9 */ /* 0x000fc60000000800 */
[----:B------:R-:W-:Y:S01]  /*e5e0*/  LEA.HI.X.SX32 R7, R10, R37, 0x1, P3 ;  /* 0x000000250a077211 */ /* 0x000fe200018f0eff */
[----:B------:R-:W-:Y:S01]  /*e5f0*/  IMAD R10, R19, 0x2, R12 ;  /* 0x00000002130a7824 */ /* 0x000fe200078e020c */
[----:B------:R3:W-:Y:S01]  /*e600*/  @P2 STG.E.U8 desc[UR10][R4.64], R13 ;  /* 0x0000000d04002986 */ /* 0x0007e2000c10110a */
[----:B--2---:R-:W-:-:S04]  /*e610*/  IADD3 R8, P3, R12, R36, RZ ;  /* 0x000000240c087210 */ /* 0x004fc80007f7e0ff */
[-C--:B------:R-:W-:Y:S02]  /*e620*/  LEA.HI.X.SX32 R9, R12, R37.reuse, 0x1, P3 ;  /* 0x000000250c097211 */ /* 0x080fe400018f0eff */
[----:B------:R-:W-:Y:S01]  /*e630*/  PRMT R11, R31, 0x7771, RZ ;  /* 0x000077711f0b7816 */ /* 0x000fe200000000ff */
[----:B------:R-:W2:Y:S01]  /*e640*/  LDC R12, c[0x0][0x248] ;  /* 0x00009200ff0c7b82 */ /* 0x000ea20000000800 */
[-C--:B---3--:R-:W-:Y:S02]  /*e650*/  IADD3 R4, P3, R10, R36.reuse, RZ ;  /* 0x000000240a047210 */ /* 0x088fe40007f7e0ff */
[----:B------:R-:W-:Y:S02]  /*e660*/  PRMT R13, R28, 0x7772, RZ ;  /* 0x000077721c0d7816 */ /* 0x000fe400000000ff */
[----:B------:R-:W-:Y:S01]  /*e670*/  LEA.HI.X.SX32 R5, R10, R37, 0x1, P3 ;  /* 0x000000250a057211 */ /* 0x000fe200018f0eff */
[----:B-1----:R-:W-:Y:S01]  /*e680*/  IMAD R10, R21, 0x2, R10 ;  /* 0x00000002150a7824 */ /* 0x002fe200078e020a */
[----:B------:R-:W-:Y:S01]  /*e690*/  PRMT R15, R29, 0x7772, RZ ;  /* 0x000077721d0f7816 */ /* 0x000fe200000000ff */
[----:B------:R1:W-:Y:S01]  /*e6a0*/  @P1 STG.E.U8 desc[UR10][R6.64], R11 ;  /* 0x0000000b06001986 */ /* 0x0003e2000c10110a */
[----:B------:R-:W-:Y:S01]  /*e6b0*/  ISETP.LT.AND P6, PT, R71, UR6, !P0 ;  /* 0x0000000647007c0c */ /* 0x000fe2000c7c1270 */
[----:B------:R-:W3:Y:S01]  /*e6c0*/  LDC R21, c[0x0][0x248] ;  /* 0x00009200ff157b82 */ /* 0x000ee20000000800 */
[----:B------:R-:W-:Y:S01]  /*e6d0*/  ISETP.LT.AND P2, PT, R74, UR4, !P0 ;  /* 0x000000044a007c0c */ /* 0x000fe2000c741270 */
[----:B------:R4:W-:Y:S01]  /*e6e0*/  @P5 STG.E.U8 desc[UR10][R8.64], R13 ;  /* 0x0000000d08005986 */ /* 0x0009e2000c10110a */
[----:B------:R-:W-:Y:S01]  /*e6f0*/  PRMT R19, R30, 0x7772, RZ ;  /* 0x000077721e137816 */ /* 0x000fe200000000ff */
[----:B------:R-:W-:Y:S01]  /*e700*/  ULDC UR4, c[0x0][0x22c] ;  /* 0x00008b0000047ab9 */ /* 0x000fe20000000800 */
[----:B------:R-:W-:Y:S01]  /*e710*/  PRMT R29, R29, 0x7773, RZ ;  /* 0x000077731d1d7816 */ /* 0x000fe200000000ff */
[----:B------:R-:W-:Y:S01]  /*e720*/  @P4 STG.E.U8 desc[UR10][R4.64], R15 ;  /* 0x0000000f04004986 */ /* 0x000fe2000c10110a */
[----:B------:R-:W-:Y:S01]  /*e730*/  ULDC UR6, c[0x0][0x22c] ;  /* 0x00008b0000067ab9 */ /* 0x000fe20000000800 */
[----:B-1----:R-:W-:Y:S01]  /*e740*/  IADD3 R6, P4, R10, R36, RZ ;  /* 0x000000240a067210 */ /* 0x002fe20007f9e0ff */
[----:B0-----:R-:W-:-:S03]  /*e750*/  IMAD R11, R17, 0x2, R10 ;  /* 0x00000002110b7824 */ /* 0x001fc600078e020a */
[-C--:B------:R-:W-:Y:S02]  /*e760*/  LEA.HI.X.SX32 R7, R10, R37.reuse, 0x1, P4 ;  /* 0x000000250a077211 */ /* 0x080fe400020f0eff */
[-C--:B----4-:R-:W-:Y:S02]  /*e770*/  IADD3 R8, P4, R11, R36.reuse, RZ ;  /* 0x000000240b087210 */ /* 0x090fe40007f9e0ff */
[----:B------:R-:W-:Y:S02]  /*e780*/  PRMT R17, R31, 0x7772, RZ ;  /* 0x000077721f117816 */ /* 0x000fe400000000ff */
[----:B------:R-:W-:Y:S01]  /*e790*/  LEA.HI.X.SX32 R9, R11, R37, 0x1, P4 ;  /* 0x000000250b097211 */ /* 0x000fe200020f0eff */
[----:B------:R0:W-:Y:S01]  /*e7a0*/  @P6 STG.E.U8 desc[UR10][R6.64], R19 ;  /* 0x0000001306006986 */ /* 0x0001e2000c10110a */
[----:B------:R-:W-:Y:S01]  /*e7b0*/  ISETP.LT.AND P1, PT, R75, UR4, !P0 ;  /* 0x000000044b007c0c */ /* 0x000fe2000c721270 */
[----:B------:R-:W-:Y:S01]  /*e7c0*/  IMAD R13, R14, 0x2, R11 ;  /* 0x000000020e0d7824 */ /* 0x000fe200078e020b */
[----:B------:R-:W-:Y:S01]  /*e7d0*/  ULDC UR4, c[0x0][0x22c] ;  /* 0x00008b0000047ab9 */ /* 0x000fe20000000800 */
[----:B------:R1:W-:Y:S01]  /*e7e0*/  @P2 STG.E.U8 desc[UR10][R8.64], R17 ;  /* 0x0000001108002986 */ /* 0x0003e2000c10110a */
[----:B------:R-:W-:Y:S01]  /*e7f0*/  ISETP.LT.AND P5, PT, R73, UR4, !P0 ;  /* 0x0000000449007c0c */ /* 0x000fe2000c7a1270 */
[----:B------:R-:W-:Y:S01]  /*e800*/  ULDC UR4, c[0x0][0x22c] ;  /* 0x00008b0000047ab9 */ /* 0x000fe20000000800 */
[----:B--2---:R-:W-:Y:S01]  /*e810*/  IMAD R14, R12, 0x2, R13 ;  /* 0x000000020c0e7824 */ /* 0x004fe200078e020d */
[----:B------:R2:W4:Y:S01]  /*e820*/  LDS.128 R4, [R3] ;  /* 0x0000000003047984 */ /* 0x0005220000000c00 */
[----:B------:R-:W-:Y:S01]  /*e830*/  ISETP.LT.AND P3, PT, R72, UR4, !P0 ;  /* 0x0000000448007c0c */ /* 0x000fe2000c761270 */
[----:B------:R-:W-:Y:S01]  /*e840*/  ULDC UR4, c[0x0][0x22c] ;  /* 0x00008b0000047ab9 */ /* 0x000fe20000000800 */
[----:B0-----:R-:W0:Y:S01]  /*e850*/  LDC R19, c[0x0][0x248] ;  /* 0x00009200ff137b82 */ /* 0x001e220000000800 */
[----:B------:R-:W-:-:S07]  /*e860*/  IADD3 R10, P2, R13, R36, RZ ;  /* 0x000000240d0a7210 */ /* 0x000fce0007f5e0ff */
[----:B-1----:R-:W1:Y:S01]  /*e870*/  LDC R17, c[0x0][0x248] ;  /* 0x00009200ff117b82 */ /* 0x002e620000000800 */
[----:B------:R-:W-:Y:S01]  /*e880*/  ISETP.LT.AND P4, PT, R69, UR4, !P0 ;  /* 0x0000000445007c0c */ /* 0x000fe2000c781270 */
[----:B------:R-:W-:Y:S01]  /*e890*/  ULDC UR4, c[0x0][0x22c] ;  /* 0x00008b0000047ab9 */ /* 0x000fe20000000800 */
[-C--:B------:R-:W-:Y:S01]  /*e8a0*/  IADD3 R12, P6, R14, R36.reuse, RZ ;  /* 0x000000240e0c7210 */ /* 0x080fe20007fde0ff */
[----:B------:R-:W-:Y:S01]  /*e8b0*/  VIADD R9, R2, 0xde ;  /* 0x000000de02097836 */ /* 0x000fe20000000000 */
[-C--:B------:R-:W-:Y:S02]  /*e8c0*/  LEA.HI.X.SX32 R11, R13, R37.reuse, 0x1, P2 ;  /* 0x000000250d0b7211 */ /* 0x080fe400010f0eff */
[----:B------:R-:W-:Y:S01]  /*e8d0*/  ISETP.LT.AND P2, PT, R56, UR4, !P0 ;  /* 0x0000000438007c0c */ /* 0x000fe2000c741270 */
[----:B------:R-:W-:Y:S01]  /*e8e0*/  ULDC UR4, c[0x0][0x248] ;  /* 0x0000920000047ab9 */ /* 0x000fe20000000800 */
[----:B------:R-:W-:Y:S02]  /*e8f0*/  PRMT R15, R28, 0x7773, RZ ;  /* 0x000077731c0f7816 */ /* 0x000fe400000000ff */
[----:B------:R-:W-:Y:S01]  /*e900*/  LEA.HI.X.SX32 R13, R14, R37, 0x1, P6 ;  /* 0x000000250e0d7211 */ /* 0x000fe200030f0eff */
[----:B---3--:R-:W-:Y:S01]  /*e910*/  IMAD R14, R21, 0x2, R14 ;  /* 0x00000002150e7824 */ /* 0x008fe200078e020e */
[C---:B------:R-:W-:Y:S01]  /*e920*/  ISETP.LT.AND P6, PT, R9.reuse, UR5, !P0 ;  /* 0x0000000509007c0c */ /* 0x040fe2000c7c1270 */
[----:B--2---:R-:W-:Y:S01]  /*e930*/  IMAD R3, R9, UR4, RZ ;  /* 0x0000000409037c24 */ /* 0x004fe2000f8e02ff */
[----:B------:R2:W-:Y:S01]  /*e940*/  @P1 STG.E.U8 desc[UR10][R10.64], R15 ;  /* 0x0000000f0a001986 */ /* 0x0005e2000c10110a */
[----:B------:R-:W-:Y:S01]  /*e950*/  PRMT R31, R31, 0x7773, RZ ;  /* 0x000077731f1f7816 */ /* 0x000fe200000000ff */
[----:B------:R-:W-:Y:S01]  /*e960*/  ULDC UR4, c[0x0][0x22c] ;  /* 0x00008b0000047ab9 */ /* 0x000fe20000000800 */
[----:B------:R-:W-:Y:S01]  /*e970*/  IADD3 R8, P1, R14, R36, RZ ;  /* 0x000000240e087210 */ /* 0x000fe20007f3e0ff */
[----:B------:R3:W-:Y:S01]  /*e980*/  @P5 STG.E.U8 desc[UR10][R12.64], R29 ;  /* 0x0000001d0c005986 */ /* 0x0007e2000c10110a */
[----:B------:R-:W-:-:S02]  /*e990*/  ULDC UR5, c[0x0][0x22c] ;  /* 0x00008b0000057ab9 */ /* 0x000fc40000000800 */
[-C--:B------:R-:W-:Y:S02]  /*e9a0*/  LEA.HI.X.SX32 R9, R14, R37.reuse, 0x1, P1 ;  /* 0x000000250e097211 */ /* 0x080fe400008f0eff */
[----:B--2---:R-:W-:Y:S02]  /*e9b0*/  IADD3 R10, P5, R3, R36, RZ ;  /* 0x00000024030a7210 */ /* 0x004fe40007fbe0ff */
[----:B------:R-:W-:Y:S01]  /*e9c0*/  PRMT R15, R30, 0x7773, RZ ;  /* 0x000077731e0f7816 */ /* 0x000fe200000000ff */
[----:B-1----:R-:W-:Y:S01]  /*e9d0*/  IMAD R14, R17, 0x4, R14 ;  /* 0x00000004110e7824 */ /* 0x002fe200078e020e */
[----:B------:R-:W-:-:S03]  /*e9e0*/  LEA.HI.X.SX32 R11, R3, R37, 0x1, P5 ;  /* 0x00000025030b7211 */ /* 0x000fc600028f0eff */
[----:B------:R1:W-:Y:S01]  /*e9f0*/  @P3 STG.E.U8 desc[UR10][R8.64], R15 ;  /* 0x0000000f08003986 */ /* 0x0003e2000c10110a */
[----:B0-----:R-:W-:-:S03]  /*ea00*/  IMAD R3, R19, 0x2, R14 ;  /* 0x0000000213037824 */ /* 0x001fc600078e020e */
[----:B------:R0:W-:Y:S01]  /*ea10*/  @P6 STG.E.U8 desc[UR10][R10.64], R31 ;  /* 0x0000001f0a006986 */ /* 0x0001e2000c10110a */
[----:B---3--:R-:W-:-:S04]  /*ea20*/  IADD3 R12, P6, R14, R36, RZ ;  /* 0x000000240e0c7210 */ /* 0x008fc80007fde0ff */
[-C--:B------:R-:W-:Y:S01]  /*ea30*/  LEA.HI.X.SX32 R13, R14, R37.reuse, 0x1, P6 ;  /* 0x000000250e0d7211 */ /* 0x080fe200030f0eff */
[----:B------:R-:W-:Y:S02]  /*ea40*/  IMAD R14, R16, 0x2, R3 ;  /* 0x00000002100e7824 */ /* 0x000fe400078e0203 */
[----:B------:R-:W2:Y:S01]  /*ea50*/  LDC R16, c[0x0][0x248] ;  /* 0x00009200ff107b82 */ /* 0x000ea20000000800 */
[C---:B-1----:R-:W-:Y:S02]  /*ea60*/  IADD3 R8, P6, R3.reuse, R36, RZ ;  /* 0x0000002403087210 */ /* 0x042fe40007fde0ff */
[----:B----4-:R-:W-:Y:S02]  /*ea70*/  PRMT R21, R4, 0x7770, RZ ;  /* 0x0000777004157816 */ /* 0x010fe400000000ff */
[----:B------:R-:W-:Y:S01]  /*ea80*/  LEA.HI.X.SX32 R9, R3, R37, 0x1, P6 ;  /* 0x0000002503097211 */ /* 0x000fe200030f0eff */
[----:B------:R-:W-:Y:S01]  /*ea90*/  IMAD R3, R23, 0x2, R14 ;  /* 0x0000000217037824 */ /* 0x000fe200078e020e */
[----:B------:R-:W-:-:S02]  /*eaa0*/  ISETP.LT.AND P1, PT, R57, UR6, !P0 ;  /* 0x0000000639007c0c */ /* 0x000fc4000c721270 */
[----:B------:R-:W-:Y:S01]  /*eab0*/  ISETP.LT.AND P5, PT, R58, UR4, !P0 ;  /* 0x000000043a007c0c */ /* 0x000fe2000c7a1270 */
[----:B------:R1:W-:Y:S01]  /*eac0*/  @P4 STG.E.U8 desc[UR10][R12.64], R21 ;  /* 0x000000150c004986 */ /* 0x0003e2000c10110a */
[CC--:B0-----:R-:W-:Y:S01]  /*ead0*/  IADD3 R10, P6, R14.reuse, R36.reuse, RZ ;  /* 0x000000240e0a7210 */ /* 0x0c1fe20007fde0ff */
[----:B------:R-:W0:Y:S01]  /*eae0*/  LDC R23, c[0x0][0x248] ;  /* 0x00009200ff177b82 */ /* 0x000e220000000800 */
[----:B------:R-:W-:Y:S01]  /*eaf0*/  PRMT R19, R5, 0x7770, RZ ;  /* 0x0000777005137816 */ /* 0x000fe200000000ff */
[----:B------:R-:W-:Y:S01]  /*eb00*/  ULDC UR4, c[0x0][0x22c] ;  /* 0x00008b0000047ab9 */ /* 0x000fe20000000800 */
[-C--:B------:R-:W-:Y:S01]  /*eb10*/  LEA.HI.X.SX32 R11, R14, R37.reuse, 0x1, P6 ;  /* 0x000000250e0b7211 */ /* 0x080fe200030f0eff */
[----:B------:R-:W-:Y:S01]  /*eb20*/  ULDC UR6, c[0x0][0x22c] ;  /* 0x00008b0000067ab9 */ /* 0x000fe20000000800 */
[-C--:B------:R-:W-:Y:S02]  /*eb30*/  IADD3 R14, P6, R3, R36.reuse, RZ ;  /* 0x00000024030e7210 */ /* 0x080fe40007fde0ff */
[----:B------:R-:W-:Y:S01]  /*eb40*/  ISETP.LT.AND P3, PT, R59, UR5, !P0 ;  /* 0x000000053b007c0c */ /* 0x000fe2000c761270 */
[----:B-1----:R-:W-:Y:S01]  /*eb50*/  IMAD R12, R18, 0x2, R3 ;  /* 0x00000002120c7824 */ /* 0x002fe200078e0203 */
[----:B------:R-:W-:Y:S01]  /*eb60*/  PRMT R17, R6, 0x7770, RZ ;  /* 0x0000777006117816 */ /* 0x000fe200000000ff */
[----:B------:R1:W-:Y:S01]  /*eb70*/  @P2 STG.E.U8 desc[UR10][R8.64], R19 ;  /* 0x0000001308002986 */ /* 0x0003e2000c10110a */
[----:B------:R-:W-:Y:S01]  /*eb80*/  LEA.HI.X.SX32 R15, R3, R37, 0x1, P6 ;  /* 0x00000025030f7211 */ /* 0x000fe200030f0eff */
[----:B------:R-:W-:Y:S01]  /*eb90*/  IMAD R3, R25, 0x2, R12 ;  /* 0x0000000219037824 */ /* 0x000fe200078e020c */
[----:B------:R-:W-:Y:S01]  /*eba0*/  PRMT R13, R7, 0x7770, RZ ;  /* 0x00007770070d7816 */ /* 0x000fe200000000ff */
[----:B------:R3:W-:Y:S01]  /*ebb0*/  @P1 STG.E.U8 desc[UR10][R10.64], R17 ;  /* 0x000000110a001986 */ /* 0x0007e2000c10110a */
[----:B------:R-:W-:Y:S01]  /*ebc0*/  ISETP.LT.AND P4, PT, R60, UR4, !P0 ;  /* 0x000000043c007c0c */ /* 0x000fe2000c781270 */
[----:B------:R-:W-:Y:S01]  /*ebd0*/  ULDC UR4, c[0x0][0x22c] ;  /* 0x00008b0000047ab9 */ /* 0x000fe20000000800 */
[----:B------:R-:W-:Y:S01]  /*ebe0*/  PRMT R21, R4, 0x7771, RZ ;  /* 0x0000777104157816 */ /* 0x000fe200000000ff */
[----:B------:R4:W-:Y:S01]  /*ebf0*/  @P5 STG.E.U8 desc[UR10][R14.64], R13 ;  /* 0x0000000d0e005986 */ /* 0x0009e2000c10110a */
[----:B------:R-:W-:Y:S01]  /*ec00*/  ULDC UR5, c[0x0][0x22c] ;  /* 0x00008b0000057ab9 */ /* 0x000fe20000000800 */
[----:B------:R-:W0:Y:S01]  /*ec10*/  LDC R18, c[0x0][0x248] ;  /* 0x00009200ff127b82 */ /* 0x000e220000000800 */
[----:B-1----:R-:W-:Y:S01]  /*ec20*/  IADD3 R8, P6, R12, R36, RZ ;  /* 0x000000240c087210 */ /* 0x002fe20007fde0ff */
[----:B--2---:R-:W-:-:S03]  /*ec30*/  IMAD R16, R16, 0x2, R3 ;  /* 0x0000000210107824 */ /* 0x004fc600078e0203 */
[-C--:B------:R-:W-:Y:S02]  /*ec40*/  LEA.HI.X.SX32 R9, R12, R37.reuse, 0x1, P6 ;  /* 0x000000250c097211 */ /* 0x080fe400030f0eff */
[-C--:B---3--:R-:W-:Y:S01]  /*ec50*/  IADD3 R10, P5, R3, R36.reuse, RZ ;  /* 0x00000024030a7210 */ /* 0x088fe20007fbe0ff */
[----:B------:R-:W1:Y:S01]  /*ec60*/  LDC R25, c[0x0][0x248] ;  /* 0x00009200ff197b82 */ /* 0x000e620000000800 */
[----:B------:R-:W-:Y:S01]  /*ec70*/  ISETP.LT.AND P2, PT, R61, UR4, !P0 ;  /* 0x000000043d007c0c */ /* 0x000fe2000c741270 */
[----:B------:R-:W-:Y:S01]  /*ec80*/  ULDC UR4, c[0x0][0x22c] ;  /* 0x00008b0000047ab9 */ /* 0x000fe20000000800 */
[----:B------:R-:W-:Y:S01]  /*ec90*/  LEA.HI.X.SX32 R11, R3, R37, 0x1, P5 ;  /* 0x00000025030b7211 */ /* 0x000fe200028f0eff */
[----:B------:R2:W-:Y:S01]  /*eca0*/  @P3 STG.E.U8 desc[UR10][R8.64], R21 ;  /* 0x0000001508003986 */ /* 0x0005e2000c10110a */
[----:B------:R-:W-:Y:S01]  /*ecb0*/  ISETP.LT.AND P1, PT, R62, UR4, !P0 ;  /* 0x000000043e007c0c */ /* 0x000fe2000c721270 */
[----:B------:R-:W-:Y:S01]  /*ecc0*/  VIADD R3, R2, 0xee ;  /* 0x000000ee02037836 */ /* 0x000fe20000000000 */
[----:B------:R-:W-:Y:S01]  /*ecd0*/  IADD3 R12, P3, R16, R36, RZ ;  /* 0x00000024100c7210 */ /* 0x000fe20007f7e0ff */
[----:B------:R-:W-:Y:S01]  /*ece0*/  ULDC UR4, c[0x0][0x22c] ;  /* 0x00008b0000047ab9 */ /* 0x000fe20000000800 */
[----:B------:R-:W-:-:S02]  /*ecf0*/  PRMT R19, R5, 0x7771, RZ ;  /* 0x0000777105137816 */ /* 0x000fc400000000ff */
[----:B------:R-:W-:Y:S01]  /*ed00*/  ISETP.LT.AND P6, PT, R63, UR4, !P0 ;  /* 0x000000043f007c0c */ /* 0x000fe2000c7c1270 */
[----:B------:R-:W-:Y:S01]  /*ed10*/  ULDC UR4, c[0x0][0x248] ;  /* 0x0000920000047ab9 */ /* 0x000fe20000000800 */
[----:B----4-:R-:W-:Y:S01]  /*ed20*/  LEA.HI.X.SX32 R13, R16, R37, 0x1, P3 ;  /* 0x00000025100d7211 */ /* 0x010fe200018f0eff */
[----:B------:R3:W-:Y:S01]  /*ed30*/  @P4 STG.E.U8 desc[UR10][R10.64], R19 ;  /* 0x000000130a004986 */ /* 0x0007e2000c10110a */
[----:B------:R-:W-:Y:S01]  /*ed40*/  PRMT R17, R6, 0x7771, RZ ;  /* 0x0000777106117816 */ /* 0x000fe200000000ff */
[----:B--2---:R-:W2:Y:S01]  /*ed50*/  LDC R21, c[0x0][0x248] ;  /* 0x00009200ff157b82 */ /* 0x004ea20000000800 */
[C---:B------:R-:W-:Y:S01]  /*ed60*/  ISETP.LT.AND P3, PT, R3.reuse, UR5, !P0 ;  /* 0x0000000503007c0c */ /* 0x040fe2000c761270 */
[----:B------:R-:W-:Y:S01]  /*ed70*/  IMAD R3, R3, UR4, RZ ;  /* 0x0000000403037c24 */ /* 0x000fe2000f8e02ff */
[----:B------:R-:W-:Y:S01]  /*ed80*/  PRMT R15, R7, 0x7771, RZ ;  /* 0x00007771070f7816 */ /* 0x000fe200000000ff */
[----:B------:R4:W-:Y:S01]  /*ed90*/  @P2 STG.E.U8 desc[UR10][R12.64], R17 ;  /* 0x000000110c002986 */ /* 0x0009e2000c10110a */
[----:B0-----:R-:W-:Y:S01]  /*eda0*/  IMAD R16, R23, 0x4, R16 ;  /* 0x0000000417107824 */ /* 0x001fe200078e0210 */
[----:B------:R-:W-:-:S02]  /*edb0*/  ULDC UR4, c[0x0][0x22c] ;  /* 0x00008b0000047ab9 */ /* 0x000fc40000000800 */
[----:B---3--:R-:W0:Y:S01]  /*edc0*/  LDC R19, c[0x0][0x248] ;  /* 0x00009200ff137b82 */ /* 0x008e220000000800 */
[----:B------:R-:W-:Y:S01]  /*edd0*/  IADD3 R8, P2, R3, R36, RZ ;  /* 0x0000002403087210 */ /* 0x000fe20007f5e0ff */
[----:B------:R-:W-:-:S03]  /*ede0*/  ULDC UR5, c[0x0][0x22c] ;  /* 0x00008b0000057ab9 */ /* 0x000fc60000000800 */
[-C--:B------:R-:W-:Y:S02]  /*edf0*/  LEA.HI.X.SX32 R9, R3, R37.reuse, 0x1, P2 ;  /* 0x0000002503097211 */ /* 0x080fe400010f0eff */
[----:B------:R-:W-:Y:S01]  /*ee00*/  IADD3 R10, P2, R16, R36, RZ ;  /* 0x00000024100a7210 */ /* 0x000fe20007f5e0ff */
[----:B----4-:R-:W3:Y:S01]  /*ee10*/  LDC R17, c[0x0][0x248] ;  /* 0x00009200ff117b82 */ /* 0x010ee20000000800 */
[----:B------:R-:W-:Y:S02]  /*ee20*/  PRMT R3, R4, 0x7772, RZ ;  /* 0x0000777204037816 */ /* 0x000fe400000000ff */
[----:B------:R-:W-:Y:S01]  /*ee30*/  LEA.HI.X.SX32 R11, R16, R37, 0x1, P2 ;  /* 0x00000025100b7211 */ /* 0x000fe200010f0eff */
[----:B-1----:R-:W-:-:S04]  /*ee40*/  IMAD R16, R25, 0x2, R16 ;  /* 0x0000000219107824 */ /* 0x002fc800078e0210 */
[----:B------:R-:W1:Y:S01]  /*ee50*/  LDC R23, c[0x0][0x248] ;  /* 0x00009200ff177b82 */ /* 0x000e620000000800 */
[----:B------:R-:W-:Y:S01]  /*ee60*/  ISETP.LT.AND P4, PT, R65, UR4, !P0 ;  /* 0x0000000441007c0c */ /* 0x000fe2000c781270 */
[----:B------:R-:W-:Y:S01]  /*ee70*/  ULDC UR4, c[0x0][0x22c] ;  /* 0x00008b0000047ab9 */ /* 0x000fe20000000800 */
[----:B------:R4:W-:Y:S01]  /*ee80*/  @P3 STG.E.U8 desc[UR10][R8.64], R15 ;  /* 0x0000000f08003986 */ /* 0x0009e2000c10110a */
[----:B------:R-:W-:Y:S01]  /*ee90*/  ISETP.LT.AND P3, PT, R66, UR4, !P0 ;  /* 0x0000000442007c0c */ /* 0x000fe2000c761270 */
[----:B------:R-:W-:Y:S02]  /*eea0*/  ULDC UR4, c[0x0][0x22c] ;  /* 0x00008b0000047ab9 */ /* 0x000fe40000000800 */
[----:B------:R2:W-:Y:S01]  /*eeb0*/  @P1 STG.E.U8 desc[UR10][R10.64], R3 ;  /* 0x000000030a001986 */ /* 0x0005e2000c10110a */
[C---:B------:R-:W-:Y:S02]  /*eec0*/  IADD3 R12, P1, R16.reuse, R36, RZ ;  /* 0x00000024100c7210 */ /* 0x040fe40007f3e0ff */
[----:B------:R-:W-:Y:S01]  /*eed0*/  ISETP.LT.AND P2, PT, R67, UR4, !P0 ;  /* 0x0000000443007c0c */ /* 0x000fe2000c741270 */
[----:B------:R-:W-:Y:S01]  /*eee0*/  ULDC UR4, c[0x0][0x22c] ;  /* 0x00008b0000047ab9 */ /* 0x000fe20000000800 */
[----:B------:R-:W-:Y:S01]  /*eef0*/  LEA.HI.X.SX32 R13, R16, R37, 0x1, P1 ;  /* 0x00000025100d7211 */ /* 0x000fe200008f0eff */
[----:B0-----:R-:W-:Y:S01]  /*ef00*/  IMAD R16, R19, 0x2, R16 ;  /* 0x0000000213107824 */ /* 0x001fe200078e0210 */
[----:B----4-:R-:W-:-:S02]  /*ef10*/  PRMT R15, R5, 0x7772, RZ ;  /* 0x00007772050f7816 */ /* 0x010fc400000000ff */
[----:B------:R-:W-:Y:S01]  /*ef20*/  ISETP.LT.AND P1, PT, R0, UR4, !P0 ;  /* 0x0000000400007c0c */ /* 0x000fe2000c721270 */
[----:B------:R-:W-:Y:S01]  /*ef30*/  VIADD R0, R2, 0xfe ;  /* 0x000000fe02007836 */ /* 0x000fe20000000000 */
[----:B------:R-:W-:Y:S01]  /*ef40*/  ISETP.LT.AND P5, PT, R64, UR6, !P0 ;  /* 0x0000000640007c0c */ /* 0x000fe2000c7a1270 */
[----:B------:R0:W-:Y:S01]  /*ef50*/  @P6 STG.E.U8 desc[UR10][R12.64], R15 ;  /* 0x0000000f0c006986 */ /* 0x0001e2000c10110a */
[----:B--2---:R-:W-:Y:S01]  /*ef60*/  IMAD R10, R21, 0x2, R16 ;  /* 0x00000002150a7824 */ /* 0x004fe200078e0210 */
[-C--:B------:R-:W-:Y:S01]  /*ef70*/  IADD3 R2, P6, R16, R36.reuse, RZ ;  /* 0x0000002410027210 */ /* 0x080fe20007fde0ff */
[----:B------:R-:W-:Y:S01]  /*ef80*/  ULDC UR4, c[0x0][0x248] ;  /* 0x0000920000047ab9 */ /* 0x000fe20000000800 */
[C---:B------:R-:W-:Y:S01]  /*ef90*/  ISETP.LT.AND P0, PT, R0.reuse, UR5, !P0 ;  /* 0x0000000500007c0c */ /* 0x040fe2000c701270 */
[----:B------:R-:W-:Y:S01]  /*efa0*/  IMAD R14, R0, UR4, RZ ;  /* 0x00000004000e7c24 */ /* 0x000fe2000f8e02ff */
[----:B------:R-:W-:Y:S01]  /*efb0*/  LEA.HI.X.SX32 R3, R16, R37, 0x1, P6 ;  /* 0x0000002510037211 */ /* 0x000fe200030f0eff */
[----:B---3--:R-:W-:Y:S01]  /*efc0*/  IMAD R0, R17, 0x2, R10 ;  /* 0x0000000211007824 */ /* 0x008fe200078e020a */
[----:B------:R-:W-:-:S02]  /*efd0*/  IADD3 R8, P6, R10, R36, RZ ;  /* 0x000000240a087210 */ /* 0x000fc40007fde0ff */
[----:B------:R-:W-:Y:S01]  /*efe0*/  PRMT R21, R6, 0x7772, RZ ;  /* 0x0000777206157816 */ /* 0x000fe200000000ff */
[----:B-1----:R-:W-:Y:S01]  /*eff0*/  IMAD R11, R23, 0x2, R0 ;  /* 0x00000002170b7824 */ /* 0x002fe200078e0200 */
[----:B------:R-:W-:Y:S02]  /*f000*/  LEA.HI.X.SX32 R9, R10, R37, 0x1, P6 ;  /* 0x000000250a097211 */ /* 0x000fe400030f0eff */
[----:B------:R-:W-:Y:S01]  /*f010*/  PRMT R19, R7, 0x7772, RZ ;  /* 0x0000777207137816 */ /* 0x000fe200000000ff */
[----:B0-----:R-:W-:Y:S01]  /*f020*/  IMAD R12, R18, 0x2, R11 ;  /* 0x00000002120c7824 */ /* 0x001fe200078e020b */
[----:B------:R-:W-:Y:S02]  /*f030*/  PRMT R17, R4, 0x7773, RZ ;  /* 0x0000777304117816 */ /* 0x000fe400000000ff */
[----:B------:R-:W-:Y:S01]  /*f040*/  IADD3 R4, P6, R0, R36, RZ ;  /* 0x0000002400047210 */ /* 0x000fe20007fde0ff */
[----:B------:R0:W-:Y:S01]  /*f050*/  @P5 STG.E.U8 desc[UR10][R2.64], R21 ;  /* 0x0000001502005986 */ /* 0x0001e2000c10110a */
[----:B------:R-:W-:-:S02]  /*f060*/  PRMT R13, R6, 0x7773, RZ ;  /* 0x00007773060d7816 */ /* 0x000fc400000000ff */
[----:B------:R-:W-:Y:S01]  /*f070*/  PRMT R15, R5, 0x7773, RZ ;  /* 0x00007773050f7816 */ /* 0x000fe200000000ff */
[----:B------:R1:W-:Y:S01]  /*f080*/  @P4 STG.E.U8 desc[UR10][R8.64], R19 ;  /* 0x0000001308004986 */ /* 0x0003e2000c10110a */
[-C--:B------:R-:W-:Y:S02]  /*f090*/  IADD3 R6, P5, R11, R36.reuse, RZ ;  /* 0x000000240b067210 */ /* 0x080fe40007fbe0ff */
[-C--:B------:R-:W-:Y:S02]  /*f0a0*/  IADD3 R10, P4, R14, R36.reuse, RZ ;  /* 0x000000240e0a7210 */ /* 0x080fe40007f9e0ff */
[----:B------:R-:W-:Y:S02]  /*f0b0*/  LEA.HI.X.SX32 R5, R0, R37, 0x1, P6 ;  /* 0x0000002500057211 */ /* 0x000fe400030f0eff */
[----:B------:R-:W-:Y:S02]  /*f0c0*/  IADD3 R36, P6, R12, R36, RZ ;  /* 0x000000240c247210 */ /* 0x000fe40007fde0ff */
[----:B0-----:R-:W-:-:S02]  /*f0d0*/  PRMT R3, R7, 0x7773, RZ ;  /* 0x0000777307037816 */ /* 0x001fc400000000ff */
[-C--:B------:R-:W-:Y:S02]  /*f0e0*/  LEA.HI.X.SX32 R7, R11, R37.reuse, 0x1, P5 ;  /* 0x000000250b077211 */ /* 0x080fe400028f0eff */
[-C--:B------:R-:W-:Y:S02]  /*f0f0*/  LEA.HI.X.SX32 R11, R14, R37.reuse, 0x1, P4 ;  /* 0x000000250e0b7211 */ /* 0x080fe400020f0eff */
[----:B------:R-:W-:Y:S01]  /*f100*/  LEA.HI.X.SX32 R37, R12, R37, 0x1, P6 ;  /* 0x000000250c257211 */ /* 0x000fe200030f0eff */
[----:B------:R1:W-:Y:S04]  /*f110*/  @P3 STG.E.U8 desc[UR10][R4.64], R17 ;  /* 0x0000001104003986 */ /* 0x0003e8000c10110a */
[----:B------:R1:W-:Y:S04]  /*f120*/  @P2 STG.E.U8 desc[UR10][R6.64], R15 ;  /* 0x0000000f06002986 */ /* 0x0003e8000c10110a */
[----:B------:R1:W-:Y:S01]  /*f130*/  @P1 STG.E.U8 desc[UR10][R36.64], R13 ;  /* 0x0000000d24001986 */ /* 0x0003e2000c10110a */
[----:B------:R-:W-:Y:S05]  /*f140*/  @!P0 EXIT ;  /* 0x000000000000894d */ /* 0x000fea0003800000 */
[----:B------:R-:W-:Y:S01]  /*f150*/  STG.E.U8 desc[UR10][R10.64], R3 ;  /* 0x000000030a007986 */ /* 0x000fe2000c10110a */
[----:B------:R-:W-:Y:S05]  /*f160*/  EXIT ;  /* 0x000000000000794d */ /* 0x000fea0003800000 */
.L_x_2:
[----:B------:R-:W-:-:S00]  /*f170*/  BRA `(.L_x_2) ;  /* 0xfffffffc00fc7947 */ /* 0x000fc0000383ffff */
[----:B------:R-:W-:-:S00]  /*f180*/  NOP ;  /* 0x0000000000007918 */ /* 0x000fc00000000000 */
[----:B------:R-:W-:-:S00]  /*f190*/  NOP ;  /* 0x0000000000007918 */ /* 0x000fc00000000000 */
[----:B------:R-:W-:-:S00]  /*f1a0*/  NOP ;  /* 0x0000000000007918 */ /* 0x000fc00000000000 */
[----:B------:R-:W-:-:S00]  /*f1b0*/  NOP ;  /* 0x0000000000007918 */ /* 0x000fc00000000000 */
[----:B------:R-:W-:-:S00]  /*f1c0*/  NOP ;  /* 0x0000000000007918 */ /* 0x000fc00000000000 */
[----:B------:R-:W-:-:S00]  /*f1d0*/  NOP ;  /* 0x0000000000007918 */ /* 0x000fc00000000000 */
[----:B------:R-:W-:-:S00]  /*f1e0*/  NOP ;  /* 0x0000000000007918 */ /* 0x000fc00000000000 */
[----:B------:R-:W-:-:S00]  /*f1f0*/  NOP ;  /* 0x0000000000007918 */ /* 0x000fc00000000000 */
.L_x_3:


//--------------------- .nv.shared.matmul_kernel  --------------------------
	.section	.nv.shared.matmul_kernel,"aw",@nobits
	.sectionflags	@""
	.align	16
	.zero		1024


//--------------------- .nv.shared.reserved.0     --------------------------
	.section	.nv.shared.reserved.0,"aw",@nobits
	.weak		__nv_reservedSMEM_offset_0_alias
	.size		__nv_reservedSMEM_offset_0_alias, 0, 0
	.other		__nv_reservedSMEM_offset_0_alias,@"STO_CUDA_RESERVED_SHARED STV_DEFAULT"
__nv_reservedSMEM_offset_0_alias:
	.zero		0


//--------------------- .nv.constant0.matmul_kernel --------------------------
	.section	.nv.constant0.matmul_kernel,"a",@progbits
	.sectionflags	@""
	.align	4
.nv.constant0.matmul_kernel:
	.zero		608


//--------------------- SYMBOLS --------------------------

	.type		.nv.reservedSmem.offset0,@object
	.size		.nv.reservedSmem.offset0,0x4
